//
// Generated by NVIDIA NVVM Compiler
//
// Compiler Build ID: CL-36424714
// Cuda compilation tools, release 13.0, V13.0.88
// Based on NVVM 20.0.0
//

.version 9.0
.target sm_100
.address_size 64

	// .globl	_Z16InitialiseDeviceP6float4S0_PjS1_S1_S1_ii
// _ZZN3cub18CUB_300001_SM_10006detail10radix_sort31DeviceRadixSortSingleTileKernelINS1_5radix10policy_hubIjjyE10Policy1000ELNS0_9SortOrderE0EjjyNS1_21identity_decomposer_tEEEvPKT1_PSA_PKT2_PSE_T3_iiT4_E12temp_storage has been demoted
// _ZZN3cub18CUB_300001_SM_10006detail10radix_sort30DeviceRadixSortHistogramKernelINS1_5radix10policy_hubIjjyE10Policy1000ELNS0_9SortOrderE0EjyNS1_21identity_decomposer_tEEEvPT2_PKT1_SA_iiT3_E12temp_storage has been demoted
// _ZZN3cub18CUB_300001_SM_10006detail10radix_sort33DeviceRadixSortExclusiveSumKernelINS1_5radix10policy_hubIjjyE10Policy1000EyEEvPT0_E12temp_storage has been demoted
// _ZZN3cub18CUB_300001_SM_10006detail10radix_sort29DeviceRadixSortOnesweepKernelINS1_5radix10policy_hubIjjyE10Policy1000ELNS0_9SortOrderE0EjjyiiNS1_21identity_decomposer_tEEEvPT5_SB_PT3_PKSC_PT1_PKSG_PT2_PKSK_T4_iiT6_E1s has been demoted
.global .align 1 .b8 _ZN34_INTERNAL_60f498e8_4_k_cu_3937fdce4cuda3std3__45__cpo5beginE[1];
.global .align 1 .b8 _ZN34_INTERNAL_60f498e8_4_k_cu_3937fdce4cuda3std3__45__cpo3endE[1];
.global .align 1 .b8 _ZN34_INTERNAL_60f498e8_4_k_cu_3937fdce4cuda3std3__45__cpo6cbeginE[1];
.global .align 1 .b8 _ZN34_INTERNAL_60f498e8_4_k_cu_3937fdce4cuda3std3__45__cpo4cendE[1];
.global .align 1 .b8 _ZN34_INTERNAL_60f498e8_4_k_cu_3937fdce4cuda3std3__45__cpo6rbeginE[1];
.global .align 1 .b8 _ZN34_INTERNAL_60f498e8_4_k_cu_3937fdce4cuda3std3__45__cpo4rendE[1];
.global .align 1 .b8 _ZN34_INTERNAL_60f498e8_4_k_cu_3937fdce4cuda3std3__45__cpo7crbeginE[1];
.global .align 1 .b8 _ZN34_INTERNAL_60f498e8_4_k_cu_3937fdce4cuda3std3__45__cpo5crendE[1];
.global .align 1 .b8 _ZN34_INTERNAL_60f498e8_4_k_cu_3937fdce4cuda3std3__436_GLOBAL__N__60f498e8_4_k_cu_3937fdce6ignoreE[1];
.global .align 1 .b8 _ZN34_INTERNAL_60f498e8_4_k_cu_3937fdce4cuda3std3__419piecewise_constructE[1];
.global .align 1 .b8 _ZN34_INTERNAL_60f498e8_4_k_cu_3937fdce4cuda3std3__48in_placeE[1];
.global .align 1 .b8 _ZN34_INTERNAL_60f498e8_4_k_cu_3937fdce4cuda3std3__420unreachable_sentinelE[1];
.global .align 1 .b8 _ZN34_INTERNAL_60f498e8_4_k_cu_3937fdce4cuda3std3__47nulloptE[1];
.global .align 1 .b8 _ZN34_INTERNAL_60f498e8_4_k_cu_3937fdce4cuda3std3__48unexpectE[1];
.global .align 1 .b8 _ZN34_INTERNAL_60f498e8_4_k_cu_3937fdce4cuda3std6ranges3__45__cpo4swapE[1];
.global .align 1 .b8 _ZN34_INTERNAL_60f498e8_4_k_cu_3937fdce4cuda3std6ranges3__45__cpo9iter_moveE[1];
.global .align 1 .b8 _ZN34_INTERNAL_60f498e8_4_k_cu_3937fdce4cuda3std6ranges3__45__cpo5beginE[1];
.global .align 1 .b8 _ZN34_INTERNAL_60f498e8_4_k_cu_3937fdce4cuda3std6ranges3__45__cpo3endE[1];
.global .align 1 .b8 _ZN34_INTERNAL_60f498e8_4_k_cu_3937fdce4cuda3std6ranges3__45__cpo6cbeginE[1];
.global .align 1 .b8 _ZN34_INTERNAL_60f498e8_4_k_cu_3937fdce4cuda3std6ranges3__45__cpo4cendE[1];
.global .align 1 .b8 _ZN34_INTERNAL_60f498e8_4_k_cu_3937fdce4cuda3std6ranges3__45__cpo7advanceE[1];
.global .align 1 .b8 _ZN34_INTERNAL_60f498e8_4_k_cu_3937fdce4cuda3std6ranges3__45__cpo9iter_swapE[1];
.global .align 1 .b8 _ZN34_INTERNAL_60f498e8_4_k_cu_3937fdce4cuda3std6ranges3__45__cpo4nextE[1];
.global .align 1 .b8 _ZN34_INTERNAL_60f498e8_4_k_cu_3937fdce4cuda3std6ranges3__45__cpo4prevE[1];
.global .align 1 .b8 _ZN34_INTERNAL_60f498e8_4_k_cu_3937fdce4cuda3std6ranges3__45__cpo4dataE[1];
.global .align 1 .b8 _ZN34_INTERNAL_60f498e8_4_k_cu_3937fdce4cuda3std6ranges3__45__cpo5cdataE[1];
.global .align 1 .b8 _ZN34_INTERNAL_60f498e8_4_k_cu_3937fdce4cuda3std6ranges3__45__cpo4sizeE[1];
.global .align 1 .b8 _ZN34_INTERNAL_60f498e8_4_k_cu_3937fdce4cuda3std6ranges3__45__cpo5ssizeE[1];
.global .align 1 .b8 _ZN34_INTERNAL_60f498e8_4_k_cu_3937fdce4cuda3std6ranges3__45__cpo8distanceE[1];
.global .align 1 .b8 _ZN34_INTERNAL_60f498e8_4_k_cu_3937fdce6thrust24THRUST_300001_SM_1000_NS8cuda_cub3parE[1];
.global .align 1 .b8 _ZN34_INTERNAL_60f498e8_4_k_cu_3937fdce6thrust24THRUST_300001_SM_1000_NS8cuda_cub10par_nosyncE[1];
.global .align 1 .b8 _ZN34_INTERNAL_60f498e8_4_k_cu_3937fdce6thrust24THRUST_300001_SM_1000_NS6system6detail10sequential3seqE[1];
.global .align 1 .b8 _ZN34_INTERNAL_60f498e8_4_k_cu_3937fdce6thrust24THRUST_300001_SM_1000_NS6system3cpp3parE[1];
.global .align 1 .b8 _ZN34_INTERNAL_60f498e8_4_k_cu_3937fdce6thrust24THRUST_300001_SM_1000_NS12placeholders2_1E[1];
.global .align 1 .b8 _ZN34_INTERNAL_60f498e8_4_k_cu_3937fdce6thrust24THRUST_300001_SM_1000_NS12placeholders2_2E[1];
.global .align 1 .b8 _ZN34_INTERNAL_60f498e8_4_k_cu_3937fdce6thrust24THRUST_300001_SM_1000_NS12placeholders2_3E[1];
.global .align 1 .b8 _ZN34_INTERNAL_60f498e8_4_k_cu_3937fdce6thrust24THRUST_300001_SM_1000_NS12placeholders2_4E[1];
.global .align 1 .b8 _ZN34_INTERNAL_60f498e8_4_k_cu_3937fdce6thrust24THRUST_300001_SM_1000_NS12placeholders2_5E[1];
.global .align 1 .b8 _ZN34_INTERNAL_60f498e8_4_k_cu_3937fdce6thrust24THRUST_300001_SM_1000_NS12placeholders2_6E[1];
.global .align 1 .b8 _ZN34_INTERNAL_60f498e8_4_k_cu_3937fdce6thrust24THRUST_300001_SM_1000_NS12placeholders2_7E[1];
.global .align 1 .b8 _ZN34_INTERNAL_60f498e8_4_k_cu_3937fdce6thrust24THRUST_300001_SM_1000_NS12placeholders2_8E[1];
.global .align 1 .b8 _ZN34_INTERNAL_60f498e8_4_k_cu_3937fdce6thrust24THRUST_300001_SM_1000_NS12placeholders2_9E[1];
.global .align 1 .b8 _ZN34_INTERNAL_60f498e8_4_k_cu_3937fdce6thrust24THRUST_300001_SM_1000_NS12placeholders3_10E[1];
.global .align 1 .b8 _ZN34_INTERNAL_60f498e8_4_k_cu_3937fdce6thrust24THRUST_300001_SM_1000_NS3seqE[1];
.global .align 1 .b8 _ZN34_INTERNAL_60f498e8_4_k_cu_3937fdce6thrust24THRUST_300001_SM_1000_NS6deviceE[1];

.visible .entry _Z16InitialiseDeviceP6float4S0_PjS1_S1_S1_ii(
	.param .u64 .ptr .align 1 _Z16InitialiseDeviceP6float4S0_PjS1_S1_S1_ii_param_0,
	.param .u64 .ptr .align 1 _Z16InitialiseDeviceP6float4S0_PjS1_S1_S1_ii_param_1,
	.param .u64 .ptr .align 1 _Z16InitialiseDeviceP6float4S0_PjS1_S1_S1_ii_param_2,
	.param .u64 .ptr .align 1 _Z16InitialiseDeviceP6float4S0_PjS1_S1_S1_ii_param_3,
	.param .u64 .ptr .align 1 _Z16InitialiseDeviceP6float4S0_PjS1_S1_S1_ii_param_4,
	.param .u64 .ptr .align 1 _Z16InitialiseDeviceP6float4S0_PjS1_S1_S1_ii_param_5,
	.param .u32 _Z16InitialiseDeviceP6float4S0_PjS1_S1_S1_ii_param_6,
	.param .u32 _Z16InitialiseDeviceP6float4S0_PjS1_S1_S1_ii_param_7
)
{
	.reg .pred 	%p<7>;
	.reg .b32 	%r<26>;
	.reg .b32 	%f<9>;
	.reg .b64 	%rd<21>;

	ld.param.u64 	%rd7, [_Z16InitialiseDeviceP6float4S0_PjS1_S1_S1_ii_param_0];
	ld.param.u64 	%rd8, [_Z16InitialiseDeviceP6float4S0_PjS1_S1_S1_ii_param_1];
	ld.param.u64 	%rd9, [_Z16InitialiseDeviceP6float4S0_PjS1_S1_S1_ii_param_2];
	ld.param.u64 	%rd10, [_Z16InitialiseDeviceP6float4S0_PjS1_S1_S1_ii_param_3];
	ld.param.u64 	%rd11, [_Z16InitialiseDeviceP6float4S0_PjS1_S1_S1_ii_param_4];
	ld.param.u64 	%rd12, [_Z16InitialiseDeviceP6float4S0_PjS1_S1_S1_ii_param_5];
	ld.param.u32 	%r10, [_Z16InitialiseDeviceP6float4S0_PjS1_S1_S1_ii_param_6];
	ld.param.u32 	%r9, [_Z16InitialiseDeviceP6float4S0_PjS1_S1_S1_ii_param_7];
	mov.u32 	%r1, %ntid.x;
	mov.u32 	%r11, %ctaid.x;
	mov.u32 	%r12, %tid.x;
	mul.lo.s32 	%r13, %r11, %r1;
	mad.lo.s32 	%r25, %r13, %r9, %r12;
	setp.lt.s32 	%p1, %r9, 1;
	setp.ge.s32 	%p2, %r25, %r10;
	or.pred  	%p3, %p1, %p2;
	@%p3 bra 	$L__BB0_3;
	mov.u32 	%r16, %nctaid.x;
	mul.lo.s32 	%r3, %r1, %r16;
	cvta.to.global.u64 	%rd1, %rd7;
	cvta.to.global.u64 	%rd2, %rd9;
	cvta.to.global.u64 	%rd3, %rd10;
	cvta.to.global.u64 	%rd4, %rd11;
	cvta.to.global.u64 	%rd5, %rd12;
	cvta.to.global.u64 	%rd6, %rd8;
	mov.b32 	%r24, 0;
$L__BB0_2:
	mul.wide.s32 	%rd13, %r25, 16;
	add.s64 	%rd14, %rd1, %rd13;
	.pragma "used_bytes_mask 4095";
	ld.global.v4.f32 	{%f1, %f2, %f3, %f4}, [%rd14];
	div.rn.f32 	%f5, %f1, 0f40400000;
	cvt.rzi.s32.f32 	%r17, %f5;
	div.rn.f32 	%f6, %f2, 0f40400000;
	cvt.rzi.s32.f32 	%r18, %f6;
	shl.b32 	%r19, %r17, 16;
	shl.b32 	%r20, %r18, 8;
	add.s32 	%r21, %r20, %r19;
	div.rn.f32 	%f7, %f3, 0f40400000;
	cvt.rzi.s32.f32 	%r22, %f7;
	add.s32 	%r23, %r21, %r22;
	mul.wide.s32 	%rd15, %r25, 4;
	add.s64 	%rd16, %rd2, %rd15;
	st.global.u32 	[%rd16], %r23;
	add.s64 	%rd17, %rd3, %rd15;
	st.global.u32 	[%rd17], %r25;
	add.s64 	%rd18, %rd4, %rd15;
	st.global.u32 	[%rd18], %r25;
	add.s64 	%rd19, %rd5, %rd15;
	st.global.u32 	[%rd19], %r25;
	add.s64 	%rd20, %rd6, %rd13;
	mov.f32 	%f8, 0f00000000;
	st.global.v4.f32 	[%rd20], {%f8, %f8, %f8, %f8};
	add.s32 	%r25, %r25, %r3;
	add.s32 	%r24, %r24, 1;
	setp.lt.s32 	%p4, %r24, %r9;
	setp.lt.s32 	%p5, %r25, %r10;
	and.pred  	%p6, %p4, %p5;
	@%p6 bra 	$L__BB0_2;
$L__BB0_3:
	ret;

}
	// .globl	_Z13InitCellStartPii
.visible .entry _Z13InitCellStartPii(
	.param .u64 .ptr .align 1 _Z13InitCellStartPii_param_0,
	.param .u32 _Z13InitCellStartPii_param_1
)
{
	.reg .pred 	%p<7>;
	.reg .b32 	%r<18>;
	.reg .b64 	%rd<5>;

	ld.param.u64 	%rd2, [_Z13InitCellStartPii_param_0];
	ld.param.u32 	%r8, [_Z13InitCellStartPii_param_1];
	mov.u32 	%r1, %ntid.x;
	mov.u32 	%r9, %ctaid.x;
	mov.u32 	%r10, %tid.x;
	mul.lo.s32 	%r11, %r9, %r1;
	mad.lo.s32 	%r17, %r11, %r8, %r10;
	setp.lt.s32 	%p1, %r8, 1;
	setp.gt.s32 	%p2, %r17, 16777215;
	or.pred  	%p3, %p1, %p2;
	@%p3 bra 	$L__BB1_3;
	mov.u32 	%r14, %nctaid.x;
	mul.lo.s32 	%r3, %r1, %r14;
	cvta.to.global.u64 	%rd1, %rd2;
	mov.b32 	%r16, 0;
$L__BB1_2:
	mul.wide.s32 	%rd3, %r17, 4;
	add.s64 	%rd4, %rd1, %rd3;
	mov.b32 	%r15, -1;
	st.global.u32 	[%rd4], %r15;
	add.s32 	%r17, %r17, %r3;
	add.s32 	%r16, %r16, 1;
	setp.lt.s32 	%p4, %r16, %r8;
	setp.lt.s32 	%p5, %r17, 16777216;
	and.pred  	%p6, %p4, %p5;
	@%p6 bra 	$L__BB1_2;
$L__BB1_3:
	ret;

}
	// .globl	_Z9ArrayCopyP6float4S0_S0_S0_PjPiS1_ii
.visible .entry _Z9ArrayCopyP6float4S0_S0_S0_PjPiS1_ii(
	.param .u64 .ptr .align 1 _Z9ArrayCopyP6float4S0_S0_S0_PjPiS1_ii_param_0,
	.param .u64 .ptr .align 1 _Z9ArrayCopyP6float4S0_S0_S0_PjPiS1_ii_param_1,
	.param .u64 .ptr .align 1 _Z9ArrayCopyP6float4S0_S0_S0_PjPiS1_ii_param_2,
	.param .u64 .ptr .align 1 _Z9ArrayCopyP6float4S0_S0_S0_PjPiS1_ii_param_3,
	.param .u64 .ptr .align 1 _Z9ArrayCopyP6float4S0_S0_S0_PjPiS1_ii_param_4,
	.param .u64 .ptr .align 1 _Z9ArrayCopyP6float4S0_S0_S0_PjPiS1_ii_param_5,
	.param .u64 .ptr .align 1 _Z9ArrayCopyP6float4S0_S0_S0_PjPiS1_ii_param_6,
	.param .u32 _Z9ArrayCopyP6float4S0_S0_S0_PjPiS1_ii_param_7,
	.param .u32 _Z9ArrayCopyP6float4S0_S0_S0_PjPiS1_ii_param_8
)
{
	.reg .pred 	%p<9>;
	.reg .b32 	%r<25>;
	.reg .b32 	%f<9>;
	.reg .b64 	%rd<29>;

	ld.param.u64 	%rd8, [_Z9ArrayCopyP6float4S0_S0_S0_PjPiS1_ii_param_0];
	ld.param.u64 	%rd9, [_Z9ArrayCopyP6float4S0_S0_S0_PjPiS1_ii_param_1];
	ld.param.u64 	%rd10, [_Z9ArrayCopyP6float4S0_S0_S0_PjPiS1_ii_param_2];
	ld.param.u64 	%rd11, [_Z9ArrayCopyP6float4S0_S0_S0_PjPiS1_ii_param_3];
	ld.param.u64 	%rd14, [_Z9ArrayCopyP6float4S0_S0_S0_PjPiS1_ii_param_4];
	ld.param.u64 	%rd12, [_Z9ArrayCopyP6float4S0_S0_S0_PjPiS1_ii_param_5];
	ld.param.u64 	%rd13, [_Z9ArrayCopyP6float4S0_S0_S0_PjPiS1_ii_param_6];
	ld.param.u32 	%r13, [_Z9ArrayCopyP6float4S0_S0_S0_PjPiS1_ii_param_7];
	ld.param.u32 	%r12, [_Z9ArrayCopyP6float4S0_S0_S0_PjPiS1_ii_param_8];
	cvta.to.global.u64 	%rd1, %rd14;
	mov.u32 	%r1, %ntid.x;
	mov.u32 	%r14, %ctaid.x;
	mov.u32 	%r15, %tid.x;
	mul.lo.s32 	%r16, %r14, %r1;
	mad.lo.s32 	%r23, %r16, %r12, %r15;
	setp.lt.s32 	%p1, %r12, 1;
	setp.ge.s32 	%p2, %r23, %r13;
	or.pred  	%p3, %p1, %p2;
	@%p3 bra 	$L__BB2_7;
	mov.u32 	%r19, %nctaid.x;
	mul.lo.s32 	%r3, %r1, %r19;
	cvta.to.global.u64 	%rd2, %rd13;
	cvta.to.global.u64 	%rd3, %rd8;
	cvta.to.global.u64 	%rd4, %rd9;
	cvta.to.global.u64 	%rd5, %rd10;
	cvta.to.global.u64 	%rd6, %rd11;
	cvta.to.global.u64 	%rd7, %rd12;
	mov.b32 	%r22, 0;
$L__BB2_2:
	mul.wide.s32 	%rd15, %r23, 4;
	add.s64 	%rd16, %rd2, %rd15;
	ld.global.u32 	%r20, [%rd16];
	mul.wide.s32 	%rd17, %r23, 16;
	add.s64 	%rd18, %rd4, %rd17;
	mul.wide.u32 	%rd19, %r20, 16;
	add.s64 	%rd20, %rd3, %rd19;
	ld.global.v4.f32 	{%f1, %f2, %f3, %f4}, [%rd20];
	st.global.v4.f32 	[%rd18], {%f1, %f2, %f3, %f4};
	add.s64 	%rd21, %rd6, %rd17;
	add.s64 	%rd22, %rd5, %rd19;
	ld.global.v4.f32 	{%f5, %f6, %f7, %f8}, [%rd22];
	st.global.v4.f32 	[%rd21], {%f5, %f6, %f7, %f8};
	setp.ne.s32 	%p4, %r23, 0;
	@%p4 bra 	$L__BB2_4;
	add.s64 	%rd26, %rd1, %rd15;
	ld.global.u32 	%r24, [%rd26];
	bra.uni 	$L__BB2_5;
$L__BB2_4:
	add.s64 	%rd24, %rd1, %rd15;
	ld.global.u32 	%r24, [%rd24];
	ld.global.u32 	%r21, [%rd24+-4];
	setp.eq.s32 	%p5, %r24, %r21;
	@%p5 bra 	$L__BB2_6;
$L__BB2_5:
	mul.wide.u32 	%rd27, %r24, 4;
	add.s64 	%rd28, %rd7, %rd27;
	st.global.u32 	[%rd28], %r23;
$L__BB2_6:
	add.s32 	%r23, %r23, %r3;
	add.s32 	%r22, %r22, 1;
	setp.lt.s32 	%p6, %r22, %r12;
	setp.lt.s32 	%p7, %r23, %r13;
	and.pred  	%p8, %p6, %p7;
	@%p8 bra 	$L__BB2_2;
$L__BB2_7:
	ret;

}
	// .globl	_Z16UpdateTrackIndexPjS_S_S_ii
.visible .entry _Z16UpdateTrackIndexPjS_S_S_ii(
	.param .u64 .ptr .align 1 _Z16UpdateTrackIndexPjS_S_S_ii_param_0,
	.param .u64 .ptr .align 1 _Z16UpdateTrackIndexPjS_S_S_ii_param_1,
	.param .u64 .ptr .align 1 _Z16UpdateTrackIndexPjS_S_S_ii_param_2,
	.param .u64 .ptr .align 1 _Z16UpdateTrackIndexPjS_S_S_ii_param_3,
	.param .u32 _Z16UpdateTrackIndexPjS_S_S_ii_param_4,
	.param .u32 _Z16UpdateTrackIndexPjS_S_S_ii_param_5
)
{
	.reg .pred 	%p<7>;
	.reg .b32 	%r<21>;
	.reg .b64 	%rd<16>;

	ld.param.u64 	%rd5, [_Z16UpdateTrackIndexPjS_S_S_ii_param_0];
	ld.param.u64 	%rd6, [_Z16UpdateTrackIndexPjS_S_S_ii_param_1];
	ld.param.u64 	%rd7, [_Z16UpdateTrackIndexPjS_S_S_ii_param_2];
	ld.param.u64 	%rd8, [_Z16UpdateTrackIndexPjS_S_S_ii_param_3];
	ld.param.u32 	%r10, [_Z16UpdateTrackIndexPjS_S_S_ii_param_4];
	ld.param.u32 	%r9, [_Z16UpdateTrackIndexPjS_S_S_ii_param_5];
	mov.u32 	%r1, %ntid.x;
	mov.u32 	%r11, %ctaid.x;
	mov.u32 	%r12, %tid.x;
	mul.lo.s32 	%r13, %r11, %r1;
	mad.lo.s32 	%r20, %r13, %r9, %r12;
	setp.lt.s32 	%p1, %r9, 1;
	setp.ge.s32 	%p2, %r20, %r10;
	or.pred  	%p3, %p1, %p2;
	@%p3 bra 	$L__BB3_3;
	mov.u32 	%r16, %nctaid.x;
	mul.lo.s32 	%r3, %r1, %r16;
	cvta.to.global.u64 	%rd1, %rd5;
	cvta.to.global.u64 	%rd2, %rd6;
	cvta.to.global.u64 	%rd3, %rd7;
	cvta.to.global.u64 	%rd4, %rd8;
	mov.b32 	%r19, 0;
$L__BB3_2:
	mul.wide.s32 	%rd9, %r20, 4;
	add.s64 	%rd10, %rd1, %rd9;
	ld.global.u32 	%r17, [%rd10];
	mul.wide.u32 	%rd11, %r17, 4;
	add.s64 	%rd12, %rd2, %rd11;
	ld.global.u32 	%r18, [%rd12];
	add.s64 	%rd13, %rd3, %rd9;
	st.global.u32 	[%rd13], %r18;
	mul.wide.u32 	%rd14, %r18, 4;
	add.s64 	%rd15, %rd4, %rd14;
	st.global.u32 	[%rd15], %r20;
	add.s32 	%r20, %r20, %r3;
	add.s32 	%r19, %r19, 1;
	setp.lt.s32 	%p4, %r19, %r9;
	setp.lt.s32 	%p5, %r20, %r10;
	and.pred  	%p6, %p4, %p5;
	@%p6 bra 	$L__BB3_2;
$L__BB3_3:
	ret;

}
	// .globl	_Z12ParticleMoveP6float4S0_S0_S0_S0_PjS1_S1_iiii
.visible .entry _Z12ParticleMoveP6float4S0_S0_S0_S0_PjS1_S1_iiii(
	.param .u64 .ptr .align 1 _Z12ParticleMoveP6float4S0_S0_S0_S0_PjS1_S1_iiii_param_0,
	.param .u64 .ptr .align 1 _Z12ParticleMoveP6float4S0_S0_S0_S0_PjS1_S1_iiii_param_1,
	.param .u64 .ptr .align 1 _Z12ParticleMoveP6float4S0_S0_S0_S0_PjS1_S1_iiii_param_2,
	.param .u64 .ptr .align 1 _Z12ParticleMoveP6float4S0_S0_S0_S0_PjS1_S1_iiii_param_3,
	.param .u64 .ptr .align 1 _Z12ParticleMoveP6float4S0_S0_S0_S0_PjS1_S1_iiii_param_4,
	.param .u64 .ptr .align 1 _Z12ParticleMoveP6float4S0_S0_S0_S0_PjS1_S1_iiii_param_5,
	.param .u64 .ptr .align 1 _Z12ParticleMoveP6float4S0_S0_S0_S0_PjS1_S1_iiii_param_6,
	.param .u64 .ptr .align 1 _Z12ParticleMoveP6float4S0_S0_S0_S0_PjS1_S1_iiii_param_7,
	.param .u32 _Z12ParticleMoveP6float4S0_S0_S0_S0_PjS1_S1_iiii_param_8,
	.param .u32 _Z12ParticleMoveP6float4S0_S0_S0_S0_PjS1_S1_iiii_param_9,
	.param .u32 _Z12ParticleMoveP6float4S0_S0_S0_S0_PjS1_S1_iiii_param_10,
	.param .u32 _Z12ParticleMoveP6float4S0_S0_S0_S0_PjS1_S1_iiii_param_11
)
{
	.reg .pred 	%p<15>;
	.reg .b32 	%r<38>;
	.reg .b32 	%f<59>;
	.reg .b64 	%rd<33>;

	ld.param.u32 	%r12, [_Z12ParticleMoveP6float4S0_S0_S0_S0_PjS1_S1_iiii_param_8];
	ld.param.u32 	%r10, [_Z12ParticleMoveP6float4S0_S0_S0_S0_PjS1_S1_iiii_param_9];
	mov.u32 	%r1, %ntid.x;
	mov.u32 	%r13, %ctaid.x;
	mov.u32 	%r14, %tid.x;
	mul.lo.s32 	%r15, %r13, %r1;
	mad.lo.s32 	%r37, %r15, %r10, %r14;
	setp.lt.s32 	%p1, %r10, 1;
	setp.ge.s32 	%p2, %r37, %r12;
	or.pred  	%p3, %p1, %p2;
	@%p3 bra 	$L__BB4_18;
	ld.param.u64 	%rd32, [_Z12ParticleMoveP6float4S0_S0_S0_S0_PjS1_S1_iiii_param_7];
	ld.param.u64 	%rd31, [_Z12ParticleMoveP6float4S0_S0_S0_S0_PjS1_S1_iiii_param_6];
	ld.param.u64 	%rd30, [_Z12ParticleMoveP6float4S0_S0_S0_S0_PjS1_S1_iiii_param_5];
	ld.param.u64 	%rd29, [_Z12ParticleMoveP6float4S0_S0_S0_S0_PjS1_S1_iiii_param_4];
	ld.param.u64 	%rd28, [_Z12ParticleMoveP6float4S0_S0_S0_S0_PjS1_S1_iiii_param_2];
	ld.param.u64 	%rd26, [_Z12ParticleMoveP6float4S0_S0_S0_S0_PjS1_S1_iiii_param_0];
	mov.u32 	%r18, %nctaid.x;
	mul.lo.s32 	%r3, %r1, %r18;
	cvta.to.global.u64 	%rd1, %rd31;
	cvta.to.global.u64 	%rd2, %rd28;
	cvta.to.global.u64 	%rd3, %rd26;
	cvta.to.global.u64 	%rd4, %rd29;
	cvta.to.global.u64 	%rd5, %rd30;
	cvta.to.global.u64 	%rd6, %rd32;
	mov.b32 	%r36, 0;
$L__BB4_2:
	ld.param.u32 	%r35, [_Z12ParticleMoveP6float4S0_S0_S0_S0_PjS1_S1_iiii_param_10];
	ld.param.u64 	%rd27, [_Z12ParticleMoveP6float4S0_S0_S0_S0_PjS1_S1_iiii_param_1];
	mul.wide.s32 	%rd17, %r37, 4;
	add.s64 	%rd18, %rd1, %rd17;
	ld.global.u32 	%r6, [%rd18];
	mul.wide.s32 	%rd19, %r37, 16;
	add.s64 	%rd7, %rd2, %rd19;
	.pragma "used_bytes_mask 4095";
	ld.global.v4.f32 	{%f11, %f12, %f13, %f14}, [%rd7];
	cvta.to.global.u64 	%rd20, %rd27;
	add.s64 	%rd8, %rd20, %rd19;
	.pragma "used_bytes_mask 4095";
	ld.global.v4.f32 	{%f15, %f16, %f17, %f18}, [%rd8];
	add.f32 	%f19, %f11, %f15;
	add.f32 	%f20, %f12, %f16;
	add.f32 	%f21, %f13, %f17;
	mul.f32 	%f22, %f19, 0f3F666666;
	mul.f32 	%f23, %f20, 0f3F666666;
	st.global.v2.f32 	[%rd8], {%f22, %f23};
	mul.f32 	%f24, %f21, 0f3F666666;
	st.global.f32 	[%rd8+8], %f24;
	add.s64 	%rd9, %rd3, %rd19;
	.pragma "used_bytes_mask 4095";
	ld.global.v4.f32 	{%f25, %f26, %f27, %f28}, [%rd9];
	add.f32 	%f29, %f22, %f25;
	add.f32 	%f30, %f23, %f26;
	st.global.v2.f32 	[%rd9], {%f29, %f30};
	add.f32 	%f31, %f24, %f27;
	st.global.f32 	[%rd9+8], %f31;
	mov.f32 	%f32, 0f80000000;
	mov.f32 	%f33, 0f00000000;
	st.global.v4.f32 	[%rd7], {%f33, %f32, %f33, %f33};
	setp.ge.u32 	%p4, %r6, %r35;
	ld.global.f32 	%f57, [%rd9];
	@%p4 bra 	$L__BB4_5;
	mul.wide.u32 	%rd21, %r6, 16;
	add.s64 	%rd22, %rd4, %rd21;
	.pragma "used_bytes_mask 4095";
	ld.global.v4.f32 	{%f34, %f35, %f36, %f37}, [%rd22];
	sub.f32 	%f2, %f34, %f57;
	ld.global.f32 	%f38, [%rd9+4];
	sub.f32 	%f3, %f35, %f38;
	ld.global.f32 	%f39, [%rd9+8];
	sub.f32 	%f4, %f36, %f39;
	mul.f32 	%f40, %f3, %f3;
	fma.rn.f32 	%f41, %f2, %f2, %f40;
	fma.rn.f32 	%f42, %f4, %f4, %f41;
	sqrt.rn.f32 	%f5, %f42;
	setp.leu.f32 	%p5, %f5, 0f3DCCCCCD;
	@%p5 bra 	$L__BB4_5;
	mov.f32 	%f43, 0f3C23D70A;
	div.rn.f32 	%f44, %f43, %f5;
	fma.rn.f32 	%f45, %f2, %f44, 0f00000000;
	mul.f32 	%f46, %f3, %f44;
	st.global.v2.f32 	[%rd7], {%f45, %f46};
	fma.rn.f32 	%f47, %f4, %f44, 0f00000000;
	st.global.f32 	[%rd7+8], %f47;
	ld.global.f32 	%f57, [%rd9];
$L__BB4_5:
	setp.ltu.f32 	%p6, %f57, 0f443FFF5C;
	@%p6 bra 	$L__BB4_7;
	mov.b32 	%r19, 1145044828;
	st.global.u32 	[%rd9], %r19;
	mov.b32 	%r20, 0;
	st.global.u32 	[%rd8], %r20;
$L__BB4_7:
	ld.global.f32 	%f48, [%rd9+4];
	setp.ltu.f32 	%p7, %f48, 0f443FFF5C;
	@%p7 bra 	$L__BB4_9;
	mov.b32 	%r21, 1145044828;
	st.global.u32 	[%rd9+4], %r21;
	mov.b32 	%r22, 0;
	st.global.u32 	[%rd8+4], %r22;
$L__BB4_9:
	ld.global.f32 	%f49, [%rd9+8];
	setp.ltu.f32 	%p8, %f49, 0f443FFF5C;
	@%p8 bra 	$L__BB4_11;
	mov.b32 	%r23, 1145044828;
	st.global.u32 	[%rd9+8], %r23;
	mov.b32 	%r24, 0;
	st.global.u32 	[%rd8+8], %r24;
$L__BB4_11:
	ld.global.f32 	%f50, [%rd9];
	setp.geu.f32 	%p9, %f50, 0f00000000;
	@%p9 bra 	$L__BB4_13;
	mov.b32 	%r25, 0;
	st.global.u32 	[%rd9], %r25;
	st.global.u32 	[%rd8], %r25;
$L__BB4_13:
	ld.global.f32 	%f51, [%rd9+4];
	setp.geu.f32 	%p10, %f51, 0f00000000;
	@%p10 bra 	$L__BB4_15;
	mov.b32 	%r26, 0;
	st.global.u32 	[%rd9+4], %r26;
	st.global.u32 	[%rd8+4], %r26;
$L__BB4_15:
	ld.global.f32 	%f58, [%rd9+8];
	setp.geu.f32 	%p11, %f58, 0f00000000;
	@%p11 bra 	$L__BB4_17;
	mov.b32 	%r27, 0;
	st.global.u32 	[%rd9+8], %r27;
	st.global.u32 	[%rd8+8], %r27;
	ld.global.f32 	%f58, [%rd9+8];
$L__BB4_17:
	ld.global.v2.f32 	{%f52, %f53}, [%rd9];
	div.rn.f32 	%f54, %f52, 0f40400000;
	cvt.rzi.s32.f32 	%r28, %f54;
	div.rn.f32 	%f55, %f53, 0f40400000;
	cvt.rzi.s32.f32 	%r29, %f55;
	shl.b32 	%r30, %r28, 16;
	shl.b32 	%r31, %r29, 8;
	add.s32 	%r32, %r31, %r30;
	div.rn.f32 	%f56, %f58, 0f40400000;
	cvt.rzi.s32.f32 	%r33, %f56;
	add.s32 	%r34, %r32, %r33;
	add.s64 	%rd24, %rd5, %rd17;
	st.global.u32 	[%rd24], %r34;
	add.s64 	%rd25, %rd6, %rd17;
	st.global.u32 	[%rd25], %r37;
	add.s32 	%r37, %r37, %r3;
	add.s32 	%r36, %r36, 1;
	setp.lt.s32 	%p12, %r36, %r10;
	setp.lt.s32 	%p13, %r37, %r12;
	and.pred  	%p14, %p12, %p13;
	@%p14 bra 	$L__BB4_2;
$L__BB4_18:
	ret;

}
	// .globl	_Z15CountNeighboursP6float4PjPiS2_S1_ii
.visible .entry _Z15CountNeighboursP6float4PjPiS2_S1_ii(
	.param .u64 .ptr .align 1 _Z15CountNeighboursP6float4PjPiS2_S1_ii_param_0,
	.param .u64 .ptr .align 1 _Z15CountNeighboursP6float4PjPiS2_S1_ii_param_1,
	.param .u64 .ptr .align 1 _Z15CountNeighboursP6float4PjPiS2_S1_ii_param_2,
	.param .u64 .ptr .align 1 _Z15CountNeighboursP6float4PjPiS2_S1_ii_param_3,
	.param .u64 .ptr .align 1 _Z15CountNeighboursP6float4PjPiS2_S1_ii_param_4,
	.param .u32 _Z15CountNeighboursP6float4PjPiS2_S1_ii_param_5,
	.param .u32 _Z15CountNeighboursP6float4PjPiS2_S1_ii_param_6
)
{
	.reg .pred 	%p<55>;
	.reg .b32 	%r<98>;
	.reg .b32 	%f<38>;
	.reg .b64 	%rd<37>;

	ld.param.u64 	%rd6, [_Z15CountNeighboursP6float4PjPiS2_S1_ii_param_0];
	ld.param.u64 	%rd7, [_Z15CountNeighboursP6float4PjPiS2_S1_ii_param_1];
	ld.param.u64 	%rd8, [_Z15CountNeighboursP6float4PjPiS2_S1_ii_param_2];
	ld.param.u32 	%r53, [_Z15CountNeighboursP6float4PjPiS2_S1_ii_param_5];
	ld.param.u32 	%r52, [_Z15CountNeighboursP6float4PjPiS2_S1_ii_param_6];
	cvta.to.global.u64 	%rd1, %rd7;
	cvta.to.global.u64 	%rd2, %rd8;
	cvta.to.global.u64 	%rd3, %rd6;
	mov.u32 	%r54, %ntid.x;
	mov.u32 	%r55, %ctaid.x;
	mov.u32 	%r56, %tid.x;
	mul.lo.s32 	%r57, %r55, %r54;
	mad.lo.s32 	%r79, %r57, %r52, %r56;
	setp.lt.s32 	%p2, %r52, 1;
	setp.ge.s32 	%p3, %r79, %r53;
	or.pred  	%p4, %p2, %p3;
	@%p4 bra 	$L__BB5_26;
	neg.s32 	%r2, %r53;
	mov.b32 	%r78, 0;
$L__BB5_2:
	mul.wide.s32 	%rd9, %r79, 16;
	add.s64 	%rd10, %rd3, %rd9;
	.pragma "used_bytes_mask 4095";
	ld.global.v4.f32 	{%f1, %f2, %f3, %f4}, [%rd10];
	div.rn.f32 	%f5, %f1, 0f40400000;
	cvt.rzi.s32.f32 	%r5, %f5;
	div.rn.f32 	%f6, %f2, 0f40400000;
	cvt.rzi.s32.f32 	%r6, %f6;
	div.rn.f32 	%f7, %f3, 0f40400000;
	cvt.rzi.s32.f32 	%r7, %f7;
	add.s32 	%r8, %r7, 1;
	mov.b32 	%r93, 0;
	mov.b32 	%r80, -1;
$L__BB5_3:
	add.s32 	%r11, %r80, %r5;
	shl.b32 	%r12, %r11, 16;
	mov.b32 	%r82, -1;
$L__BB5_4:
	setp.gt.s32 	%p5, %r11, 255;
	add.s32 	%r15, %r82, %r6;
	or.b32  	%r63, %r11, %r15;
	setp.gt.s32 	%p6, %r7, 256;
	setp.lt.s32 	%p7, %r7, 1;
	setp.lt.s32 	%p1, %r63, 0;
	setp.gt.s32 	%p8, %r15, 255;
	shl.b32 	%r64, %r15, 8;
	add.s32 	%r16, %r64, %r12;
	or.pred  	%p9, %p1, %p7;
	or.pred  	%p10, %p5, %p9;
	or.pred  	%p11, %p10, %p8;
	or.pred  	%p12, %p11, %p6;
	@%p12 bra 	$L__BB5_11;
	add.s32 	%r65, %r7, %r16;
	add.s32 	%r17, %r65, -1;
	mul.wide.u32 	%rd11, %r17, 4;
	add.s64 	%rd12, %rd2, %rd11;
	ld.global.u32 	%r87, [%rd12];
	setp.eq.s32 	%p13, %r87, -1;
	setp.ge.s32 	%p14, %r87, %r53;
	or.pred  	%p15, %p13, %p14;
	@%p15 bra 	$L__BB5_11;
	add.s32 	%r85, %r2, %r87;
	sub.s32 	%r84, %r87, %r79;
$L__BB5_7:
	mul.wide.s32 	%rd13, %r87, 4;
	add.s64 	%rd14, %rd1, %rd13;
	ld.global.u32 	%r66, [%rd14];
	setp.ne.s32 	%p16, %r66, %r17;
	@%p16 bra 	$L__BB5_11;
	setp.eq.s32 	%p17, %r84, 0;
	@%p17 bra 	$L__BB5_10;
	mul.wide.s32 	%rd15, %r87, 16;
	add.s64 	%rd16, %rd3, %rd15;
	.pragma "used_bytes_mask 4095";
	ld.global.v4.f32 	{%f8, %f9, %f10, %f11}, [%rd16];
	sub.f32 	%f12, %f8, %f1;
	sub.f32 	%f13, %f9, %f2;
	sub.f32 	%f14, %f10, %f3;
	mul.f32 	%f15, %f13, %f13;
	fma.rn.f32 	%f16, %f12, %f12, %f15;
	fma.rn.f32 	%f17, %f14, %f14, %f16;
	setp.lt.f32 	%p18, %f17, 0f40066666;
	selp.u32 	%r67, 1, 0, %p18;
	add.s32 	%r93, %r93, %r67;
$L__BB5_10:
	add.s32 	%r87, %r87, 1;
	add.s32 	%r85, %r85, 1;
	setp.ne.s32 	%p19, %r85, 0;
	add.s32 	%r84, %r84, 1;
	@%p19 bra 	$L__BB5_7;
$L__BB5_11:
	setp.gt.s32 	%p20, %r15, 255;
	setp.gt.s32 	%p21, %r11, 255;
	setp.gt.s32 	%p22, %r7, 255;
	setp.lt.s32 	%p23, %r7, 0;
	or.pred  	%p24, %p1, %p23;
	or.pred  	%p25, %p21, %p24;
	or.pred  	%p26, %p25, %p20;
	or.pred  	%p27, %p26, %p22;
	@%p27 bra 	$L__BB5_17;
	add.s32 	%r31, %r16, %r7;
	mul.wide.u32 	%rd17, %r31, 4;
	add.s64 	%rd18, %rd2, %rd17;
	ld.global.u32 	%r91, [%rd18];
	setp.eq.s32 	%p28, %r91, -1;
	setp.ge.s32 	%p29, %r91, %r53;
	or.pred  	%p30, %p28, %p29;
	@%p30 bra 	$L__BB5_17;
$L__BB5_13:
	mul.wide.s32 	%rd19, %r91, 4;
	add.s64 	%rd20, %rd1, %rd19;
	ld.global.u32 	%r68, [%rd20];
	setp.ne.s32 	%p31, %r68, %r31;
	@%p31 bra 	$L__BB5_17;
	setp.eq.s32 	%p32, %r91, %r79;
	@%p32 bra 	$L__BB5_16;
	mul.wide.s32 	%rd21, %r91, 16;
	add.s64 	%rd22, %rd3, %rd21;
	.pragma "used_bytes_mask 4095";
	ld.global.v4.f32 	{%f18, %f19, %f20, %f21}, [%rd22];
	sub.f32 	%f22, %f18, %f1;
	sub.f32 	%f23, %f19, %f2;
	sub.f32 	%f24, %f20, %f3;
	mul.f32 	%f25, %f23, %f23;
	fma.rn.f32 	%f26, %f22, %f22, %f25;
	fma.rn.f32 	%f27, %f24, %f24, %f26;
	setp.lt.f32 	%p33, %f27, 0f40066666;
	selp.u32 	%r69, 1, 0, %p33;
	add.s32 	%r93, %r93, %r69;
$L__BB5_16:
	add.s32 	%r91, %r91, 1;
	setp.ne.s32 	%p34, %r91, %r53;
	@%p34 bra 	$L__BB5_13;
$L__BB5_17:
	setp.gt.s32 	%p35, %r15, 255;
	setp.gt.s32 	%p36, %r11, 255;
	setp.gt.s32 	%p37, %r7, 254;
	setp.lt.s32 	%p38, %r7, -1;
	or.pred  	%p39, %p1, %p38;
	or.pred  	%p40, %p36, %p39;
	or.pred  	%p41, %p40, %p35;
	or.pred  	%p42, %p41, %p37;
	@%p42 bra 	$L__BB5_23;
	add.s32 	%r39, %r16, %r8;
	mul.wide.u32 	%rd23, %r39, 4;
	add.s64 	%rd24, %rd2, %rd23;
	ld.global.u32 	%r95, [%rd24];
	setp.eq.s32 	%p43, %r95, -1;
	setp.ge.s32 	%p44, %r95, %r53;
	or.pred  	%p45, %p43, %p44;
	@%p45 bra 	$L__BB5_23;
$L__BB5_19:
	mul.wide.s32 	%rd25, %r95, 4;
	add.s64 	%rd26, %rd1, %rd25;
	ld.global.u32 	%r70, [%rd26];
	setp.ne.s32 	%p46, %r70, %r39;
	@%p46 bra 	$L__BB5_23;
	setp.eq.s32 	%p47, %r95, %r79;
	@%p47 bra 	$L__BB5_22;
	mul.wide.s32 	%rd27, %r95, 16;
	add.s64 	%rd28, %rd3, %rd27;
	.pragma "used_bytes_mask 4095";
	ld.global.v4.f32 	{%f28, %f29, %f30, %f31}, [%rd28];
	sub.f32 	%f32, %f28, %f1;
	sub.f32 	%f33, %f29, %f2;
	sub.f32 	%f34, %f30, %f3;
	mul.f32 	%f35, %f33, %f33;
	fma.rn.f32 	%f36, %f32, %f32, %f35;
	fma.rn.f32 	%f37, %f34, %f34, %f36;
	setp.lt.f32 	%p48, %f37, 0f40066666;
	selp.u32 	%r71, 1, 0, %p48;
	add.s32 	%r93, %r93, %r71;
$L__BB5_22:
	add.s32 	%r95, %r95, 1;
	setp.ne.s32 	%p49, %r95, %r53;
	@%p49 bra 	$L__BB5_19;
$L__BB5_23:
	add.s32 	%r82, %r82, 1;
	setp.ne.s32 	%p50, %r82, 2;
	@%p50 bra 	$L__BB5_4;
	add.s32 	%r80, %r80, 1;
	setp.ne.s32 	%p51, %r80, 2;
	@%p51 bra 	$L__BB5_3;
	ld.param.u32 	%r77, [_Z15CountNeighboursP6float4PjPiS2_S1_ii_param_6];
	ld.param.u64 	%rd36, [_Z15CountNeighboursP6float4PjPiS2_S1_ii_param_4];
	ld.param.u64 	%rd35, [_Z15CountNeighboursP6float4PjPiS2_S1_ii_param_3];
	cvta.to.global.u64 	%rd29, %rd36;
	mul.wide.s32 	%rd30, %r79, 4;
	add.s64 	%rd31, %rd29, %rd30;
	ld.global.u32 	%r72, [%rd31];
	cvta.to.global.u64 	%rd32, %rd35;
	mul.wide.u32 	%rd33, %r72, 4;
	add.s64 	%rd34, %rd32, %rd33;
	st.global.u32 	[%rd34], %r93;
	mov.u32 	%r73, %ntid.x;
	mov.u32 	%r74, %nctaid.x;
	mul.lo.s32 	%r75, %r73, %r74;
	add.s32 	%r79, %r79, %r75;
	add.s32 	%r78, %r78, 1;
	setp.lt.s32 	%p52, %r78, %r77;
	setp.lt.s32 	%p53, %r79, %r53;
	and.pred  	%p54, %p52, %p53;
	@%p54 bra 	$L__BB5_2;
$L__BB5_26:
	ret;

}
	// .globl	_Z20InitialiseNeighboursP6float4PjPiS2_P5uint2PfS1_ii
.visible .entry _Z20InitialiseNeighboursP6float4PjPiS2_P5uint2PfS1_ii(
	.param .u64 .ptr .align 1 _Z20InitialiseNeighboursP6float4PjPiS2_P5uint2PfS1_ii_param_0,
	.param .u64 .ptr .align 1 _Z20InitialiseNeighboursP6float4PjPiS2_P5uint2PfS1_ii_param_1,
	.param .u64 .ptr .align 1 _Z20InitialiseNeighboursP6float4PjPiS2_P5uint2PfS1_ii_param_2,
	.param .u64 .ptr .align 1 _Z20InitialiseNeighboursP6float4PjPiS2_P5uint2PfS1_ii_param_3,
	.param .u64 .ptr .align 1 _Z20InitialiseNeighboursP6float4PjPiS2_P5uint2PfS1_ii_param_4,
	.param .u64 .ptr .align 1 _Z20InitialiseNeighboursP6float4PjPiS2_P5uint2PfS1_ii_param_5,
	.param .u64 .ptr .align 1 _Z20InitialiseNeighboursP6float4PjPiS2_P5uint2PfS1_ii_param_6,
	.param .u32 _Z20InitialiseNeighboursP6float4PjPiS2_P5uint2PfS1_ii_param_7,
	.param .u32 _Z20InitialiseNeighboursP6float4PjPiS2_P5uint2PfS1_ii_param_8
)
{
	.reg .pred 	%p<55>;
	.reg .b32 	%r<112>;
	.reg .b32 	%f<53>;
	.reg .b64 	%rd<61>;

	ld.param.u64 	%rd10, [_Z20InitialiseNeighboursP6float4PjPiS2_P5uint2PfS1_ii_param_0];
	ld.param.u64 	%rd11, [_Z20InitialiseNeighboursP6float4PjPiS2_P5uint2PfS1_ii_param_1];
	ld.param.u64 	%rd12, [_Z20InitialiseNeighboursP6float4PjPiS2_P5uint2PfS1_ii_param_2];
	ld.param.u64 	%rd13, [_Z20InitialiseNeighboursP6float4PjPiS2_P5uint2PfS1_ii_param_3];
	ld.param.u64 	%rd14, [_Z20InitialiseNeighboursP6float4PjPiS2_P5uint2PfS1_ii_param_4];
	ld.param.u64 	%rd15, [_Z20InitialiseNeighboursP6float4PjPiS2_P5uint2PfS1_ii_param_5];
	ld.param.u64 	%rd16, [_Z20InitialiseNeighboursP6float4PjPiS2_P5uint2PfS1_ii_param_6];
	ld.param.u32 	%r50, [_Z20InitialiseNeighboursP6float4PjPiS2_P5uint2PfS1_ii_param_7];
	ld.param.u32 	%r49, [_Z20InitialiseNeighboursP6float4PjPiS2_P5uint2PfS1_ii_param_8];
	cvta.to.global.u64 	%rd1, %rd15;
	cvta.to.global.u64 	%rd2, %rd14;
	cvta.to.global.u64 	%rd3, %rd13;
	cvta.to.global.u64 	%rd4, %rd16;
	cvta.to.global.u64 	%rd5, %rd11;
	cvta.to.global.u64 	%rd6, %rd12;
	cvta.to.global.u64 	%rd7, %rd10;
	mov.u32 	%r51, %ntid.x;
	mov.u32 	%r52, %ctaid.x;
	mov.u32 	%r53, %tid.x;
	mul.lo.s32 	%r54, %r52, %r51;
	mad.lo.s32 	%r93, %r54, %r49, %r53;
	setp.lt.s32 	%p2, %r49, 1;
	setp.ge.s32 	%p3, %r93, %r50;
	or.pred  	%p4, %p2, %p3;
	@%p4 bra 	$L__BB6_29;
	mov.b32 	%r92, 0;
$L__BB6_2:
	mul.wide.s32 	%rd17, %r93, 16;
	add.s64 	%rd8, %rd7, %rd17;
	.pragma "used_bytes_mask 4095";
	ld.global.v4.f32 	{%f4, %f5, %f6, %f7}, [%rd8];
	div.rn.f32 	%f8, %f4, 0f40400000;
	cvt.rzi.s32.f32 	%r4, %f8;
	div.rn.f32 	%f9, %f5, 0f40400000;
	cvt.rzi.s32.f32 	%r5, %f9;
	div.rn.f32 	%f10, %f6, 0f40400000;
	cvt.rzi.s32.f32 	%r6, %f10;
	mul.wide.s32 	%rd18, %r93, 4;
	add.s64 	%rd9, %rd4, %rd18;
	mov.b32 	%r107, 0;
	mov.b32 	%r94, -1;
$L__BB6_3:
	add.s32 	%r9, %r94, %r4;
	mov.b32 	%r96, -1;
$L__BB6_4:
	setp.gt.s32 	%p5, %r9, 255;
	add.s32 	%r12, %r96, %r5;
	or.b32  	%r60, %r9, %r12;
	setp.gt.s32 	%p6, %r6, 256;
	setp.lt.s32 	%p7, %r6, 1;
	setp.lt.s32 	%p1, %r60, 0;
	setp.gt.s32 	%p8, %r12, 255;
	shl.b32 	%r61, %r12, 8;
	shl.b32 	%r62, %r9, 16;
	add.s32 	%r13, %r61, %r62;
	or.pred  	%p9, %p1, %p7;
	or.pred  	%p10, %p5, %p9;
	or.pred  	%p11, %p10, %p8;
	or.pred  	%p12, %p11, %p6;
	@%p12 bra 	$L__BB6_12;
	add.s32 	%r63, %r6, %r13;
	add.s32 	%r14, %r63, -1;
	mul.wide.u32 	%rd19, %r14, 4;
	add.s64 	%rd20, %rd6, %rd19;
	ld.global.u32 	%r101, [%rd20];
	setp.eq.s32 	%p13, %r101, -1;
	setp.ge.s32 	%p14, %r101, %r50;
	or.pred  	%p15, %p13, %p14;
	@%p15 bra 	$L__BB6_12;
	sub.s32 	%r99, %r101, %r50;
	sub.s32 	%r98, %r101, %r93;
$L__BB6_7:
	mul.wide.s32 	%rd21, %r101, 4;
	add.s64 	%rd22, %rd5, %rd21;
	ld.global.u32 	%r64, [%rd22];
	setp.ne.s32 	%p16, %r64, %r14;
	@%p16 bra 	$L__BB6_12;
	setp.eq.s32 	%p17, %r98, 0;
	@%p17 bra 	$L__BB6_11;
	mul.wide.s32 	%rd23, %r101, 16;
	add.s64 	%rd24, %rd7, %rd23;
	.pragma "used_bytes_mask 4095";
	ld.global.v4.f32 	{%f11, %f12, %f13, %f14}, [%rd24];
	.pragma "used_bytes_mask 4095";
	ld.global.v4.f32 	{%f15, %f16, %f17, %f18}, [%rd8];
	sub.f32 	%f19, %f11, %f15;
	sub.f32 	%f20, %f12, %f16;
	sub.f32 	%f21, %f13, %f17;
	mul.f32 	%f22, %f20, %f20;
	fma.rn.f32 	%f23, %f19, %f19, %f22;
	fma.rn.f32 	%f1, %f21, %f21, %f23;
	setp.geu.f32 	%p18, %f1, 0f40066666;
	@%p18 bra 	$L__BB6_11;
	ld.global.u32 	%r65, [%rd9];
	mul.wide.s32 	%rd25, %r101, 4;
	add.s64 	%rd26, %rd4, %rd25;
	ld.global.u32 	%r66, [%rd26];
	mul.wide.s32 	%rd27, %r65, 4;
	add.s64 	%rd28, %rd3, %rd27;
	ld.global.u32 	%r67, [%rd28];
	add.s32 	%r68, %r67, %r107;
	mul.wide.s32 	%rd29, %r68, 8;
	add.s64 	%rd30, %rd2, %rd29;
	st.global.v2.u32 	[%rd30], {%r65, %r66};
	sqrt.rn.f32 	%f24, %f1;
	mul.wide.s32 	%rd31, %r68, 4;
	add.s64 	%rd32, %rd1, %rd31;
	st.global.f32 	[%rd32], %f24;
	add.s32 	%r107, %r107, 1;
$L__BB6_11:
	add.s32 	%r101, %r101, 1;
	add.s32 	%r99, %r99, 1;
	setp.ne.s32 	%p19, %r99, 0;
	add.s32 	%r98, %r98, 1;
	@%p19 bra 	$L__BB6_7;
$L__BB6_12:
	setp.gt.s32 	%p20, %r12, 255;
	setp.gt.s32 	%p21, %r9, 255;
	setp.gt.s32 	%p22, %r6, 255;
	setp.lt.s32 	%p23, %r6, 0;
	or.pred  	%p24, %p1, %p23;
	or.pred  	%p25, %p21, %p24;
	or.pred  	%p26, %p25, %p20;
	or.pred  	%p27, %p26, %p22;
	@%p27 bra 	$L__BB6_19;
	shl.b32 	%r69, %r12, 8;
	shl.b32 	%r70, %r9, 16;
	add.s32 	%r71, %r69, %r70;
	add.s32 	%r28, %r71, %r6;
	mul.wide.u32 	%rd33, %r28, 4;
	add.s64 	%rd34, %rd6, %rd33;
	ld.global.u32 	%r105, [%rd34];
	setp.eq.s32 	%p28, %r105, -1;
	setp.ge.s32 	%p29, %r105, %r50;
	or.pred  	%p30, %p28, %p29;
	@%p30 bra 	$L__BB6_19;
$L__BB6_14:
	mul.wide.s32 	%rd35, %r105, 4;
	add.s64 	%rd36, %rd5, %rd35;
	ld.global.u32 	%r72, [%rd36];
	setp.ne.s32 	%p31, %r72, %r28;
	@%p31 bra 	$L__BB6_19;
	setp.eq.s32 	%p32, %r105, %r93;
	@%p32 bra 	$L__BB6_18;
	mul.wide.s32 	%rd37, %r105, 16;
	add.s64 	%rd38, %rd7, %rd37;
	.pragma "used_bytes_mask 4095";
	ld.global.v4.f32 	{%f25, %f26, %f27, %f28}, [%rd38];
	.pragma "used_bytes_mask 4095";
	ld.global.v4.f32 	{%f29, %f30, %f31, %f32}, [%rd8];
	sub.f32 	%f33, %f25, %f29;
	sub.f32 	%f34, %f26, %f30;
	sub.f32 	%f35, %f27, %f31;
	mul.f32 	%f36, %f34, %f34;
	fma.rn.f32 	%f37, %f33, %f33, %f36;
	fma.rn.f32 	%f2, %f35, %f35, %f37;
	setp.geu.f32 	%p33, %f2, 0f40066666;
	@%p33 bra 	$L__BB6_18;
	ld.global.u32 	%r73, [%rd9];
	mul.wide.s32 	%rd39, %r105, 4;
	add.s64 	%rd40, %rd4, %rd39;
	ld.global.u32 	%r74, [%rd40];
	mul.wide.s32 	%rd41, %r73, 4;
	add.s64 	%rd42, %rd3, %rd41;
	ld.global.u32 	%r75, [%rd42];
	add.s32 	%r76, %r75, %r107;
	mul.wide.s32 	%rd43, %r76, 8;
	add.s64 	%rd44, %rd2, %rd43;
	st.global.v2.u32 	[%rd44], {%r73, %r74};
	sqrt.rn.f32 	%f38, %f2;
	mul.wide.s32 	%rd45, %r76, 4;
	add.s64 	%rd46, %rd1, %rd45;
	st.global.f32 	[%rd46], %f38;
	add.s32 	%r107, %r107, 1;
$L__BB6_18:
	add.s32 	%r105, %r105, 1;
	setp.ne.s32 	%p34, %r105, %r50;
	@%p34 bra 	$L__BB6_14;
$L__BB6_19:
	setp.gt.s32 	%p35, %r12, 255;
	setp.gt.s32 	%p36, %r9, 255;
	setp.gt.s32 	%p37, %r6, 254;
	setp.lt.s32 	%p38, %r6, -1;
	or.pred  	%p39, %p1, %p38;
	or.pred  	%p40, %p36, %p39;
	or.pred  	%p41, %p40, %p35;
	or.pred  	%p42, %p41, %p37;
	@%p42 bra 	$L__BB6_26;
	shl.b32 	%r78, %r12, 8;
	shl.b32 	%r79, %r9, 16;
	add.s32 	%r80, %r78, %r79;
	add.s32 	%r81, %r6, %r80;
	add.s32 	%r36, %r81, 1;
	mul.wide.u32 	%rd47, %r36, 4;
	add.s64 	%rd48, %rd6, %rd47;
	ld.global.u32 	%r109, [%rd48];
	setp.eq.s32 	%p43, %r109, -1;
	setp.ge.s32 	%p44, %r109, %r50;
	or.pred  	%p45, %p43, %p44;
	@%p45 bra 	$L__BB6_26;
$L__BB6_21:
	mul.wide.s32 	%rd49, %r109, 4;
	add.s64 	%rd50, %rd5, %rd49;
	ld.global.u32 	%r82, [%rd50];
	setp.ne.s32 	%p46, %r82, %r36;
	@%p46 bra 	$L__BB6_26;
	setp.eq.s32 	%p47, %r109, %r93;
	@%p47 bra 	$L__BB6_25;
	mul.wide.s32 	%rd51, %r109, 16;
	add.s64 	%rd52, %rd7, %rd51;
	.pragma "used_bytes_mask 4095";
	ld.global.v4.f32 	{%f39, %f40, %f41, %f42}, [%rd52];
	.pragma "used_bytes_mask 4095";
	ld.global.v4.f32 	{%f43, %f44, %f45, %f46}, [%rd8];
	sub.f32 	%f47, %f39, %f43;
	sub.f32 	%f48, %f40, %f44;
	sub.f32 	%f49, %f41, %f45;
	mul.f32 	%f50, %f48, %f48;
	fma.rn.f32 	%f51, %f47, %f47, %f50;
	fma.rn.f32 	%f3, %f49, %f49, %f51;
	setp.geu.f32 	%p48, %f3, 0f40066666;
	@%p48 bra 	$L__BB6_25;
	ld.global.u32 	%r83, [%rd9];
	mul.wide.s32 	%rd53, %r109, 4;
	add.s64 	%rd54, %rd4, %rd53;
	ld.global.u32 	%r84, [%rd54];
	mul.wide.s32 	%rd55, %r83, 4;
	add.s64 	%rd56, %rd3, %rd55;
	ld.global.u32 	%r85, [%rd56];
	add.s32 	%r86, %r85, %r107;
	mul.wide.s32 	%rd57, %r86, 8;
	add.s64 	%rd58, %rd2, %rd57;
	st.global.v2.u32 	[%rd58], {%r83, %r84};
	sqrt.rn.f32 	%f52, %f3;
	mul.wide.s32 	%rd59, %r86, 4;
	add.s64 	%rd60, %rd1, %rd59;
	st.global.f32 	[%rd60], %f52;
	add.s32 	%r107, %r107, 1;
$L__BB6_25:
	add.s32 	%r109, %r109, 1;
	setp.ne.s32 	%p49, %r109, %r50;
	@%p49 bra 	$L__BB6_21;
$L__BB6_26:
	add.s32 	%r96, %r96, 1;
	setp.ne.s32 	%p50, %r96, 2;
	@%p50 bra 	$L__BB6_4;
	add.s32 	%r94, %r94, 1;
	setp.ne.s32 	%p51, %r94, 2;
	@%p51 bra 	$L__BB6_3;
	ld.param.u32 	%r91, [_Z20InitialiseNeighboursP6float4PjPiS2_P5uint2PfS1_ii_param_8];
	mov.u32 	%r87, %ntid.x;
	mov.u32 	%r88, %nctaid.x;
	mul.lo.s32 	%r89, %r87, %r88;
	add.s32 	%r93, %r93, %r89;
	add.s32 	%r92, %r92, 1;
	setp.lt.s32 	%p52, %r92, %r91;
	setp.lt.s32 	%p53, %r93, %r50;
	and.pred  	%p54, %p52, %p53;
	@%p54 bra 	$L__BB6_2;
$L__BB6_29:
	ret;

}
	// .globl	_Z14ParticleForcesP6float4S0_S0_PjPiiiS1_
.visible .entry _Z14ParticleForcesP6float4S0_S0_PjPiiiS1_(
	.param .u64 .ptr .align 1 _Z14ParticleForcesP6float4S0_S0_PjPiiiS1__param_0,
	.param .u64 .ptr .align 1 _Z14ParticleForcesP6float4S0_S0_PjPiiiS1__param_1,
	.param .u64 .ptr .align 1 _Z14ParticleForcesP6float4S0_S0_PjPiiiS1__param_2,
	.param .u64 .ptr .align 1 _Z14ParticleForcesP6float4S0_S0_PjPiiiS1__param_3,
	.param .u64 .ptr .align 1 _Z14ParticleForcesP6float4S0_S0_PjPiiiS1__param_4,
	.param .u32 _Z14ParticleForcesP6float4S0_S0_PjPiiiS1__param_5,
	.param .u32 _Z14ParticleForcesP6float4S0_S0_PjPiiiS1__param_6,
	.param .u64 .ptr .align 1 _Z14ParticleForcesP6float4S0_S0_PjPiiiS1__param_7
)
{
	.reg .pred 	%p<55>;
	.reg .b32 	%r<66>;
	.reg .b32 	%f<144>;
	.reg .b64 	%rd<32>;

	ld.param.u64 	%rd5, [_Z14ParticleForcesP6float4S0_S0_PjPiiiS1__param_0];
	ld.param.u64 	%rd6, [_Z14ParticleForcesP6float4S0_S0_PjPiiiS1__param_3];
	ld.param.u64 	%rd7, [_Z14ParticleForcesP6float4S0_S0_PjPiiiS1__param_4];
	ld.param.u32 	%r43, [_Z14ParticleForcesP6float4S0_S0_PjPiiiS1__param_5];
	ld.param.u32 	%r42, [_Z14ParticleForcesP6float4S0_S0_PjPiiiS1__param_6];
	cvta.to.global.u64 	%rd1, %rd6;
	cvta.to.global.u64 	%rd2, %rd7;
	cvta.to.global.u64 	%rd3, %rd5;
	mov.u32 	%r1, %ntid.x;
	mov.u32 	%r44, %ctaid.x;
	mov.u32 	%r45, %tid.x;
	mul.lo.s32 	%r46, %r44, %r1;
	mad.lo.s32 	%r58, %r46, %r42, %r45;
	setp.lt.s32 	%p2, %r42, 1;
	setp.ge.s32 	%p3, %r58, %r43;
	or.pred  	%p4, %p2, %p3;
	@%p4 bra 	$L__BB7_29;
	neg.s32 	%r3, %r43;
	mov.u32 	%r49, %nctaid.x;
	mul.lo.s32 	%r4, %r1, %r49;
	mov.b32 	%r57, 0;
$L__BB7_2:
	mul.wide.s32 	%rd8, %r58, 16;
	add.s64 	%rd9, %rd3, %rd8;
	.pragma "used_bytes_mask 4095";
	ld.global.v4.f32 	{%f1, %f2, %f3, %f59}, [%rd9];
	div.rn.f32 	%f60, %f1, 0f40400000;
	cvt.rzi.s32.f32 	%r7, %f60;
	div.rn.f32 	%f61, %f2, 0f40400000;
	cvt.rzi.s32.f32 	%r8, %f61;
	div.rn.f32 	%f62, %f3, 0f40400000;
	cvt.rzi.s32.f32 	%r9, %f62;
	add.s32 	%r10, %r9, -1;
	add.s32 	%r11, %r9, 1;
	neg.s32 	%r12, %r58;
	mov.f32 	%f134, 0f00000000;
	mov.b32 	%r59, -1;
	mov.f32 	%f133, %f134;
	mov.f32 	%f132, %f134;
$L__BB7_3:
	add.s32 	%r14, %r59, %r7;
	shl.b32 	%r15, %r14, 16;
	mov.b32 	%r60, -1;
$L__BB7_4:
	setp.gt.s32 	%p5, %r14, 255;
	add.s32 	%r17, %r60, %r8;
	or.b32  	%r52, %r14, %r17;
	setp.gt.s32 	%p6, %r9, 256;
	setp.lt.s32 	%p7, %r9, 1;
	setp.lt.s32 	%p1, %r52, 0;
	setp.gt.s32 	%p8, %r17, 255;
	shl.b32 	%r53, %r17, 8;
	add.s32 	%r18, %r53, %r15;
	or.pred  	%p9, %p1, %p7;
	or.pred  	%p10, %p5, %p9;
	or.pred  	%p11, %p10, %p8;
	or.pred  	%p12, %p11, %p6;
	@%p12 bra 	$L__BB7_12;
	add.s32 	%r19, %r18, %r10;
	mul.wide.u32 	%rd10, %r19, 4;
	add.s64 	%rd11, %rd2, %rd10;
	ld.global.u32 	%r63, [%rd11];
	setp.eq.s32 	%p13, %r63, -1;
	setp.ge.s32 	%p14, %r63, %r43;
	or.pred  	%p15, %p13, %p14;
	@%p15 bra 	$L__BB7_12;
	add.s32 	%r62, %r3, %r63;
	add.s32 	%r61, %r12, %r63;
$L__BB7_7:
	mul.wide.s32 	%rd12, %r63, 4;
	add.s64 	%rd13, %rd1, %rd12;
	ld.global.u32 	%r54, [%rd13];
	setp.ne.s32 	%p16, %r54, %r19;
	@%p16 bra 	$L__BB7_12;
	setp.eq.s32 	%p17, %r61, 0;
	@%p17 bra 	$L__BB7_11;
	mul.wide.s32 	%rd14, %r63, 16;
	add.s64 	%rd15, %rd3, %rd14;
	.pragma "used_bytes_mask 4095";
	ld.global.v4.f32 	{%f63, %f64, %f65, %f66}, [%rd15];
	sub.f32 	%f13, %f63, %f1;
	sub.f32 	%f14, %f64, %f2;
	sub.f32 	%f15, %f65, %f3;
	mul.f32 	%f67, %f14, %f14;
	fma.rn.f32 	%f68, %f13, %f13, %f67;
	fma.rn.f32 	%f69, %f15, %f15, %f68;
	sqrt.rn.f32 	%f16, %f69;
	setp.geu.f32 	%p18, %f16, 0f3F800000;
	@%p18 bra 	$L__BB7_11;
	mov.f32 	%f70, 0f3F800000;
	sub.f32 	%f71, %f70, %f16;
	mul.f32 	%f72, %f71, %f71;
	mul.f32 	%f73, %f72, 0f3E4CCCCD;
	div.rn.f32 	%f74, %f73, %f16;
	mul.f32 	%f75, %f13, %f74;
	sub.f32 	%f132, %f132, %f75;
	mul.f32 	%f76, %f14, %f74;
	sub.f32 	%f133, %f133, %f76;
	mul.f32 	%f77, %f15, %f74;
	sub.f32 	%f134, %f134, %f77;
$L__BB7_11:
	add.s32 	%r63, %r63, 1;
	add.s32 	%r62, %r62, 1;
	setp.ne.s32 	%p19, %r62, 0;
	add.s32 	%r61, %r61, 1;
	@%p19 bra 	$L__BB7_7;
$L__BB7_12:
	setp.gt.s32 	%p22, %r9, 255;
	setp.lt.s32 	%p23, %r9, 0;
	or.pred  	%p24, %p1, %p23;
	or.pred  	%p25, %p5, %p24;
	or.pred  	%p26, %p25, %p8;
	or.pred  	%p27, %p26, %p22;
	@%p27 bra 	$L__BB7_19;
	add.s32 	%r29, %r18, %r9;
	mul.wide.u32 	%rd16, %r29, 4;
	add.s64 	%rd17, %rd2, %rd16;
	ld.global.u32 	%r64, [%rd17];
	setp.eq.s32 	%p28, %r64, -1;
	setp.ge.s32 	%p29, %r64, %r43;
	or.pred  	%p30, %p28, %p29;
	@%p30 bra 	$L__BB7_19;
$L__BB7_14:
	mul.wide.s32 	%rd18, %r64, 4;
	add.s64 	%rd19, %rd1, %rd18;
	ld.global.u32 	%r55, [%rd19];
	setp.ne.s32 	%p31, %r55, %r29;
	@%p31 bra 	$L__BB7_19;
	setp.eq.s32 	%p32, %r64, %r58;
	@%p32 bra 	$L__BB7_18;
	mul.wide.s32 	%rd20, %r64, 16;
	add.s64 	%rd21, %rd3, %rd20;
	.pragma "used_bytes_mask 4095";
	ld.global.v4.f32 	{%f78, %f79, %f80, %f81}, [%rd21];
	sub.f32 	%f29, %f78, %f1;
	sub.f32 	%f30, %f79, %f2;
	sub.f32 	%f31, %f80, %f3;
	mul.f32 	%f82, %f30, %f30;
	fma.rn.f32 	%f83, %f29, %f29, %f82;
	fma.rn.f32 	%f84, %f31, %f31, %f83;
	sqrt.rn.f32 	%f32, %f84;
	setp.geu.f32 	%p33, %f32, 0f3F800000;
	@%p33 bra 	$L__BB7_18;
	mov.f32 	%f85, 0f3F800000;
	sub.f32 	%f86, %f85, %f32;
	mul.f32 	%f87, %f86, %f86;
	mul.f32 	%f88, %f87, 0f3E4CCCCD;
	div.rn.f32 	%f89, %f88, %f32;
	mul.f32 	%f90, %f29, %f89;
	sub.f32 	%f132, %f132, %f90;
	mul.f32 	%f91, %f30, %f89;
	sub.f32 	%f133, %f133, %f91;
	mul.f32 	%f92, %f31, %f89;
	sub.f32 	%f134, %f134, %f92;
$L__BB7_18:
	add.s32 	%r64, %r64, 1;
	setp.ne.s32 	%p34, %r64, %r43;
	@%p34 bra 	$L__BB7_14;
$L__BB7_19:
	setp.gt.s32 	%p35, %r17, 255;
	setp.gt.s32 	%p36, %r14, 255;
	setp.gt.s32 	%p37, %r9, 254;
	setp.lt.s32 	%p38, %r9, -1;
	or.pred  	%p39, %p1, %p38;
	or.pred  	%p40, %p36, %p39;
	or.pred  	%p41, %p40, %p35;
	or.pred  	%p42, %p41, %p37;
	@%p42 bra 	$L__BB7_26;
	add.s32 	%r33, %r18, %r11;
	mul.wide.u32 	%rd22, %r33, 4;
	add.s64 	%rd23, %rd2, %rd22;
	ld.global.u32 	%r65, [%rd23];
	setp.eq.s32 	%p43, %r65, -1;
	setp.ge.s32 	%p44, %r65, %r43;
	or.pred  	%p45, %p43, %p44;
	@%p45 bra 	$L__BB7_26;
$L__BB7_21:
	mul.wide.s32 	%rd24, %r65, 4;
	add.s64 	%rd25, %rd1, %rd24;
	ld.global.u32 	%r56, [%rd25];
	setp.ne.s32 	%p46, %r56, %r33;
	@%p46 bra 	$L__BB7_26;
	setp.eq.s32 	%p47, %r65, %r58;
	@%p47 bra 	$L__BB7_25;
	mul.wide.s32 	%rd26, %r65, 16;
	add.s64 	%rd27, %rd3, %rd26;
	.pragma "used_bytes_mask 4095";
	ld.global.v4.f32 	{%f93, %f94, %f95, %f96}, [%rd27];
	sub.f32 	%f45, %f93, %f1;
	sub.f32 	%f46, %f94, %f2;
	sub.f32 	%f47, %f95, %f3;
	mul.f32 	%f97, %f46, %f46;
	fma.rn.f32 	%f98, %f45, %f45, %f97;
	fma.rn.f32 	%f99, %f47, %f47, %f98;
	sqrt.rn.f32 	%f48, %f99;
	setp.geu.f32 	%p48, %f48, 0f3F800000;
	@%p48 bra 	$L__BB7_25;
	mov.f32 	%f100, 0f3F800000;
	sub.f32 	%f101, %f100, %f48;
	mul.f32 	%f102, %f101, %f101;
	mul.f32 	%f103, %f102, 0f3E4CCCCD;
	div.rn.f32 	%f104, %f103, %f48;
	mul.f32 	%f105, %f45, %f104;
	sub.f32 	%f132, %f132, %f105;
	mul.f32 	%f106, %f46, %f104;
	sub.f32 	%f133, %f133, %f106;
	mul.f32 	%f107, %f47, %f104;
	sub.f32 	%f134, %f134, %f107;
$L__BB7_25:
	add.s32 	%r65, %r65, 1;
	setp.ne.s32 	%p49, %r65, %r43;
	@%p49 bra 	$L__BB7_21;
$L__BB7_26:
	add.s32 	%r60, %r60, 1;
	setp.ne.s32 	%p50, %r60, 2;
	@%p50 bra 	$L__BB7_4;
	add.s32 	%r59, %r59, 1;
	setp.ne.s32 	%p51, %r59, 2;
	@%p51 bra 	$L__BB7_3;
	ld.param.u64 	%rd31, [_Z14ParticleForcesP6float4S0_S0_PjPiiiS1__param_2];
	cvta.to.global.u64 	%rd28, %rd31;
	mul.wide.s32 	%rd29, %r58, 16;
	add.s64 	%rd30, %rd28, %rd29;
	atom.global.add.f32 	%f108, [%rd30], %f132;
	atom.global.add.f32 	%f109, [%rd30+4], %f133;
	atom.global.add.f32 	%f110, [%rd30+8], %f134;
	add.s32 	%r58, %r58, %r4;
	add.s32 	%r57, %r57, 1;
	setp.lt.s32 	%p52, %r57, %r42;
	setp.lt.s32 	%p53, %r58, %r43;
	and.pred  	%p54, %p52, %p53;
	@%p54 bra 	$L__BB7_2;
$L__BB7_29:
	ret;

}
	// .globl	_Z13ConnectForcesP6float4S0_S0_PjPiP5uint2PfiiS1_i
.visible .entry _Z13ConnectForcesP6float4S0_S0_PjPiP5uint2PfiiS1_i(
	.param .u64 .ptr .align 1 _Z13ConnectForcesP6float4S0_S0_PjPiP5uint2PfiiS1_i_param_0,
	.param .u64 .ptr .align 1 _Z13ConnectForcesP6float4S0_S0_PjPiP5uint2PfiiS1_i_param_1,
	.param .u64 .ptr .align 1 _Z13ConnectForcesP6float4S0_S0_PjPiP5uint2PfiiS1_i_param_2,
	.param .u64 .ptr .align 1 _Z13ConnectForcesP6float4S0_S0_PjPiP5uint2PfiiS1_i_param_3,
	.param .u64 .ptr .align 1 _Z13ConnectForcesP6float4S0_S0_PjPiP5uint2PfiiS1_i_param_4,
	.param .u64 .ptr .align 1 _Z13ConnectForcesP6float4S0_S0_PjPiP5uint2PfiiS1_i_param_5,
	.param .u64 .ptr .align 1 _Z13ConnectForcesP6float4S0_S0_PjPiP5uint2PfiiS1_i_param_6,
	.param .u32 _Z13ConnectForcesP6float4S0_S0_PjPiP5uint2PfiiS1_i_param_7,
	.param .u32 _Z13ConnectForcesP6float4S0_S0_PjPiP5uint2PfiiS1_i_param_8,
	.param .u64 .ptr .align 1 _Z13ConnectForcesP6float4S0_S0_PjPiP5uint2PfiiS1_i_param_9,
	.param .u32 _Z13ConnectForcesP6float4S0_S0_PjPiP5uint2PfiiS1_i_param_10
)
{
	.reg .pred 	%p<7>;
	.reg .b32 	%r<23>;
	.reg .b32 	%f<26>;
	.reg .b64 	%rd<24>;

	ld.param.u64 	%rd6, [_Z13ConnectForcesP6float4S0_S0_PjPiP5uint2PfiiS1_i_param_0];
	ld.param.u64 	%rd7, [_Z13ConnectForcesP6float4S0_S0_PjPiP5uint2PfiiS1_i_param_2];
	ld.param.u64 	%rd8, [_Z13ConnectForcesP6float4S0_S0_PjPiP5uint2PfiiS1_i_param_5];
	ld.param.u64 	%rd9, [_Z13ConnectForcesP6float4S0_S0_PjPiP5uint2PfiiS1_i_param_6];
	ld.param.u32 	%r10, [_Z13ConnectForcesP6float4S0_S0_PjPiP5uint2PfiiS1_i_param_7];
	ld.param.u32 	%r9, [_Z13ConnectForcesP6float4S0_S0_PjPiP5uint2PfiiS1_i_param_8];
	ld.param.u64 	%rd10, [_Z13ConnectForcesP6float4S0_S0_PjPiP5uint2PfiiS1_i_param_9];
	mov.u32 	%r1, %ntid.x;
	mov.u32 	%r11, %ctaid.x;
	mov.u32 	%r12, %tid.x;
	mul.lo.s32 	%r13, %r11, %r1;
	mad.lo.s32 	%r22, %r13, %r9, %r12;
	setp.lt.s32 	%p1, %r9, 1;
	setp.ge.s32 	%p2, %r22, %r10;
	or.pred  	%p3, %p1, %p2;
	@%p3 bra 	$L__BB8_3;
	cvta.to.global.u64 	%rd1, %rd6;
	cvta.to.global.u64 	%rd2, %rd10;
	mov.u32 	%r16, %nctaid.x;
	mul.lo.s32 	%r3, %r1, %r16;
	cvta.to.global.u64 	%rd3, %rd8;
	cvta.to.global.u64 	%rd4, %rd9;
	cvta.to.global.u64 	%rd5, %rd7;
	mov.b32 	%r21, 0;
$L__BB8_2:
	mul.wide.s32 	%rd11, %r22, 8;
	add.s64 	%rd12, %rd3, %rd11;
	ld.global.v2.u32 	{%r17, %r18}, [%rd12];
	mul.wide.u32 	%rd13, %r17, 4;
	add.s64 	%rd14, %rd2, %rd13;
	ld.global.u32 	%r19, [%rd14];
	mul.wide.u32 	%rd15, %r18, 4;
	add.s64 	%rd16, %rd2, %rd15;
	ld.global.u32 	%r20, [%rd16];
	mul.wide.s32 	%rd17, %r22, 4;
	add.s64 	%rd18, %rd4, %rd17;
	ld.global.f32 	%f1, [%rd18];
	mul.wide.s32 	%rd19, %r19, 16;
	add.s64 	%rd20, %rd1, %rd19;
	.pragma "used_bytes_mask 4095";
	ld.global.v4.f32 	{%f2, %f3, %f4, %f5}, [%rd20];
	mul.wide.s32 	%rd21, %r20, 16;
	add.s64 	%rd22, %rd1, %rd21;
	.pragma "used_bytes_mask 4095";
	ld.global.v4.f32 	{%f6, %f7, %f8, %f9}, [%rd22];
	sub.f32 	%f10, %f2, %f6;
	sub.f32 	%f11, %f3, %f7;
	sub.f32 	%f12, %f4, %f8;
	mul.f32 	%f13, %f11, %f11;
	fma.rn.f32 	%f14, %f10, %f10, %f13;
	fma.rn.f32 	%f15, %f12, %f12, %f14;
	sqrt.rn.f32 	%f16, %f15;
	sub.f32 	%f17, %f16, %f1;
	mul.f32 	%f18, %f17, 0fBECCCCCD;
	div.rn.f32 	%f19, %f18, %f16;
	mul.f32 	%f20, %f10, %f19;
	mul.f32 	%f21, %f11, %f19;
	mul.f32 	%f22, %f12, %f19;
	add.s64 	%rd23, %rd5, %rd19;
	atom.global.add.f32 	%f23, [%rd23], %f20;
	atom.global.add.f32 	%f24, [%rd23+4], %f21;
	atom.global.add.f32 	%f25, [%rd23+8], %f22;
	add.s32 	%r22, %r22, %r3;
	add.s32 	%r21, %r21, 1;
	setp.lt.s32 	%p4, %r21, %r9;
	setp.lt.s32 	%p5, %r22, %r10;
	and.pred  	%p6, %p4, %p5;
	@%p6 bra 	$L__BB8_2;
$L__BB8_3:
	ret;

}
	// .globl	_ZN3cub18CUB_300001_SM_10006detail11EmptyKernelIvEEvv
.visible .entry _ZN3cub18CUB_300001_SM_10006detail11EmptyKernelIvEEvv()
{


	ret;

}
	// .globl	_ZN3cub18CUB_300001_SM_10006detail10radix_sort31DeviceRadixSortSingleTileKernelINS1_5radix10policy_hubIjjyE10Policy1000ELNS0_9SortOrderE0EjjyNS1_21identity_decomposer_tEEEvPKT1_PSA_PKT2_PSE_T3_iiT4_
.visible .entry _ZN3cub18CUB_300001_SM_10006detail10radix_sort31DeviceRadixSortSingleTileKernelINS1_5radix10policy_hubIjjyE10Policy1000ELNS0_9SortOrderE0EjjyNS1_21identity_decomposer_tEEEvPKT1_PSA_PKT2_PSE_T3_iiT4_(
	.param .u64 .ptr .align 1 _ZN3cub18CUB_300001_SM_10006detail10radix_sort31DeviceRadixSortSingleTileKernelINS1_5radix10policy_hubIjjyE10Policy1000ELNS0_9SortOrderE0EjjyNS1_21identity_decomposer_tEEEvPKT1_PSA_PKT2_PSE_T3_iiT4__param_0,
	.param .u64 .ptr .align 1 _ZN3cub18CUB_300001_SM_10006detail10radix_sort31DeviceRadixSortSingleTileKernelINS1_5radix10policy_hubIjjyE10Policy1000ELNS0_9SortOrderE0EjjyNS1_21identity_decomposer_tEEEvPKT1_PSA_PKT2_PSE_T3_iiT4__param_1,
	.param .u64 .ptr .align 1 _ZN3cub18CUB_300001_SM_10006detail10radix_sort31DeviceRadixSortSingleTileKernelINS1_5radix10policy_hubIjjyE10Policy1000ELNS0_9SortOrderE0EjjyNS1_21identity_decomposer_tEEEvPKT1_PSA_PKT2_PSE_T3_iiT4__param_2,
	.param .u64 .ptr .align 1 _ZN3cub18CUB_300001_SM_10006detail10radix_sort31DeviceRadixSortSingleTileKernelINS1_5radix10policy_hubIjjyE10Policy1000ELNS0_9SortOrderE0EjjyNS1_21identity_decomposer_tEEEvPKT1_PSA_PKT2_PSE_T3_iiT4__param_3,
	.param .u64 _ZN3cub18CUB_300001_SM_10006detail10radix_sort31DeviceRadixSortSingleTileKernelINS1_5radix10policy_hubIjjyE10Policy1000ELNS0_9SortOrderE0EjjyNS1_21identity_decomposer_tEEEvPKT1_PSA_PKT2_PSE_T3_iiT4__param_4,
	.param .u32 _ZN3cub18CUB_300001_SM_10006detail10radix_sort31DeviceRadixSortSingleTileKernelINS1_5radix10policy_hubIjjyE10Policy1000ELNS0_9SortOrderE0EjjyNS1_21identity_decomposer_tEEEvPKT1_PSA_PKT2_PSE_T3_iiT4__param_5,
	.param .u32 _ZN3cub18CUB_300001_SM_10006detail10radix_sort31DeviceRadixSortSingleTileKernelINS1_5radix10policy_hubIjjyE10Policy1000ELNS0_9SortOrderE0EjjyNS1_21identity_decomposer_tEEEvPKT1_PSA_PKT2_PSE_T3_iiT4__param_6,
	.param .align 1 .b8 _ZN3cub18CUB_300001_SM_10006detail10radix_sort31DeviceRadixSortSingleTileKernelINS1_5radix10policy_hubIjjyE10Policy1000ELNS0_9SortOrderE0EjjyNS1_21identity_decomposer_tEEEvPKT1_PSA_PKT2_PSE_T3_iiT4__param_7[1]
)
.maxntid 256
.minnctapersm 1
{
	.reg .pred 	%p<73>;
	.reg .b16 	%rs<39>;
	.reg .b32 	%r<862>;
	.reg .b64 	%rd<37>;
	// demoted variable
	.shared .align 16 .b8 _ZZN3cub18CUB_300001_SM_10006detail10radix_sort31DeviceRadixSortSingleTileKernelINS1_5radix10policy_hubIjjyE10Policy1000ELNS0_9SortOrderE0EjjyNS1_21identity_decomposer_tEEEvPKT1_PSA_PKT2_PSE_T3_iiT4_E12temp_storage[33856];
	ld.param.u64 	%rd10, [_ZN3cub18CUB_300001_SM_10006detail10radix_sort31DeviceRadixSortSingleTileKernelINS1_5radix10policy_hubIjjyE10Policy1000ELNS0_9SortOrderE0EjjyNS1_21identity_decomposer_tEEEvPKT1_PSA_PKT2_PSE_T3_iiT4__param_0];
	ld.param.u64 	%rd6, [_ZN3cub18CUB_300001_SM_10006detail10radix_sort31DeviceRadixSortSingleTileKernelINS1_5radix10policy_hubIjjyE10Policy1000ELNS0_9SortOrderE0EjjyNS1_21identity_decomposer_tEEEvPKT1_PSA_PKT2_PSE_T3_iiT4__param_1];
	ld.param.u64 	%rd7, [_ZN3cub18CUB_300001_SM_10006detail10radix_sort31DeviceRadixSortSingleTileKernelINS1_5radix10policy_hubIjjyE10Policy1000ELNS0_9SortOrderE0EjjyNS1_21identity_decomposer_tEEEvPKT1_PSA_PKT2_PSE_T3_iiT4__param_2];
	ld.param.u64 	%rd8, [_ZN3cub18CUB_300001_SM_10006detail10radix_sort31DeviceRadixSortSingleTileKernelINS1_5radix10policy_hubIjjyE10Policy1000ELNS0_9SortOrderE0EjjyNS1_21identity_decomposer_tEEEvPKT1_PSA_PKT2_PSE_T3_iiT4__param_3];
	ld.param.u64 	%rd9, [_ZN3cub18CUB_300001_SM_10006detail10radix_sort31DeviceRadixSortSingleTileKernelINS1_5radix10policy_hubIjjyE10Policy1000ELNS0_9SortOrderE0EjjyNS1_21identity_decomposer_tEEEvPKT1_PSA_PKT2_PSE_T3_iiT4__param_4];
	ld.param.u32 	%r303, [_ZN3cub18CUB_300001_SM_10006detail10radix_sort31DeviceRadixSortSingleTileKernelINS1_5radix10policy_hubIjjyE10Policy1000ELNS0_9SortOrderE0EjjyNS1_21identity_decomposer_tEEEvPKT1_PSA_PKT2_PSE_T3_iiT4__param_5];
	ld.param.u32 	%r304, [_ZN3cub18CUB_300001_SM_10006detail10radix_sort31DeviceRadixSortSingleTileKernelINS1_5radix10policy_hubIjjyE10Policy1000ELNS0_9SortOrderE0EjjyNS1_21identity_decomposer_tEEEvPKT1_PSA_PKT2_PSE_T3_iiT4__param_6];
	cvta.to.global.u64 	%rd11, %rd10;
	cvt.u32.u64 	%r1, %rd9;
	mov.u32 	%r2, %tid.x;
	mul.lo.s32 	%r3, %r2, 19;
	setp.ge.s32 	%p1, %r3, %r1;
	mul.wide.u32 	%rd12, %r3, 4;
	add.s64 	%rd1, %rd11, %rd12;
	mov.b32 	%r840, -1;
	@%p1 bra 	$L__BB10_2;
	ld.global.u32 	%r840, [%rd1];
$L__BB10_2:
	add.s32 	%r6, %r3, 1;
	setp.ge.s32 	%p2, %r6, %r1;
	mov.b32 	%r839, -1;
	@%p2 bra 	$L__BB10_4;
	ld.global.u32 	%r839, [%rd1+4];
$L__BB10_4:
	add.s32 	%r9, %r3, 2;
	setp.ge.s32 	%p3, %r9, %r1;
	mov.b32 	%r838, -1;
	@%p3 bra 	$L__BB10_6;
	ld.global.u32 	%r838, [%rd1+8];
$L__BB10_6:
	add.s32 	%r12, %r3, 3;
	setp.ge.s32 	%p4, %r12, %r1;
	mov.b32 	%r837, -1;
	@%p4 bra 	$L__BB10_8;
	ld.global.u32 	%r837, [%rd1+12];
$L__BB10_8:
	add.s32 	%r15, %r3, 4;
	setp.ge.s32 	%p5, %r15, %r1;
	mov.b32 	%r836, -1;
	@%p5 bra 	$L__BB10_10;
	ld.global.u32 	%r836, [%rd1+16];
$L__BB10_10:
	add.s32 	%r18, %r3, 5;
	setp.ge.s32 	%p6, %r18, %r1;
	mov.b32 	%r835, -1;
	@%p6 bra 	$L__BB10_12;
	ld.global.u32 	%r835, [%rd1+20];
$L__BB10_12:
	add.s32 	%r21, %r3, 6;
	setp.ge.s32 	%p7, %r21, %r1;
	mov.b32 	%r834, -1;
	@%p7 bra 	$L__BB10_14;
	ld.global.u32 	%r834, [%rd1+24];
$L__BB10_14:
	add.s32 	%r24, %r3, 7;
	setp.ge.s32 	%p8, %r24, %r1;
	mov.b32 	%r833, -1;
	@%p8 bra 	$L__BB10_16;
	ld.global.u32 	%r833, [%rd1+28];
$L__BB10_16:
	add.s32 	%r27, %r3, 8;
	setp.ge.s32 	%p9, %r27, %r1;
	mov.b32 	%r832, -1;
	@%p9 bra 	$L__BB10_18;
	ld.global.u32 	%r832, [%rd1+32];
$L__BB10_18:
	add.s32 	%r30, %r3, 9;
	setp.ge.s32 	%p10, %r30, %r1;
	mov.b32 	%r831, -1;
	@%p10 bra 	$L__BB10_20;
	ld.global.u32 	%r831, [%rd1+36];
$L__BB10_20:
	add.s32 	%r33, %r3, 10;
	setp.ge.s32 	%p11, %r33, %r1;
	mov.b32 	%r830, -1;
	@%p11 bra 	$L__BB10_22;
	ld.global.u32 	%r830, [%rd1+40];
$L__BB10_22:
	add.s32 	%r36, %r3, 11;
	setp.ge.s32 	%p12, %r36, %r1;
	mov.b32 	%r829, -1;
	@%p12 bra 	$L__BB10_24;
	ld.global.u32 	%r829, [%rd1+44];
$L__BB10_24:
	add.s32 	%r39, %r3, 12;
	setp.ge.s32 	%p13, %r39, %r1;
	mov.b32 	%r828, -1;
	@%p13 bra 	$L__BB10_26;
	ld.global.u32 	%r828, [%rd1+48];
$L__BB10_26:
	add.s32 	%r42, %r3, 13;
	setp.ge.s32 	%p14, %r42, %r1;
	mov.b32 	%r827, -1;
	@%p14 bra 	$L__BB10_28;
	ld.global.u32 	%r827, [%rd1+52];
$L__BB10_28:
	add.s32 	%r45, %r3, 14;
	setp.ge.s32 	%p15, %r45, %r1;
	mov.b32 	%r826, -1;
	@%p15 bra 	$L__BB10_30;
	ld.global.u32 	%r826, [%rd1+56];
$L__BB10_30:
	add.s32 	%r48, %r3, 15;
	setp.ge.s32 	%p16, %r48, %r1;
	mov.b32 	%r825, -1;
	@%p16 bra 	$L__BB10_32;
	ld.global.u32 	%r825, [%rd1+60];
$L__BB10_32:
	add.s32 	%r51, %r3, 16;
	setp.ge.s32 	%p17, %r51, %r1;
	mov.b32 	%r824, -1;
	@%p17 bra 	$L__BB10_34;
	ld.global.u32 	%r824, [%rd1+64];
$L__BB10_34:
	add.s32 	%r54, %r3, 17;
	setp.ge.s32 	%p18, %r54, %r1;
	mov.b32 	%r823, -1;
	@%p18 bra 	$L__BB10_36;
	ld.global.u32 	%r823, [%rd1+68];
$L__BB10_36:
	add.s32 	%r57, %r3, 18;
	setp.ge.s32 	%p19, %r57, %r1;
	mov.b32 	%r822, -1;
	@%p19 bra 	$L__BB10_38;
	ld.global.u32 	%r822, [%rd1+72];
$L__BB10_38:
	bar.sync 	0;
	mov.b64 	{%r325, %r326}, %rd9;
	shfl.sync.idx.b32	%r60|%p20, %r325, 0, 31, -1;
	shfl.sync.idx.b32	%r327|%p21, %r326, 0, 31, -1;
	mov.b64 	%rd2, {%r60, %r327};
	setp.ge.s32 	%p22, %r3, %r60;
	cvta.to.global.u64 	%rd13, %rd7;
	add.s64 	%rd3, %rd13, %rd12;
	@%p22 bra 	$L__BB10_40;
	ld.global.u32 	%r859, [%rd3];
$L__BB10_40:
	setp.ge.s32 	%p23, %r6, %r60;
	@%p23 bra 	$L__BB10_42;
	ld.global.u32 	%r858, [%rd3+4];
$L__BB10_42:
	setp.ge.s32 	%p24, %r9, %r60;
	@%p24 bra 	$L__BB10_44;
	ld.global.u32 	%r857, [%rd3+8];
$L__BB10_44:
	setp.ge.s32 	%p25, %r12, %r60;
	@%p25 bra 	$L__BB10_46;
	ld.global.u32 	%r856, [%rd3+12];
$L__BB10_46:
	setp.ge.s32 	%p26, %r15, %r60;
	@%p26 bra 	$L__BB10_48;
	ld.global.u32 	%r855, [%rd3+16];
$L__BB10_48:
	setp.ge.s32 	%p27, %r18, %r60;
	@%p27 bra 	$L__BB10_50;
	ld.global.u32 	%r854, [%rd3+20];
$L__BB10_50:
	setp.ge.s32 	%p28, %r21, %r60;
	@%p28 bra 	$L__BB10_52;
	ld.global.u32 	%r853, [%rd3+24];
$L__BB10_52:
	setp.ge.s32 	%p29, %r24, %r60;
	@%p29 bra 	$L__BB10_54;
	ld.global.u32 	%r852, [%rd3+28];
$L__BB10_54:
	setp.ge.s32 	%p30, %r27, %r60;
	@%p30 bra 	$L__BB10_56;
	ld.global.u32 	%r851, [%rd3+32];
$L__BB10_56:
	setp.ge.s32 	%p31, %r30, %r60;
	@%p31 bra 	$L__BB10_58;
	ld.global.u32 	%r850, [%rd3+36];
$L__BB10_58:
	setp.ge.s32 	%p32, %r33, %r60;
	@%p32 bra 	$L__BB10_60;
	ld.global.u32 	%r849, [%rd3+40];
$L__BB10_60:
	setp.ge.s32 	%p33, %r36, %r60;
	@%p33 bra 	$L__BB10_62;
	ld.global.u32 	%r848, [%rd3+44];
$L__BB10_62:
	setp.ge.s32 	%p34, %r39, %r60;
	@%p34 bra 	$L__BB10_64;
	ld.global.u32 	%r847, [%rd3+48];
$L__BB10_64:
	setp.ge.s32 	%p35, %r42, %r60;
	@%p35 bra 	$L__BB10_66;
	ld.global.u32 	%r846, [%rd3+52];
$L__BB10_66:
	setp.ge.s32 	%p36, %r45, %r60;
	@%p36 bra 	$L__BB10_68;
	ld.global.u32 	%r845, [%rd3+56];
$L__BB10_68:
	setp.ge.s32 	%p37, %r48, %r60;
	@%p37 bra 	$L__BB10_70;
	ld.global.u32 	%r844, [%rd3+60];
$L__BB10_70:
	setp.ge.s32 	%p38, %r51, %r60;
	@%p38 bra 	$L__BB10_72;
	ld.global.u32 	%r843, [%rd3+64];
$L__BB10_72:
	setp.ge.s32 	%p39, %r54, %r60;
	@%p39 bra 	$L__BB10_74;
	ld.global.u32 	%r842, [%rd3+68];
$L__BB10_74:
	setp.ge.s32 	%p40, %r57, %r60;
	@%p40 bra 	$L__BB10_76;
	ld.global.u32 	%r841, [%rd3+72];
$L__BB10_76:
	bar.sync 	0;
	shr.u32 	%r99, %r2, 5;
	shl.b32 	%r347, %r2, 2;
	mov.u32 	%r348, _ZZN3cub18CUB_300001_SM_10006detail10radix_sort31DeviceRadixSortSingleTileKernelINS1_5radix10policy_hubIjjyE10Policy1000ELNS0_9SortOrderE0EjjyNS1_21identity_decomposer_tEEEvPKT1_PSA_PKT2_PSE_T3_iiT4_E12temp_storage;
	add.s32 	%r100, %r348, %r347;
	shl.b32 	%r349, %r2, 7;
	add.s32 	%r101, %r100, %r349;
	shl.b32 	%r350, %r99, 2;
	add.s32 	%r351, %r348, %r350;
	add.s32 	%r102, %r351, 33792;
	mad.lo.s32 	%r103, %r2, -56, %r101;
	add.s32 	%r821, %r303, 6;
	sub.s32 	%r820, %r304, %r303;
$L__BB10_77:
	add.s32 	%r411, %r821, -6;
	min.s32 	%r354, %r820, 6;
	mov.b32 	%r440, 0;
	st.shared.u32 	[%r100], %r440;
	st.shared.u32 	[%r100+1024], %r440;
	st.shared.u32 	[%r100+2048], %r440;
	st.shared.u32 	[%r100+3072], %r440;
	st.shared.u32 	[%r100+4096], %r440;
	st.shared.u32 	[%r100+5120], %r440;
	st.shared.u32 	[%r100+6144], %r440;
	st.shared.u32 	[%r100+7168], %r440;
	st.shared.u32 	[%r100+8192], %r440;
	st.shared.u32 	[%r100+9216], %r440;
	st.shared.u32 	[%r100+10240], %r440;
	st.shared.u32 	[%r100+11264], %r440;
	st.shared.u32 	[%r100+12288], %r440;
	st.shared.u32 	[%r100+13312], %r440;
	st.shared.u32 	[%r100+14336], %r440;
	st.shared.u32 	[%r100+15360], %r440;
	st.shared.u32 	[%r100+16384], %r440;
	st.shared.u32 	[%r100+17408], %r440;
	st.shared.u32 	[%r100+18432], %r440;
	st.shared.u32 	[%r100+19456], %r440;
	st.shared.u32 	[%r100+20480], %r440;
	st.shared.u32 	[%r100+21504], %r440;
	st.shared.u32 	[%r100+22528], %r440;
	st.shared.u32 	[%r100+23552], %r440;
	st.shared.u32 	[%r100+24576], %r440;
	st.shared.u32 	[%r100+25600], %r440;
	st.shared.u32 	[%r100+26624], %r440;
	st.shared.u32 	[%r100+27648], %r440;
	st.shared.u32 	[%r100+28672], %r440;
	st.shared.u32 	[%r100+29696], %r440;
	st.shared.u32 	[%r100+30720], %r440;
	st.shared.u32 	[%r100+31744], %r440;
	st.shared.u32 	[%r100+32768], %r440;
	// begin inline asm
	bmsk.clamp.b32 %r352, %r440, %r354;
	// end inline asm
	// begin inline asm
	shr.b32 %r355, %r840, %r411;
	// end inline asm
	and.b32  	%r443, %r352, %r355;
	shl.b32 	%r444, %r443, 10;
	and.b32  	%r445, %r444, 31744;
	add.s32 	%r446, %r100, %r445;
	shr.u32 	%r447, %r443, 4;
	and.b32  	%r448, %r447, 268435454;
	add.s32 	%r147, %r446, %r448;
	ld.shared.u16 	%rs1, [%r147];
	add.s16 	%rs20, %rs1, 1;
	st.shared.u16 	[%r147], %rs20;
	// begin inline asm
	shr.b32 %r358, %r839, %r411;
	// end inline asm
	and.b32  	%r449, %r352, %r358;
	shl.b32 	%r450, %r449, 10;
	and.b32  	%r451, %r450, 31744;
	add.s32 	%r452, %r100, %r451;
	shr.u32 	%r453, %r449, 4;
	and.b32  	%r454, %r453, 268435454;
	add.s32 	%r148, %r452, %r454;
	ld.shared.u16 	%rs2, [%r148];
	add.s16 	%rs21, %rs2, 1;
	st.shared.u16 	[%r148], %rs21;
	// begin inline asm
	shr.b32 %r361, %r838, %r411;
	// end inline asm
	and.b32  	%r455, %r352, %r361;
	shl.b32 	%r456, %r455, 10;
	and.b32  	%r457, %r456, 31744;
	add.s32 	%r458, %r100, %r457;
	shr.u32 	%r459, %r455, 4;
	and.b32  	%r460, %r459, 268435454;
	add.s32 	%r149, %r458, %r460;
	ld.shared.u16 	%rs3, [%r149];
	add.s16 	%rs22, %rs3, 1;
	st.shared.u16 	[%r149], %rs22;
	// begin inline asm
	shr.b32 %r364, %r837, %r411;
	// end inline asm
	and.b32  	%r461, %r352, %r364;
	shl.b32 	%r462, %r461, 10;
	and.b32  	%r463, %r462, 31744;
	add.s32 	%r464, %r100, %r463;
	shr.u32 	%r465, %r461, 4;
	and.b32  	%r466, %r465, 268435454;
	add.s32 	%r150, %r464, %r466;
	ld.shared.u16 	%rs4, [%r150];
	add.s16 	%rs23, %rs4, 1;
	st.shared.u16 	[%r150], %rs23;
	// begin inline asm
	shr.b32 %r367, %r836, %r411;
	// end inline asm
	and.b32  	%r467, %r352, %r367;
	shl.b32 	%r468, %r467, 10;
	and.b32  	%r469, %r468, 31744;
	add.s32 	%r470, %r100, %r469;
	shr.u32 	%r471, %r467, 4;
	and.b32  	%r472, %r471, 268435454;
	add.s32 	%r151, %r470, %r472;
	ld.shared.u16 	%rs5, [%r151];
	add.s16 	%rs24, %rs5, 1;
	st.shared.u16 	[%r151], %rs24;
	// begin inline asm
	shr.b32 %r370, %r835, %r411;
	// end inline asm
	and.b32  	%r473, %r352, %r370;
	shl.b32 	%r474, %r473, 10;
	and.b32  	%r475, %r474, 31744;
	add.s32 	%r476, %r100, %r475;
	shr.u32 	%r477, %r473, 4;
	and.b32  	%r478, %r477, 268435454;
	add.s32 	%r152, %r476, %r478;
	ld.shared.u16 	%rs6, [%r152];
	add.s16 	%rs25, %rs6, 1;
	st.shared.u16 	[%r152], %rs25;
	// begin inline asm
	shr.b32 %r373, %r834, %r411;
	// end inline asm
	and.b32  	%r479, %r352, %r373;
	shl.b32 	%r480, %r479, 10;
	and.b32  	%r481, %r480, 31744;
	add.s32 	%r482, %r100, %r481;
	shr.u32 	%r483, %r479, 4;
	and.b32  	%r484, %r483, 268435454;
	add.s32 	%r153, %r482, %r484;
	ld.shared.u16 	%rs7, [%r153];
	add.s16 	%rs26, %rs7, 1;
	st.shared.u16 	[%r153], %rs26;
	// begin inline asm
	shr.b32 %r376, %r833, %r411;
	// end inline asm
	and.b32  	%r485, %r352, %r376;
	shl.b32 	%r486, %r485, 10;
	and.b32  	%r487, %r486, 31744;
	add.s32 	%r488, %r100, %r487;
	shr.u32 	%r489, %r485, 4;
	and.b32  	%r490, %r489, 268435454;
	add.s32 	%r154, %r488, %r490;
	ld.shared.u16 	%rs8, [%r154];
	add.s16 	%rs27, %rs8, 1;
	st.shared.u16 	[%r154], %rs27;
	// begin inline asm
	shr.b32 %r379, %r832, %r411;
	// end inline asm
	and.b32  	%r491, %r352, %r379;
	shl.b32 	%r492, %r491, 10;
	and.b32  	%r493, %r492, 31744;
	add.s32 	%r494, %r100, %r493;
	shr.u32 	%r495, %r491, 4;
	and.b32  	%r496, %r495, 268435454;
	add.s32 	%r155, %r494, %r496;
	ld.shared.u16 	%rs9, [%r155];
	add.s16 	%rs28, %rs9, 1;
	st.shared.u16 	[%r155], %rs28;
	// begin inline asm
	shr.b32 %r382, %r831, %r411;
	// end inline asm
	and.b32  	%r497, %r352, %r382;
	shl.b32 	%r498, %r497, 10;
	and.b32  	%r499, %r498, 31744;
	add.s32 	%r500, %r100, %r499;
	shr.u32 	%r501, %r497, 4;
	and.b32  	%r502, %r501, 268435454;
	add.s32 	%r156, %r500, %r502;
	ld.shared.u16 	%rs10, [%r156];
	add.s16 	%rs29, %rs10, 1;
	st.shared.u16 	[%r156], %rs29;
	// begin inline asm
	shr.b32 %r385, %r830, %r411;
	// end inline asm
	and.b32  	%r503, %r352, %r385;
	shl.b32 	%r504, %r503, 10;
	and.b32  	%r505, %r504, 31744;
	add.s32 	%r506, %r100, %r505;
	shr.u32 	%r507, %r503, 4;
	and.b32  	%r508, %r507, 268435454;
	add.s32 	%r157, %r506, %r508;
	ld.shared.u16 	%rs11, [%r157];
	add.s16 	%rs30, %rs11, 1;
	st.shared.u16 	[%r157], %rs30;
	// begin inline asm
	shr.b32 %r388, %r829, %r411;
	// end inline asm
	and.b32  	%r509, %r352, %r388;
	shl.b32 	%r510, %r509, 10;
	and.b32  	%r511, %r510, 31744;
	add.s32 	%r512, %r100, %r511;
	shr.u32 	%r513, %r509, 4;
	and.b32  	%r514, %r513, 268435454;
	add.s32 	%r158, %r512, %r514;
	ld.shared.u16 	%rs12, [%r158];
	add.s16 	%rs31, %rs12, 1;
	st.shared.u16 	[%r158], %rs31;
	// begin inline asm
	shr.b32 %r391, %r828, %r411;
	// end inline asm
	and.b32  	%r515, %r352, %r391;
	shl.b32 	%r516, %r515, 10;
	and.b32  	%r517, %r516, 31744;
	add.s32 	%r518, %r100, %r517;
	shr.u32 	%r519, %r515, 4;
	and.b32  	%r520, %r519, 268435454;
	add.s32 	%r159, %r518, %r520;
	ld.shared.u16 	%rs13, [%r159];
	add.s16 	%rs32, %rs13, 1;
	st.shared.u16 	[%r159], %rs32;
	// begin inline asm
	shr.b32 %r394, %r827, %r411;
	// end inline asm
	and.b32  	%r521, %r352, %r394;
	shl.b32 	%r522, %r521, 10;
	and.b32  	%r523, %r522, 31744;
	add.s32 	%r524, %r100, %r523;
	shr.u32 	%r525, %r521, 4;
	and.b32  	%r526, %r525, 268435454;
	add.s32 	%r160, %r524, %r526;
	ld.shared.u16 	%rs14, [%r160];
	add.s16 	%rs33, %rs14, 1;
	st.shared.u16 	[%r160], %rs33;
	// begin inline asm
	shr.b32 %r397, %r826, %r411;
	// end inline asm
	and.b32  	%r527, %r352, %r397;
	shl.b32 	%r528, %r527, 10;
	and.b32  	%r529, %r528, 31744;
	add.s32 	%r530, %r100, %r529;
	shr.u32 	%r531, %r527, 4;
	and.b32  	%r532, %r531, 268435454;
	add.s32 	%r161, %r530, %r532;
	ld.shared.u16 	%rs15, [%r161];
	add.s16 	%rs34, %rs15, 1;
	st.shared.u16 	[%r161], %rs34;
	// begin inline asm
	shr.b32 %r400, %r825, %r411;
	// end inline asm
	and.b32  	%r533, %r352, %r400;
	shl.b32 	%r534, %r533, 10;
	and.b32  	%r535, %r534, 31744;
	add.s32 	%r536, %r100, %r535;
	shr.u32 	%r537, %r533, 4;
	and.b32  	%r538, %r537, 268435454;
	add.s32 	%r162, %r536, %r538;
	ld.shared.u16 	%rs16, [%r162];
	add.s16 	%rs35, %rs16, 1;
	st.shared.u16 	[%r162], %rs35;
	// begin inline asm
	shr.b32 %r403, %r824, %r411;
	// end inline asm
	and.b32  	%r539, %r352, %r403;
	shl.b32 	%r540, %r539, 10;
	and.b32  	%r541, %r540, 31744;
	add.s32 	%r542, %r100, %r541;
	shr.u32 	%r543, %r539, 4;
	and.b32  	%r544, %r543, 268435454;
	add.s32 	%r163, %r542, %r544;
	ld.shared.u16 	%rs17, [%r163];
	add.s16 	%rs36, %rs17, 1;
	st.shared.u16 	[%r163], %rs36;
	// begin inline asm
	shr.b32 %r406, %r823, %r411;
	// end inline asm
	and.b32  	%r545, %r352, %r406;
	shl.b32 	%r546, %r545, 10;
	and.b32  	%r547, %r546, 31744;
	add.s32 	%r548, %r100, %r547;
	shr.u32 	%r549, %r545, 4;
	and.b32  	%r550, %r549, 268435454;
	add.s32 	%r164, %r548, %r550;
	ld.shared.u16 	%rs18, [%r164];
	add.s16 	%rs37, %rs18, 1;
	st.shared.u16 	[%r164], %rs37;
	// begin inline asm
	shr.b32 %r409, %r822, %r411;
	// end inline asm
	and.b32  	%r551, %r352, %r409;
	shl.b32 	%r552, %r551, 10;
	and.b32  	%r553, %r552, 31744;
	add.s32 	%r554, %r100, %r553;
	shr.u32 	%r555, %r551, 4;
	and.b32  	%r556, %r555, 268435454;
	add.s32 	%r165, %r554, %r556;
	ld.shared.u16 	%rs19, [%r165];
	add.s16 	%rs38, %rs19, 1;
	st.shared.u16 	[%r165], %rs38;
	bar.sync 	0;
	ld.shared.u32 	%r166, [%r101];
	ld.shared.u32 	%r557, [%r101+4];
	ld.shared.u32 	%r558, [%r101+8];
	ld.shared.u32 	%r559, [%r101+12];
	ld.shared.u32 	%r560, [%r101+16];
	ld.shared.u32 	%r561, [%r101+20];
	ld.shared.u32 	%r562, [%r101+24];
	ld.shared.u32 	%r563, [%r101+28];
	ld.shared.u32 	%r564, [%r101+32];
	ld.shared.u32 	%r565, [%r101+36];
	ld.shared.u32 	%r566, [%r101+40];
	ld.shared.u32 	%r567, [%r101+44];
	ld.shared.u32 	%r568, [%r101+48];
	ld.shared.u32 	%r569, [%r101+52];
	ld.shared.u32 	%r570, [%r101+56];
	ld.shared.u32 	%r571, [%r101+60];
	ld.shared.u32 	%r572, [%r101+64];
	ld.shared.u32 	%r573, [%r101+68];
	ld.shared.u32 	%r574, [%r101+72];
	ld.shared.u32 	%r575, [%r101+76];
	ld.shared.u32 	%r576, [%r101+80];
	ld.shared.u32 	%r577, [%r101+84];
	ld.shared.u32 	%r578, [%r101+88];
	ld.shared.u32 	%r579, [%r101+92];
	ld.shared.u32 	%r580, [%r101+96];
	ld.shared.u32 	%r581, [%r101+100];
	ld.shared.u32 	%r582, [%r101+104];
	ld.shared.u32 	%r583, [%r101+108];
	ld.shared.u32 	%r584, [%r101+112];
	ld.shared.u32 	%r585, [%r101+116];
	ld.shared.u32 	%r586, [%r101+120];
	ld.shared.u32 	%r587, [%r101+124];
	ld.shared.u32 	%r588, [%r101+128];
	add.s32 	%r167, %r557, %r166;
	add.s32 	%r168, %r558, %r167;
	add.s32 	%r169, %r559, %r168;
	add.s32 	%r170, %r560, %r169;
	add.s32 	%r171, %r561, %r170;
	add.s32 	%r172, %r562, %r171;
	add.s32 	%r173, %r563, %r172;
	add.s32 	%r174, %r564, %r173;
	add.s32 	%r175, %r565, %r174;
	add.s32 	%r176, %r566, %r175;
	add.s32 	%r177, %r567, %r176;
	add.s32 	%r178, %r568, %r177;
	add.s32 	%r179, %r569, %r178;
	add.s32 	%r180, %r570, %r179;
	add.s32 	%r181, %r571, %r180;
	add.s32 	%r182, %r572, %r181;
	add.s32 	%r183, %r573, %r182;
	add.s32 	%r184, %r574, %r183;
	add.s32 	%r185, %r575, %r184;
	add.s32 	%r186, %r576, %r185;
	add.s32 	%r187, %r577, %r186;
	add.s32 	%r188, %r578, %r187;
	add.s32 	%r189, %r579, %r188;
	add.s32 	%r190, %r580, %r189;
	add.s32 	%r191, %r581, %r190;
	add.s32 	%r192, %r582, %r191;
	add.s32 	%r193, %r583, %r192;
	add.s32 	%r194, %r584, %r193;
	add.s32 	%r195, %r585, %r194;
	add.s32 	%r196, %r586, %r195;
	add.s32 	%r197, %r587, %r196;
	add.s32 	%r417, %r588, %r197;
	// begin inline asm
	mov.u32 %r412, %laneid;
	// end inline asm
	mov.b32 	%r415, 1;
	mov.b32 	%r442, -1;
	// begin inline asm
	{  .reg .u32 r0;  .reg .pred p;  shfl.sync.up.b32 r0|p, %r417, %r415, %r440, %r442;  @p add.u32 r0, r0, %r417;  mov.u32 %r413, r0;}
	// end inline asm
	mov.b32 	%r421, 2;
	// begin inline asm
	{  .reg .u32 r0;  .reg .pred p;  shfl.sync.up.b32 r0|p, %r413, %r421, %r440, %r442;  @p add.u32 r0, r0, %r413;  mov.u32 %r419, r0;}
	// end inline asm
	mov.b32 	%r427, 4;
	// begin inline asm
	{  .reg .u32 r0;  .reg .pred p;  shfl.sync.up.b32 r0|p, %r419, %r427, %r440, %r442;  @p add.u32 r0, r0, %r419;  mov.u32 %r425, r0;}
	// end inline asm
	mov.b32 	%r433, 8;
	// begin inline asm
	{  .reg .u32 r0;  .reg .pred p;  shfl.sync.up.b32 r0|p, %r425, %r433, %r440, %r442;  @p add.u32 r0, r0, %r425;  mov.u32 %r431, r0;}
	// end inline asm
	mov.b32 	%r439, 16;
	// begin inline asm
	{  .reg .u32 r0;  .reg .pred p;  shfl.sync.up.b32 r0|p, %r431, %r439, %r440, %r442;  @p add.u32 r0, r0, %r431;  mov.u32 %r437, r0;}
	// end inline asm
	setp.ne.s32 	%p41, %r412, 31;
	@%p41 bra 	$L__BB10_79;
	st.shared.u32 	[%r102], %r437;
$L__BB10_79:
	sub.s32 	%r589, %r437, %r417;
	setp.gt.u32 	%p42, %r2, 31;
	setp.eq.s32 	%p43, %r99, 7;
	setp.eq.s32 	%p44, %r99, 6;
	setp.eq.s32 	%p45, %r99, 5;
	setp.eq.s32 	%p46, %r99, 4;
	setp.eq.s32 	%p47, %r99, 3;
	setp.eq.s32 	%p48, %r99, 2;
	setp.eq.s32 	%p49, %r99, 1;
	bar.sync 	0;
	ld.shared.v4.u32 	{%r590, %r591, %r592, %r593}, [_ZZN3cub18CUB_300001_SM_10006detail10radix_sort31DeviceRadixSortSingleTileKernelINS1_5radix10policy_hubIjjyE10Policy1000ELNS0_9SortOrderE0EjjyNS1_21identity_decomposer_tEEEvPKT1_PSA_PKT2_PSE_T3_iiT4_E12temp_storage+33792];
	selp.b32 	%r594, %r590, %r860, %p49;
	add.s32 	%r595, %r591, %r590;
	selp.b32 	%r596, %r595, %r594, %p48;
	add.s32 	%r597, %r595, %r592;
	selp.b32 	%r598, %r597, %r596, %p47;
	add.s32 	%r599, %r597, %r593;
	selp.b32 	%r600, %r599, %r598, %p46;
	ld.shared.v4.u32 	{%r601, %r602, %r603, %r604}, [_ZZN3cub18CUB_300001_SM_10006detail10radix_sort31DeviceRadixSortSingleTileKernelINS1_5radix10policy_hubIjjyE10Policy1000ELNS0_9SortOrderE0EjjyNS1_21identity_decomposer_tEEEvPKT1_PSA_PKT2_PSE_T3_iiT4_E12temp_storage+33808];
	add.s32 	%r605, %r599, %r601;
	selp.b32 	%r606, %r605, %r600, %p45;
	add.s32 	%r607, %r605, %r602;
	selp.b32 	%r608, %r607, %r606, %p44;
	add.s32 	%r609, %r607, %r603;
	selp.b32 	%r860, %r609, %r608, %p43;
	add.s32 	%r202, %r609, %r604;
	setp.ne.s32 	%p50, %r412, 0;
	selp.b32 	%r610, %r589, 0, %p50;
	add.s32 	%r611, %r860, %r610;
	or.pred  	%p51, %p42, %p50;
	selp.b32 	%r861, %r611, %r589, %p42;
	@%p51 bra 	$L__BB10_81;
	shl.b32 	%r861, %r202, 16;
	st.shared.u32 	[_ZZN3cub18CUB_300001_SM_10006detail10radix_sort31DeviceRadixSortSingleTileKernelINS1_5radix10policy_hubIjjyE10Policy1000ELNS0_9SortOrderE0EjjyNS1_21identity_decomposer_tEEEvPKT1_PSA_PKT2_PSE_T3_iiT4_E12temp_storage+33832], %r861;
$L__BB10_81:
	setp.eq.s32 	%p52, %r2, 0;
	bar.sync 	0;
	ld.shared.u32 	%r612, [_ZZN3cub18CUB_300001_SM_10006detail10radix_sort31DeviceRadixSortSingleTileKernelINS1_5radix10policy_hubIjjyE10Policy1000ELNS0_9SortOrderE0EjjyNS1_21identity_decomposer_tEEEvPKT1_PSA_PKT2_PSE_T3_iiT4_E12temp_storage+33832];
	selp.b32 	%r613, 0, %r612, %p52;
	add.s32 	%r614, %r861, %r613;
	add.s32 	%r615, %r166, %r614;
	add.s32 	%r616, %r167, %r614;
	add.s32 	%r617, %r168, %r614;
	add.s32 	%r618, %r169, %r614;
	add.s32 	%r619, %r170, %r614;
	add.s32 	%r620, %r171, %r614;
	add.s32 	%r621, %r172, %r614;
	add.s32 	%r622, %r173, %r614;
	add.s32 	%r623, %r174, %r614;
	add.s32 	%r624, %r175, %r614;
	add.s32 	%r625, %r176, %r614;
	add.s32 	%r626, %r177, %r614;
	add.s32 	%r627, %r178, %r614;
	add.s32 	%r628, %r179, %r614;
	add.s32 	%r629, %r180, %r614;
	add.s32 	%r630, %r181, %r614;
	add.s32 	%r631, %r182, %r614;
	add.s32 	%r632, %r183, %r614;
	add.s32 	%r633, %r184, %r614;
	add.s32 	%r634, %r185, %r614;
	add.s32 	%r635, %r186, %r614;
	add.s32 	%r636, %r187, %r614;
	add.s32 	%r637, %r188, %r614;
	add.s32 	%r638, %r189, %r614;
	add.s32 	%r639, %r190, %r614;
	add.s32 	%r640, %r191, %r614;
	add.s32 	%r641, %r192, %r614;
	add.s32 	%r642, %r193, %r614;
	add.s32 	%r643, %r194, %r614;
	add.s32 	%r644, %r195, %r614;
	add.s32 	%r645, %r196, %r614;
	add.s32 	%r646, %r197, %r614;
	st.shared.u32 	[%r101], %r614;
	st.shared.u32 	[%r101+4], %r615;
	st.shared.u32 	[%r101+8], %r616;
	st.shared.u32 	[%r101+12], %r617;
	st.shared.u32 	[%r101+16], %r618;
	st.shared.u32 	[%r101+20], %r619;
	st.shared.u32 	[%r101+24], %r620;
	st.shared.u32 	[%r101+28], %r621;
	st.shared.u32 	[%r101+32], %r622;
	st.shared.u32 	[%r101+36], %r623;
	st.shared.u32 	[%r101+40], %r624;
	st.shared.u32 	[%r101+44], %r625;
	st.shared.u32 	[%r101+48], %r626;
	st.shared.u32 	[%r101+52], %r627;
	st.shared.u32 	[%r101+56], %r628;
	st.shared.u32 	[%r101+60], %r629;
	st.shared.u32 	[%r101+64], %r630;
	st.shared.u32 	[%r101+68], %r631;
	st.shared.u32 	[%r101+72], %r632;
	st.shared.u32 	[%r101+76], %r633;
	st.shared.u32 	[%r101+80], %r634;
	st.shared.u32 	[%r101+84], %r635;
	st.shared.u32 	[%r101+88], %r636;
	st.shared.u32 	[%r101+92], %r637;
	st.shared.u32 	[%r101+96], %r638;
	st.shared.u32 	[%r101+100], %r639;
	st.shared.u32 	[%r101+104], %r640;
	st.shared.u32 	[%r101+108], %r641;
	st.shared.u32 	[%r101+112], %r642;
	st.shared.u32 	[%r101+116], %r643;
	st.shared.u32 	[%r101+120], %r644;
	st.shared.u32 	[%r101+124], %r645;
	st.shared.u32 	[%r101+128], %r646;
	bar.sync 	0;
	cvt.u32.u16 	%r647, %rs1;
	ld.shared.u16 	%r648, [%r147];
	add.s32 	%r206, %r648, %r647;
	cvt.u32.u16 	%r649, %rs2;
	ld.shared.u16 	%r650, [%r148];
	add.s32 	%r207, %r650, %r649;
	cvt.u32.u16 	%r651, %rs3;
	ld.shared.u16 	%r652, [%r149];
	add.s32 	%r208, %r652, %r651;
	cvt.u32.u16 	%r653, %rs4;
	ld.shared.u16 	%r654, [%r150];
	add.s32 	%r209, %r654, %r653;
	cvt.u32.u16 	%r655, %rs5;
	ld.shared.u16 	%r656, [%r151];
	add.s32 	%r210, %r656, %r655;
	cvt.u32.u16 	%r657, %rs6;
	ld.shared.u16 	%r658, [%r152];
	add.s32 	%r211, %r658, %r657;
	cvt.u32.u16 	%r659, %rs7;
	ld.shared.u16 	%r660, [%r153];
	add.s32 	%r212, %r660, %r659;
	cvt.u32.u16 	%r661, %rs8;
	ld.shared.u16 	%r662, [%r154];
	add.s32 	%r213, %r662, %r661;
	cvt.u32.u16 	%r663, %rs9;
	ld.shared.u16 	%r664, [%r155];
	add.s32 	%r214, %r664, %r663;
	cvt.u32.u16 	%r665, %rs10;
	ld.shared.u16 	%r666, [%r156];
	add.s32 	%r215, %r666, %r665;
	cvt.u32.u16 	%r667, %rs11;
	ld.shared.u16 	%r668, [%r157];
	add.s32 	%r216, %r668, %r667;
	cvt.u32.u16 	%r669, %rs12;
	ld.shared.u16 	%r670, [%r158];
	add.s32 	%r217, %r670, %r669;
	cvt.u32.u16 	%r671, %rs13;
	ld.shared.u16 	%r672, [%r159];
	add.s32 	%r218, %r672, %r671;
	cvt.u32.u16 	%r673, %rs14;
	ld.shared.u16 	%r674, [%r160];
	add.s32 	%r219, %r674, %r673;
	cvt.u32.u16 	%r675, %rs15;
	ld.shared.u16 	%r676, [%r161];
	add.s32 	%r220, %r676, %r675;
	cvt.u32.u16 	%r677, %rs16;
	ld.shared.u16 	%r678, [%r162];
	add.s32 	%r221, %r678, %r677;
	cvt.u32.u16 	%r679, %rs17;
	ld.shared.u16 	%r680, [%r163];
	add.s32 	%r222, %r680, %r679;
	cvt.u32.u16 	%r681, %rs18;
	ld.shared.u16 	%r682, [%r164];
	add.s32 	%r223, %r682, %r681;
	cvt.u32.u16 	%r683, %rs19;
	ld.shared.u16 	%r684, [%r165];
	add.s32 	%r224, %r684, %r683;
	bar.sync 	0;
	setp.lt.s32 	%p53, %r821, %r304;
	@%p53 bra 	$L__BB10_121;
	cvt.u64.u32 	%rd15, %r2;
	shl.b32 	%r685, %r206, 2;
	mov.u32 	%r686, _ZZN3cub18CUB_300001_SM_10006detail10radix_sort31DeviceRadixSortSingleTileKernelINS1_5radix10policy_hubIjjyE10Policy1000ELNS0_9SortOrderE0EjjyNS1_21identity_decomposer_tEEEvPKT1_PSA_PKT2_PSE_T3_iiT4_E12temp_storage;
	add.s32 	%r687, %r686, %r685;
	st.shared.u32 	[%r687], %r840;
	shl.b32 	%r688, %r207, 2;
	add.s32 	%r689, %r686, %r688;
	st.shared.u32 	[%r689], %r839;
	shl.b32 	%r690, %r208, 2;
	add.s32 	%r691, %r686, %r690;
	st.shared.u32 	[%r691], %r838;
	shl.b32 	%r692, %r209, 2;
	add.s32 	%r693, %r686, %r692;
	st.shared.u32 	[%r693], %r837;
	shl.b32 	%r694, %r210, 2;
	add.s32 	%r695, %r686, %r694;
	st.shared.u32 	[%r695], %r836;
	shl.b32 	%r696, %r211, 2;
	add.s32 	%r697, %r686, %r696;
	st.shared.u32 	[%r697], %r835;
	shl.b32 	%r698, %r212, 2;
	add.s32 	%r699, %r686, %r698;
	st.shared.u32 	[%r699], %r834;
	shl.b32 	%r700, %r213, 2;
	add.s32 	%r701, %r686, %r700;
	st.shared.u32 	[%r701], %r833;
	shl.b32 	%r702, %r214, 2;
	add.s32 	%r703, %r686, %r702;
	st.shared.u32 	[%r703], %r832;
	shl.b32 	%r704, %r215, 2;
	add.s32 	%r705, %r686, %r704;
	st.shared.u32 	[%r705], %r831;
	shl.b32 	%r706, %r216, 2;
	add.s32 	%r707, %r686, %r706;
	st.shared.u32 	[%r707], %r830;
	shl.b32 	%r708, %r217, 2;
	add.s32 	%r709, %r686, %r708;
	st.shared.u32 	[%r709], %r829;
	shl.b32 	%r710, %r218, 2;
	add.s32 	%r711, %r686, %r710;
	st.shared.u32 	[%r711], %r828;
	shl.b32 	%r712, %r219, 2;
	add.s32 	%r713, %r686, %r712;
	st.shared.u32 	[%r713], %r827;
	shl.b32 	%r714, %r220, 2;
	add.s32 	%r715, %r686, %r714;
	st.shared.u32 	[%r715], %r826;
	shl.b32 	%r716, %r221, 2;
	add.s32 	%r717, %r686, %r716;
	st.shared.u32 	[%r717], %r825;
	shl.b32 	%r718, %r222, 2;
	add.s32 	%r719, %r686, %r718;
	st.shared.u32 	[%r719], %r824;
	shl.b32 	%r720, %r223, 2;
	add.s32 	%r721, %r686, %r720;
	st.shared.u32 	[%r721], %r823;
	shl.b32 	%r722, %r224, 2;
	add.s32 	%r723, %r686, %r722;
	st.shared.u32 	[%r723], %r822;
	bar.sync 	0;
	mad.lo.s32 	%r225, %r2, -72, %r103;
	ld.shared.u32 	%r226, [%r225];
	ld.shared.u32 	%r227, [%r225+1024];
	ld.shared.u32 	%r228, [%r225+2048];
	ld.shared.u32 	%r229, [%r225+3072];
	ld.shared.u32 	%r230, [%r225+4096];
	ld.shared.u32 	%r231, [%r225+5120];
	ld.shared.u32 	%r232, [%r225+6144];
	ld.shared.u32 	%r233, [%r225+7168];
	ld.shared.u32 	%r234, [%r225+8192];
	ld.shared.u32 	%r235, [%r225+9216];
	ld.shared.u32 	%r236, [%r225+10240];
	ld.shared.u32 	%r237, [%r225+11264];
	ld.shared.u32 	%r238, [%r225+12288];
	ld.shared.u32 	%r239, [%r225+13312];
	ld.shared.u32 	%r240, [%r225+14336];
	ld.shared.u32 	%r241, [%r225+15360];
	ld.shared.u32 	%r242, [%r225+16384];
	ld.shared.u32 	%r243, [%r225+17408];
	ld.shared.u32 	%r244, [%r225+18432];
	bar.sync 	0;
	st.shared.u32 	[%r687], %r859;
	st.shared.u32 	[%r689], %r858;
	st.shared.u32 	[%r691], %r857;
	st.shared.u32 	[%r693], %r856;
	st.shared.u32 	[%r695], %r855;
	st.shared.u32 	[%r697], %r854;
	st.shared.u32 	[%r699], %r853;
	st.shared.u32 	[%r701], %r852;
	st.shared.u32 	[%r703], %r851;
	st.shared.u32 	[%r705], %r850;
	st.shared.u32 	[%r707], %r849;
	st.shared.u32 	[%r709], %r848;
	st.shared.u32 	[%r711], %r847;
	st.shared.u32 	[%r713], %r846;
	st.shared.u32 	[%r715], %r845;
	st.shared.u32 	[%r717], %r844;
	st.shared.u32 	[%r719], %r843;
	st.shared.u32 	[%r721], %r842;
	st.shared.u32 	[%r723], %r841;
	bar.sync 	0;
	ld.shared.u32 	%r245, [%r225+1024];
	ld.shared.u32 	%r246, [%r225+2048];
	ld.shared.u32 	%r247, [%r225+3072];
	ld.shared.u32 	%r248, [%r225+4096];
	ld.shared.u32 	%r249, [%r225+5120];
	ld.shared.u32 	%r250, [%r225+6144];
	ld.shared.u32 	%r251, [%r225+7168];
	ld.shared.u32 	%r252, [%r225+8192];
	ld.shared.u32 	%r253, [%r225+9216];
	ld.shared.u32 	%r254, [%r225+10240];
	ld.shared.u32 	%r255, [%r225+11264];
	ld.shared.u32 	%r256, [%r225+12288];
	ld.shared.u32 	%r257, [%r225+13312];
	ld.shared.u32 	%r258, [%r225+14336];
	ld.shared.u32 	%r259, [%r225+15360];
	ld.shared.u32 	%r260, [%r225+16384];
	ld.shared.u32 	%r261, [%r225+17408];
	ld.shared.u32 	%r262, [%r225+18432];
	setp.gt.u64 	%p54, %rd2, %rd15;
	cvta.to.global.u64 	%rd16, %rd6;
	mul.wide.u32 	%rd17, %r2, 4;
	add.s64 	%rd4, %rd16, %rd17;
	cvta.to.global.u64 	%rd18, %rd8;
	add.s64 	%rd5, %rd18, %rd17;
	@%p54 bra 	$L__BB10_83;
	bra.uni 	$L__BB10_84;
$L__BB10_83:
	ld.shared.u32 	%r724, [%r225];
	st.global.u32 	[%rd4], %r226;
	st.global.u32 	[%rd5], %r724;
$L__BB10_84:
	add.s32 	%r725, %r2, 256;
	cvt.u64.u32 	%rd19, %r725;
	setp.le.u64 	%p55, %rd2, %rd19;
	@%p55 bra 	$L__BB10_86;
	st.global.u32 	[%rd4+1024], %r227;
	st.global.u32 	[%rd5+1024], %r245;
$L__BB10_86:
	add.s32 	%r726, %r2, 512;
	cvt.u64.u32 	%rd20, %r726;
	setp.le.u64 	%p56, %rd2, %rd20;
	@%p56 bra 	$L__BB10_88;
	st.global.u32 	[%rd4+2048], %r228;
	st.global.u32 	[%rd5+2048], %r246;
$L__BB10_88:
	add.s32 	%r727, %r2, 768;
	cvt.u64.u32 	%rd21, %r727;
	setp.le.u64 	%p57, %rd2, %rd21;
	@%p57 bra 	$L__BB10_90;
	st.global.u32 	[%rd4+3072], %r229;
	st.global.u32 	[%rd5+3072], %r247;
$L__BB10_90:
	or.b32  	%r728, %r2, 1024;
	cvt.u64.u32 	%rd22, %r728;
	setp.le.u64 	%p58, %rd2, %rd22;
	@%p58 bra 	$L__BB10_92;
	st.global.u32 	[%rd4+4096], %r230;
	st.global.u32 	[%rd5+4096], %r248;
$L__BB10_92:
	add.s32 	%r729, %r2, 1280;
	cvt.u64.u32 	%rd23, %r729;
	setp.le.u64 	%p59, %rd2, %rd23;
	@%p59 bra 	$L__BB10_94;
	st.global.u32 	[%rd4+5120], %r231;
	st.global.u32 	[%rd5+5120], %r249;
$L__BB10_94:
	add.s32 	%r730, %r2, 1536;
	cvt.u64.u32 	%rd24, %r730;
	setp.le.u64 	%p60, %rd2, %rd24;
	@%p60 bra 	$L__BB10_96;
	st.global.u32 	[%rd4+6144], %r232;
	st.global.u32 	[%rd5+6144], %r250;
$L__BB10_96:
	add.s32 	%r731, %r2, 1792;
	cvt.u64.u32 	%rd25, %r731;
	setp.le.u64 	%p61, %rd2, %rd25;
	@%p61 bra 	$L__BB10_98;
	st.global.u32 	[%rd4+7168], %r233;
	st.global.u32 	[%rd5+7168], %r251;
$L__BB10_98:
	or.b32  	%r732, %r2, 2048;
	cvt.u64.u32 	%rd26, %r732;
	setp.le.u64 	%p62, %rd2, %rd26;
	@%p62 bra 	$L__BB10_100;
	st.global.u32 	[%rd4+8192], %r234;
	st.global.u32 	[%rd5+8192], %r252;
$L__BB10_100:
	add.s32 	%r733, %r2, 2304;
	cvt.u64.u32 	%rd27, %r733;
	setp.le.u64 	%p63, %rd2, %rd27;
	@%p63 bra 	$L__BB10_102;
	st.global.u32 	[%rd4+9216], %r235;
	st.global.u32 	[%rd5+9216], %r253;
$L__BB10_102:
	add.s32 	%r734, %r2, 2560;
	cvt.u64.u32 	%rd28, %r734;
	setp.le.u64 	%p64, %rd2, %rd28;
	@%p64 bra 	$L__BB10_104;
	st.global.u32 	[%rd4+10240], %r236;
	st.global.u32 	[%rd5+10240], %r254;
$L__BB10_104:
	add.s32 	%r735, %r2, 2816;
	cvt.u64.u32 	%rd29, %r735;
	setp.le.u64 	%p65, %rd2, %rd29;
	@%p65 bra 	$L__BB10_106;
	st.global.u32 	[%rd4+11264], %r237;
	st.global.u32 	[%rd5+11264], %r255;
$L__BB10_106:
	or.b32  	%r736, %r2, 3072;
	cvt.u64.u32 	%rd30, %r736;
	setp.le.u64 	%p66, %rd2, %rd30;
	@%p66 bra 	$L__BB10_108;
	st.global.u32 	[%rd4+12288], %r238;
	st.global.u32 	[%rd5+12288], %r256;
$L__BB10_108:
	add.s32 	%r737, %r2, 3328;
	cvt.u64.u32 	%rd31, %r737;
	setp.le.u64 	%p67, %rd2, %rd31;
	@%p67 bra 	$L__BB10_110;
	st.global.u32 	[%rd4+13312], %r239;
	st.global.u32 	[%rd5+13312], %r257;
$L__BB10_110:
	add.s32 	%r738, %r2, 3584;
	cvt.u64.u32 	%rd32, %r738;
	setp.le.u64 	%p68, %rd2, %rd32;
	@%p68 bra 	$L__BB10_112;
	st.global.u32 	[%rd4+14336], %r240;
	st.global.u32 	[%rd5+14336], %r258;
$L__BB10_112:
	add.s32 	%r739, %r2, 3840;
	cvt.u64.u32 	%rd33, %r739;
	setp.le.u64 	%p69, %rd2, %rd33;
	@%p69 bra 	$L__BB10_114;
	st.global.u32 	[%rd4+15360], %r241;
	st.global.u32 	[%rd5+15360], %r259;
$L__BB10_114:
	or.b32  	%r740, %r2, 4096;
	cvt.u64.u32 	%rd34, %r740;
	setp.le.u64 	%p70, %rd2, %rd34;
	@%p70 bra 	$L__BB10_116;
	st.global.u32 	[%rd4+16384], %r242;
	st.global.u32 	[%rd5+16384], %r260;
$L__BB10_116:
	add.s32 	%r741, %r2, 4352;
	cvt.u64.u32 	%rd35, %r741;
	setp.le.u64 	%p71, %rd2, %rd35;
	@%p71 bra 	$L__BB10_118;
	st.global.u32 	[%rd4+17408], %r243;
	st.global.u32 	[%rd5+17408], %r261;
$L__BB10_118:
	add.s32 	%r742, %r2, 4608;
	cvt.u64.u32 	%rd36, %r742;
	setp.le.u64 	%p72, %rd2, %rd36;
	@%p72 bra 	$L__BB10_120;
	st.global.u32 	[%rd4+18432], %r244;
	st.global.u32 	[%rd5+18432], %r262;
$L__BB10_120:
	ret;
$L__BB10_121:
	shl.b32 	%r743, %r206, 2;
	mov.u32 	%r744, _ZZN3cub18CUB_300001_SM_10006detail10radix_sort31DeviceRadixSortSingleTileKernelINS1_5radix10policy_hubIjjyE10Policy1000ELNS0_9SortOrderE0EjjyNS1_21identity_decomposer_tEEEvPKT1_PSA_PKT2_PSE_T3_iiT4_E12temp_storage;
	add.s32 	%r745, %r744, %r743;
	st.shared.u32 	[%r745], %r840;
	shl.b32 	%r746, %r207, 2;
	add.s32 	%r747, %r744, %r746;
	st.shared.u32 	[%r747], %r839;
	shl.b32 	%r748, %r208, 2;
	add.s32 	%r749, %r744, %r748;
	st.shared.u32 	[%r749], %r838;
	shl.b32 	%r750, %r209, 2;
	add.s32 	%r751, %r744, %r750;
	st.shared.u32 	[%r751], %r837;
	shl.b32 	%r752, %r210, 2;
	add.s32 	%r753, %r744, %r752;
	st.shared.u32 	[%r753], %r836;
	shl.b32 	%r754, %r211, 2;
	add.s32 	%r755, %r744, %r754;
	st.shared.u32 	[%r755], %r835;
	shl.b32 	%r756, %r212, 2;
	add.s32 	%r757, %r744, %r756;
	st.shared.u32 	[%r757], %r834;
	shl.b32 	%r758, %r213, 2;
	add.s32 	%r759, %r744, %r758;
	st.shared.u32 	[%r759], %r833;
	shl.b32 	%r760, %r214, 2;
	add.s32 	%r761, %r744, %r760;
	st.shared.u32 	[%r761], %r832;
	shl.b32 	%r762, %r215, 2;
	add.s32 	%r763, %r744, %r762;
	st.shared.u32 	[%r763], %r831;
	shl.b32 	%r764, %r216, 2;
	add.s32 	%r765, %r744, %r764;
	st.shared.u32 	[%r765], %r830;
	shl.b32 	%r766, %r217, 2;
	add.s32 	%r767, %r744, %r766;
	st.shared.u32 	[%r767], %r829;
	shl.b32 	%r768, %r218, 2;
	add.s32 	%r769, %r744, %r768;
	st.shared.u32 	[%r769], %r828;
	shl.b32 	%r770, %r219, 2;
	add.s32 	%r771, %r744, %r770;
	st.shared.u32 	[%r771], %r827;
	shl.b32 	%r772, %r220, 2;
	add.s32 	%r773, %r744, %r772;
	st.shared.u32 	[%r773], %r826;
	shl.b32 	%r774, %r221, 2;
	add.s32 	%r775, %r744, %r774;
	st.shared.u32 	[%r775], %r825;
	shl.b32 	%r776, %r222, 2;
	add.s32 	%r777, %r744, %r776;
	st.shared.u32 	[%r777], %r824;
	shl.b32 	%r778, %r223, 2;
	add.s32 	%r779, %r744, %r778;
	st.shared.u32 	[%r779], %r823;
	shl.b32 	%r780, %r224, 2;
	add.s32 	%r781, %r744, %r780;
	st.shared.u32 	[%r781], %r822;
	bar.sync 	0;
	ld.shared.u32 	%r840, [%r103];
	ld.shared.u32 	%r839, [%r103+4];
	ld.shared.u32 	%r838, [%r103+8];
	ld.shared.u32 	%r837, [%r103+12];
	ld.shared.u32 	%r836, [%r103+16];
	ld.shared.u32 	%r835, [%r103+20];
	ld.shared.u32 	%r834, [%r103+24];
	ld.shared.u32 	%r833, [%r103+28];
	ld.shared.u32 	%r832, [%r103+32];
	ld.shared.u32 	%r831, [%r103+36];
	ld.shared.u32 	%r830, [%r103+40];
	ld.shared.u32 	%r829, [%r103+44];
	ld.shared.u32 	%r828, [%r103+48];
	ld.shared.u32 	%r827, [%r103+52];
	ld.shared.u32 	%r826, [%r103+56];
	ld.shared.u32 	%r825, [%r103+60];
	ld.shared.u32 	%r824, [%r103+64];
	ld.shared.u32 	%r823, [%r103+68];
	ld.shared.u32 	%r822, [%r103+72];
	bar.sync 	0;
	st.shared.u32 	[%r745], %r859;
	st.shared.u32 	[%r747], %r858;
	st.shared.u32 	[%r749], %r857;
	st.shared.u32 	[%r751], %r856;
	st.shared.u32 	[%r753], %r855;
	st.shared.u32 	[%r755], %r854;
	st.shared.u32 	[%r757], %r853;
	st.shared.u32 	[%r759], %r852;
	st.shared.u32 	[%r761], %r851;
	st.shared.u32 	[%r763], %r850;
	st.shared.u32 	[%r765], %r849;
	st.shared.u32 	[%r767], %r848;
	st.shared.u32 	[%r769], %r847;
	st.shared.u32 	[%r771], %r846;
	st.shared.u32 	[%r773], %r845;
	st.shared.u32 	[%r775], %r844;
	st.shared.u32 	[%r777], %r843;
	st.shared.u32 	[%r779], %r842;
	st.shared.u32 	[%r781], %r841;
	bar.sync 	0;
	ld.shared.u32 	%r859, [%r103];
	ld.shared.u32 	%r858, [%r103+4];
	ld.shared.u32 	%r857, [%r103+8];
	ld.shared.u32 	%r856, [%r103+12];
	ld.shared.u32 	%r855, [%r103+16];
	ld.shared.u32 	%r854, [%r103+20];
	ld.shared.u32 	%r853, [%r103+24];
	ld.shared.u32 	%r852, [%r103+28];
	ld.shared.u32 	%r851, [%r103+32];
	ld.shared.u32 	%r850, [%r103+36];
	ld.shared.u32 	%r849, [%r103+40];
	ld.shared.u32 	%r848, [%r103+44];
	ld.shared.u32 	%r847, [%r103+48];
	ld.shared.u32 	%r846, [%r103+52];
	ld.shared.u32 	%r845, [%r103+56];
	ld.shared.u32 	%r844, [%r103+60];
	ld.shared.u32 	%r843, [%r103+64];
	ld.shared.u32 	%r842, [%r103+68];
	ld.shared.u32 	%r841, [%r103+72];
	bar.sync 	0;
	add.s32 	%r821, %r821, 6;
	add.s32 	%r820, %r820, -6;
	bra.uni 	$L__BB10_77;

}
	// .globl	_ZN3cub18CUB_300001_SM_10006detail10radix_sort30DeviceRadixSortHistogramKernelINS1_5radix10policy_hubIjjyE10Policy1000ELNS0_9SortOrderE0EjyNS1_21identity_decomposer_tEEEvPT2_PKT1_SA_iiT3_
.visible .entry _ZN3cub18CUB_300001_SM_10006detail10radix_sort30DeviceRadixSortHistogramKernelINS1_5radix10policy_hubIjjyE10Policy1000ELNS0_9SortOrderE0EjyNS1_21identity_decomposer_tEEEvPT2_PKT1_SA_iiT3_(
	.param .u64 .ptr .align 1 _ZN3cub18CUB_300001_SM_10006detail10radix_sort30DeviceRadixSortHistogramKernelINS1_5radix10policy_hubIjjyE10Policy1000ELNS0_9SortOrderE0EjyNS1_21identity_decomposer_tEEEvPT2_PKT1_SA_iiT3__param_0,
	.param .u64 .ptr .align 1 _ZN3cub18CUB_300001_SM_10006detail10radix_sort30DeviceRadixSortHistogramKernelINS1_5radix10policy_hubIjjyE10Policy1000ELNS0_9SortOrderE0EjyNS1_21identity_decomposer_tEEEvPT2_PKT1_SA_iiT3__param_1,
	.param .u64 _ZN3cub18CUB_300001_SM_10006detail10radix_sort30DeviceRadixSortHistogramKernelINS1_5radix10policy_hubIjjyE10Policy1000ELNS0_9SortOrderE0EjyNS1_21identity_decomposer_tEEEvPT2_PKT1_SA_iiT3__param_2,
	.param .u32 _ZN3cub18CUB_300001_SM_10006detail10radix_sort30DeviceRadixSortHistogramKernelINS1_5radix10policy_hubIjjyE10Policy1000ELNS0_9SortOrderE0EjyNS1_21identity_decomposer_tEEEvPT2_PKT1_SA_iiT3__param_3,
	.param .u32 _ZN3cub18CUB_300001_SM_10006detail10radix_sort30DeviceRadixSortHistogramKernelINS1_5radix10policy_hubIjjyE10Policy1000ELNS0_9SortOrderE0EjyNS1_21identity_decomposer_tEEEvPT2_PKT1_SA_iiT3__param_4,
	.param .align 1 .b8 _ZN3cub18CUB_300001_SM_10006detail10radix_sort30DeviceRadixSortHistogramKernelINS1_5radix10policy_hubIjjyE10Policy1000ELNS0_9SortOrderE0EjyNS1_21identity_decomposer_tEEEvPT2_PKT1_SA_iiT3__param_5[1]
)
.maxntid 128
{
	.reg .pred 	%p<91>;
	.reg .b32 	%r<470>;
	.reg .b64 	%rd<137>;
	// demoted variable
	.shared .align 4 .b8 _ZZN3cub18CUB_300001_SM_10006detail10radix_sort30DeviceRadixSortHistogramKernelINS1_5radix10policy_hubIjjyE10Policy1000ELNS0_9SortOrderE0EjyNS1_21identity_decomposer_tEEEvPT2_PKT1_SA_iiT3_E12temp_storage[4096];
	ld.param.u64 	%rd18, [_ZN3cub18CUB_300001_SM_10006detail10radix_sort30DeviceRadixSortHistogramKernelINS1_5radix10policy_hubIjjyE10Policy1000ELNS0_9SortOrderE0EjyNS1_21identity_decomposer_tEEEvPT2_PKT1_SA_iiT3__param_0];
	ld.param.u64 	%rd19, [_ZN3cub18CUB_300001_SM_10006detail10radix_sort30DeviceRadixSortHistogramKernelINS1_5radix10policy_hubIjjyE10Policy1000ELNS0_9SortOrderE0EjyNS1_21identity_decomposer_tEEEvPT2_PKT1_SA_iiT3__param_1];
	ld.param.u64 	%rd17, [_ZN3cub18CUB_300001_SM_10006detail10radix_sort30DeviceRadixSortHistogramKernelINS1_5radix10policy_hubIjjyE10Policy1000ELNS0_9SortOrderE0EjyNS1_21identity_decomposer_tEEEvPT2_PKT1_SA_iiT3__param_2];
	ld.param.u32 	%r158, [_ZN3cub18CUB_300001_SM_10006detail10radix_sort30DeviceRadixSortHistogramKernelINS1_5radix10policy_hubIjjyE10Policy1000ELNS0_9SortOrderE0EjyNS1_21identity_decomposer_tEEEvPT2_PKT1_SA_iiT3__param_3];
	ld.param.u32 	%r159, [_ZN3cub18CUB_300001_SM_10006detail10radix_sort30DeviceRadixSortHistogramKernelINS1_5radix10policy_hubIjjyE10Policy1000ELNS0_9SortOrderE0EjyNS1_21identity_decomposer_tEEEvPT2_PKT1_SA_iiT3__param_4];
	cvta.to.global.u64 	%rd1, %rd19;
	cvta.to.global.u64 	%rd2, %rd18;
	setp.eq.s64 	%p2, %rd17, 0;
	@%p2 bra 	$L__BB11_153;
	sub.s32 	%r160, %r159, %r158;
	add.s32 	%r161, %r160, 7;
	shr.s32 	%r162, %r161, 31;
	shr.u32 	%r163, %r162, 29;
	add.s32 	%r164, %r161, %r163;
	shr.s32 	%r165, %r164, 3;
	mov.u32 	%r166, %tid.x;
	setp.gt.u32 	%p3, %r166, 255;
	setp.lt.s32 	%p4, %r161, 8;
	mov.u32 	%r167, %ctaid.x;
	shl.b32 	%r168, %r167, 11;
	cvt.u64.u32 	%rd3, %r168;
	mov.u32 	%r169, %nctaid.x;
	shl.b32 	%r170, %r169, 11;
	cvt.u64.u32 	%rd4, %r170;
	add.s32 	%r1, %r165, -1;
	and.b32  	%r2, %r165, 15;
	and.b32  	%r3, %r165, 7;
	add.s32 	%r4, %r3, -1;
	and.b32  	%r5, %r165, 3;
	or.pred  	%p1, %p3, %p4;
	shl.b32 	%r171, %r166, 2;
	mov.u32 	%r172, _ZZN3cub18CUB_300001_SM_10006detail10radix_sort30DeviceRadixSortHistogramKernelINS1_5radix10policy_hubIjjyE10Policy1000ELNS0_9SortOrderE0EjyNS1_21identity_decomposer_tEEEvPT2_PKT1_SA_iiT3_E12temp_storage;
	add.s32 	%r6, %r172, %r171;
	and.b32  	%r7, %r165, 268435440;
	cvt.u64.u32 	%rd5, %r166;
	add.s32 	%r8, %r166, 128;
	add.s32 	%r9, %r166, 256;
	add.s32 	%r10, %r166, 384;
	add.s32 	%r11, %r166, 512;
	add.s32 	%r12, %r166, 640;
	add.s32 	%r13, %r166, 768;
	add.s32 	%r14, %r166, 1280;
	add.s32 	%r15, %r166, 1920;
	and.b32  	%r16, %r165, 268435448;
	and.b32  	%r17, %r165, 1;
	neg.s32 	%r18, %r7;
	add.s32 	%r19, %r6, 8192;
	add.s64 	%rd21, %rd17, -1;
	shr.u64 	%rd22, %rd21, 30;
	add.s64 	%rd23, %rd22, 1;
	min.u64 	%rd6, %rd23, %rd17;
	mov.b64 	%rd135, 0;
$L__BB11_2:
	@%p1 bra 	$L__BB11_30;
	setp.lt.u32 	%p5, %r1, 15;
	mov.b32 	%r423, 0;
	@%p5 bra 	$L__BB11_6;
	mov.u32 	%r420, %r19;
	mov.u32 	%r421, %r18;
$L__BB11_5:
	.pragma "nounroll";
	mov.b32 	%r174, 0;
	st.shared.u32 	[%r420+-8192], %r174;
	st.shared.u32 	[%r420+-7168], %r174;
	st.shared.u32 	[%r420+-6144], %r174;
	st.shared.u32 	[%r420+-5120], %r174;
	st.shared.u32 	[%r420+-4096], %r174;
	st.shared.u32 	[%r420+-3072], %r174;
	st.shared.u32 	[%r420+-2048], %r174;
	st.shared.u32 	[%r420+-1024], %r174;
	st.shared.u32 	[%r420], %r174;
	st.shared.u32 	[%r420+1024], %r174;
	st.shared.u32 	[%r420+2048], %r174;
	st.shared.u32 	[%r420+3072], %r174;
	st.shared.u32 	[%r420+4096], %r174;
	st.shared.u32 	[%r420+5120], %r174;
	st.shared.u32 	[%r420+6144], %r174;
	st.shared.u32 	[%r420+7168], %r174;
	add.s32 	%r421, %r421, 16;
	add.s32 	%r420, %r420, 16384;
	setp.ne.s32 	%p6, %r421, 0;
	mov.u32 	%r423, %r7;
	@%p6 bra 	$L__BB11_5;
$L__BB11_6:
	add.s32 	%r25, %r2, -1;
	setp.eq.s32 	%p7, %r2, 0;
	@%p7 bra 	$L__BB11_16;
	setp.lt.u32 	%p8, %r25, 7;
	@%p8 bra 	$L__BB11_9;
	shl.b32 	%r175, %r423, 10;
	add.s32 	%r176, %r6, %r175;
	mov.b32 	%r177, 0;
	st.shared.u32 	[%r176], %r177;
	st.shared.u32 	[%r176+1024], %r177;
	st.shared.u32 	[%r176+2048], %r177;
	st.shared.u32 	[%r176+3072], %r177;
	st.shared.u32 	[%r176+4096], %r177;
	st.shared.u32 	[%r176+5120], %r177;
	st.shared.u32 	[%r176+6144], %r177;
	st.shared.u32 	[%r176+7168], %r177;
	add.s32 	%r423, %r423, 8;
$L__BB11_9:
	setp.eq.s32 	%p9, %r3, 0;
	@%p9 bra 	$L__BB11_16;
	setp.lt.u32 	%p10, %r4, 3;
	@%p10 bra 	$L__BB11_12;
	shl.b32 	%r178, %r423, 10;
	add.s32 	%r179, %r6, %r178;
	mov.b32 	%r180, 0;
	st.shared.u32 	[%r179], %r180;
	st.shared.u32 	[%r179+1024], %r180;
	st.shared.u32 	[%r179+2048], %r180;
	st.shared.u32 	[%r179+3072], %r180;
	add.s32 	%r423, %r423, 4;
$L__BB11_12:
	setp.eq.s32 	%p11, %r5, 0;
	@%p11 bra 	$L__BB11_16;
	setp.eq.s32 	%p12, %r5, 1;
	shl.b32 	%r181, %r423, 10;
	add.s32 	%r30, %r6, %r181;
	mov.b32 	%r182, 0;
	st.shared.u32 	[%r30], %r182;
	@%p12 bra 	$L__BB11_16;
	setp.eq.s32 	%p13, %r5, 2;
	mov.b32 	%r183, 0;
	st.shared.u32 	[%r30+1024], %r183;
	@%p13 bra 	$L__BB11_16;
	mov.b32 	%r184, 0;
	st.shared.u32 	[%r30+2048], %r184;
$L__BB11_16:
	cvt.u32.u64 	%r185, %rd5;
	setp.gt.u32 	%p14, %r185, 127;
	@%p14 bra 	$L__BB11_30;
	setp.lt.u32 	%p15, %r1, 15;
	mov.b32 	%r427, 0;
	@%p15 bra 	$L__BB11_20;
	mov.b32 	%r425, 0;
$L__BB11_19:
	.pragma "nounroll";
	shl.b32 	%r188, %r425, 10;
	add.s32 	%r189, %r6, %r188;
	mov.b32 	%r190, 0;
	st.shared.u32 	[%r189+512], %r190;
	st.shared.u32 	[%r189+1536], %r190;
	st.shared.u32 	[%r189+2560], %r190;
	st.shared.u32 	[%r189+3584], %r190;
	st.shared.u32 	[%r189+4608], %r190;
	st.shared.u32 	[%r189+5632], %r190;
	st.shared.u32 	[%r189+6656], %r190;
	st.shared.u32 	[%r189+7680], %r190;
	st.shared.u32 	[%r189+8704], %r190;
	st.shared.u32 	[%r189+9728], %r190;
	st.shared.u32 	[%r189+10752], %r190;
	st.shared.u32 	[%r189+11776], %r190;
	st.shared.u32 	[%r189+12800], %r190;
	st.shared.u32 	[%r189+13824], %r190;
	st.shared.u32 	[%r189+14848], %r190;
	st.shared.u32 	[%r189+15872], %r190;
	add.s32 	%r425, %r425, 16;
	setp.ne.s32 	%p16, %r425, %r7;
	mov.u32 	%r427, %r7;
	@%p16 bra 	$L__BB11_19;
$L__BB11_20:
	setp.eq.s32 	%p17, %r2, 0;
	@%p17 bra 	$L__BB11_30;
	setp.lt.u32 	%p18, %r25, 7;
	@%p18 bra 	$L__BB11_23;
	shl.b32 	%r191, %r427, 10;
	add.s32 	%r192, %r6, %r191;
	mov.b32 	%r193, 0;
	st.shared.u32 	[%r192+512], %r193;
	st.shared.u32 	[%r192+1536], %r193;
	st.shared.u32 	[%r192+2560], %r193;
	st.shared.u32 	[%r192+3584], %r193;
	st.shared.u32 	[%r192+4608], %r193;
	st.shared.u32 	[%r192+5632], %r193;
	st.shared.u32 	[%r192+6656], %r193;
	st.shared.u32 	[%r192+7680], %r193;
	add.s32 	%r427, %r427, 8;
$L__BB11_23:
	setp.eq.s32 	%p19, %r3, 0;
	@%p19 bra 	$L__BB11_30;
	setp.lt.u32 	%p20, %r4, 3;
	@%p20 bra 	$L__BB11_26;
	shl.b32 	%r194, %r427, 10;
	add.s32 	%r195, %r6, %r194;
	mov.b32 	%r196, 0;
	st.shared.u32 	[%r195+512], %r196;
	st.shared.u32 	[%r195+1536], %r196;
	st.shared.u32 	[%r195+2560], %r196;
	st.shared.u32 	[%r195+3584], %r196;
	add.s32 	%r427, %r427, 4;
$L__BB11_26:
	setp.eq.s32 	%p21, %r5, 0;
	@%p21 bra 	$L__BB11_30;
	setp.eq.s32 	%p22, %r5, 1;
	shl.b32 	%r197, %r427, 10;
	add.s32 	%r38, %r6, %r197;
	mov.b32 	%r198, 0;
	st.shared.u32 	[%r38+512], %r198;
	@%p22 bra 	$L__BB11_30;
	setp.eq.s32 	%p23, %r5, 2;
	mov.b32 	%r199, 0;
	st.shared.u32 	[%r38+1536], %r199;
	@%p23 bra 	$L__BB11_30;
	mov.b32 	%r200, 0;
	st.shared.u32 	[%r38+2560], %r200;
$L__BB11_30:
	bar.sync 	0;
	bar.sync 	0;
	shl.b64 	%rd8, %rd135, 30;
	sub.s64 	%rd24, %rd17, %rd8;
	min.u64 	%rd9, %rd24, 1073741824;
	setp.le.u64 	%p24, %rd9, %rd3;
	@%p24 bra 	$L__BB11_70;
	mov.u64 	%rd136, %rd3;
$L__BB11_32:
	add.s64 	%rd11, %rd136, %rd8;
	sub.s64 	%rd12, %rd17, %rd11;
	setp.lt.u64 	%p25, %rd12, 2048;
	@%p25 bra 	$L__BB11_34;
	add.s64 	%rd27, %rd11, %rd5;
	shl.b64 	%rd28, %rd27, 2;
	add.s64 	%rd29, %rd1, %rd28;
	ld.global.u32 	%r459, [%rd29];
	ld.global.u32 	%r458, [%rd29+512];
	ld.global.u32 	%r457, [%rd29+1024];
	ld.global.u32 	%r456, [%rd29+1536];
	ld.global.u32 	%r455, [%rd29+2048];
	ld.global.u32 	%r454, [%rd29+2560];
	ld.global.u32 	%r453, [%rd29+3072];
	ld.global.u32 	%r452, [%rd29+3584];
	ld.global.u32 	%r451, [%rd29+4096];
	ld.global.u32 	%r450, [%rd29+4608];
	ld.global.u32 	%r449, [%rd29+5120];
	ld.global.u32 	%r448, [%rd29+5632];
	ld.global.u32 	%r447, [%rd29+6144];
	ld.global.u32 	%r446, [%rd29+6656];
	ld.global.u32 	%r445, [%rd29+7168];
	ld.global.u32 	%r444, [%rd29+7680];
	bra.uni 	$L__BB11_66;
$L__BB11_34:
	cvt.u32.u64 	%r202, %rd5;
	cvt.u32.u64 	%r55, %rd12;
	setp.ge.s32 	%p26, %r202, %r55;
	add.s64 	%rd25, %rd11, %rd5;
	shl.b64 	%rd26, %rd25, 2;
	add.s64 	%rd13, %rd1, %rd26;
	mov.b32 	%r459, -1;
	@%p26 bra 	$L__BB11_36;
	ld.global.u32 	%r459, [%rd13];
$L__BB11_36:
	setp.ge.s32 	%p27, %r8, %r55;
	mov.b32 	%r458, -1;
	@%p27 bra 	$L__BB11_38;
	ld.global.u32 	%r458, [%rd13+512];
$L__BB11_38:
	setp.ge.s32 	%p28, %r9, %r55;
	mov.b32 	%r457, -1;
	@%p28 bra 	$L__BB11_40;
	ld.global.u32 	%r457, [%rd13+1024];
$L__BB11_40:
	setp.ge.s32 	%p29, %r10, %r55;
	mov.b32 	%r456, -1;
	@%p29 bra 	$L__BB11_42;
	ld.global.u32 	%r456, [%rd13+1536];
$L__BB11_42:
	setp.ge.s32 	%p30, %r11, %r55;
	mov.b32 	%r455, -1;
	@%p30 bra 	$L__BB11_44;
	ld.global.u32 	%r455, [%rd13+2048];
$L__BB11_44:
	setp.ge.s32 	%p31, %r12, %r55;
	mov.b32 	%r454, -1;
	@%p31 bra 	$L__BB11_46;
	ld.global.u32 	%r454, [%rd13+2560];
$L__BB11_46:
	setp.ge.s32 	%p32, %r13, %r55;
	mov.b32 	%r453, -1;
	@%p32 bra 	$L__BB11_48;
	ld.global.u32 	%r453, [%rd13+3072];
$L__BB11_48:
	mov.u32 	%r210, %tid.x;
	add.s32 	%r211, %r210, 896;
	setp.ge.s32 	%p33, %r211, %r55;
	mov.b32 	%r452, -1;
	@%p33 bra 	$L__BB11_50;
	ld.global.u32 	%r452, [%rd13+3584];
$L__BB11_50:
	or.b32  	%r214, %r210, 1024;
	setp.ge.s32 	%p34, %r214, %r55;
	mov.b32 	%r451, -1;
	@%p34 bra 	$L__BB11_52;
	ld.global.u32 	%r451, [%rd13+4096];
$L__BB11_52:
	add.s32 	%r217, %r210, 1152;
	setp.ge.s32 	%p35, %r217, %r55;
	mov.b32 	%r450, -1;
	@%p35 bra 	$L__BB11_54;
	ld.global.u32 	%r450, [%rd13+4608];
$L__BB11_54:
	setp.ge.s32 	%p36, %r14, %r55;
	mov.b32 	%r449, -1;
	@%p36 bra 	$L__BB11_56;
	ld.global.u32 	%r449, [%rd13+5120];
$L__BB11_56:
	add.s32 	%r221, %r210, 1408;
	setp.ge.s32 	%p37, %r221, %r55;
	mov.b32 	%r448, -1;
	@%p37 bra 	$L__BB11_58;
	ld.global.u32 	%r448, [%rd13+5632];
$L__BB11_58:
	add.s32 	%r224, %r210, 1536;
	setp.ge.s32 	%p38, %r224, %r55;
	mov.b32 	%r447, -1;
	@%p38 bra 	$L__BB11_60;
	ld.global.u32 	%r447, [%rd13+6144];
$L__BB11_60:
	add.s32 	%r227, %r210, 1664;
	setp.ge.s32 	%p39, %r227, %r55;
	mov.b32 	%r446, -1;
	@%p39 bra 	$L__BB11_62;
	ld.global.u32 	%r446, [%rd13+6656];
$L__BB11_62:
	add.s32 	%r230, %r210, 1792;
	setp.ge.s32 	%p40, %r230, %r55;
	mov.b32 	%r445, -1;
	@%p40 bra 	$L__BB11_64;
	ld.global.u32 	%r445, [%rd13+7168];
$L__BB11_64:
	setp.ge.s32 	%p41, %r15, %r55;
	mov.b32 	%r444, -1;
	@%p41 bra 	$L__BB11_66;
	ld.global.u32 	%r444, [%rd13+7680];
$L__BB11_66:
	setp.le.s32 	%p42, %r159, %r158;
	@%p42 bra 	$L__BB11_69;
	mov.b32 	%r460, 0;
	mov.u32 	%r461, %r158;
$L__BB11_68:
	sub.s32 	%r233, %r159, %r461;
	shl.b32 	%r234, %r460, 10;
	mov.u32 	%r235, _ZZN3cub18CUB_300001_SM_10006detail10radix_sort30DeviceRadixSortHistogramKernelINS1_5radix10policy_hubIjjyE10Policy1000ELNS0_9SortOrderE0EjyNS1_21identity_decomposer_tEEEvPT2_PKT1_SA_iiT3_E12temp_storage;
	add.s32 	%r236, %r235, %r234;
	min.s32 	%r237, %r233, 8;
	mov.b32 	%r238, -1;
	shl.b32 	%r239, %r238, %r237;
	not.b32 	%r240, %r239;
	shr.u32 	%r241, %r459, %r461;
	and.b32  	%r242, %r241, %r240;
	shl.b32 	%r243, %r242, 2;
	add.s32 	%r244, %r236, %r243;
	atom.shared.add.u32 	%r245, [%r244], 1;
	shr.u32 	%r246, %r458, %r461;
	and.b32  	%r247, %r246, %r240;
	shl.b32 	%r248, %r247, 2;
	add.s32 	%r249, %r236, %r248;
	atom.shared.add.u32 	%r250, [%r249], 1;
	shr.u32 	%r251, %r457, %r461;
	and.b32  	%r252, %r251, %r240;
	shl.b32 	%r253, %r252, 2;
	add.s32 	%r254, %r236, %r253;
	atom.shared.add.u32 	%r255, [%r254], 1;
	shr.u32 	%r256, %r456, %r461;
	and.b32  	%r257, %r256, %r240;
	shl.b32 	%r258, %r257, 2;
	add.s32 	%r259, %r236, %r258;
	atom.shared.add.u32 	%r260, [%r259], 1;
	shr.u32 	%r261, %r455, %r461;
	and.b32  	%r262, %r261, %r240;
	shl.b32 	%r263, %r262, 2;
	add.s32 	%r264, %r236, %r263;
	atom.shared.add.u32 	%r265, [%r264], 1;
	shr.u32 	%r266, %r454, %r461;
	and.b32  	%r267, %r266, %r240;
	shl.b32 	%r268, %r267, 2;
	add.s32 	%r269, %r236, %r268;
	atom.shared.add.u32 	%r270, [%r269], 1;
	shr.u32 	%r271, %r453, %r461;
	and.b32  	%r272, %r271, %r240;
	shl.b32 	%r273, %r272, 2;
	add.s32 	%r274, %r236, %r273;
	atom.shared.add.u32 	%r275, [%r274], 1;
	shr.u32 	%r276, %r452, %r461;
	and.b32  	%r277, %r276, %r240;
	shl.b32 	%r278, %r277, 2;
	add.s32 	%r279, %r236, %r278;
	atom.shared.add.u32 	%r280, [%r279], 1;
	shr.u32 	%r281, %r451, %r461;
	and.b32  	%r282, %r281, %r240;
	shl.b32 	%r283, %r282, 2;
	add.s32 	%r284, %r236, %r283;
	atom.shared.add.u32 	%r285, [%r284], 1;
	shr.u32 	%r286, %r450, %r461;
	and.b32  	%r287, %r286, %r240;
	shl.b32 	%r288, %r287, 2;
	add.s32 	%r289, %r236, %r288;
	atom.shared.add.u32 	%r290, [%r289], 1;
	shr.u32 	%r291, %r449, %r461;
	and.b32  	%r292, %r291, %r240;
	shl.b32 	%r293, %r292, 2;
	add.s32 	%r294, %r236, %r293;
	atom.shared.add.u32 	%r295, [%r294], 1;
	shr.u32 	%r296, %r448, %r461;
	and.b32  	%r297, %r296, %r240;
	shl.b32 	%r298, %r297, 2;
	add.s32 	%r299, %r236, %r298;
	atom.shared.add.u32 	%r300, [%r299], 1;
	shr.u32 	%r301, %r447, %r461;
	and.b32  	%r302, %r301, %r240;
	shl.b32 	%r303, %r302, 2;
	add.s32 	%r304, %r236, %r303;
	atom.shared.add.u32 	%r305, [%r304], 1;
	shr.u32 	%r306, %r446, %r461;
	and.b32  	%r307, %r306, %r240;
	shl.b32 	%r308, %r307, 2;
	add.s32 	%r309, %r236, %r308;
	atom.shared.add.u32 	%r310, [%r309], 1;
	shr.u32 	%r311, %r445, %r461;
	and.b32  	%r312, %r311, %r240;
	shl.b32 	%r313, %r312, 2;
	add.s32 	%r314, %r236, %r313;
	atom.shared.add.u32 	%r315, [%r314], 1;
	shr.u32 	%r316, %r444, %r461;
	and.b32  	%r317, %r316, %r240;
	shl.b32 	%r318, %r317, 2;
	add.s32 	%r319, %r236, %r318;
	atom.shared.add.u32 	%r320, [%r319], 1;
	add.s32 	%r461, %r461, 8;
	add.s32 	%r460, %r460, 1;
	setp.lt.s32 	%p43, %r461, %r159;
	@%p43 bra 	$L__BB11_68;
$L__BB11_69:
	add.s64 	%rd136, %rd136, %rd4;
	setp.lt.u64 	%p44, %rd136, %rd9;
	@%p44 bra 	$L__BB11_32;
$L__BB11_70:
	bar.sync 	0;
	@%p1 bra 	$L__BB11_152;
	setp.lt.u32 	%p45, %r1, 7;
	mov.b32 	%r464, 0;
	@%p45 bra 	$L__BB11_90;
	mov.b32 	%r462, 0;
$L__BB11_73:
	.pragma "nounroll";
	shl.b32 	%r323, %r462, 10;
	add.s32 	%r108, %r6, %r323;
	ld.shared.u32 	%r109, [%r108];
	setp.eq.s32 	%p46, %r109, 0;
	@%p46 bra 	$L__BB11_75;
	cvt.u32.u64 	%r324, %rd5;
	shl.b32 	%r325, %r462, 8;
	add.s32 	%r326, %r325, %r324;
	mul.wide.u32 	%rd30, %r326, 8;
	add.s64 	%rd31, %rd2, %rd30;
	cvt.u64.u32 	%rd32, %r109;
	atom.global.add.u64 	%rd33, [%rd31], %rd32;
$L__BB11_75:
	ld.shared.u32 	%r110, [%r108+1024];
	setp.eq.s32 	%p47, %r110, 0;
	@%p47 bra 	$L__BB11_77;
	cvt.u32.u64 	%r327, %rd5;
	shl.b32 	%r328, %r462, 8;
	add.s32 	%r329, %r328, %r327;
	add.s32 	%r330, %r329, 256;
	mul.wide.u32 	%rd34, %r330, 8;
	add.s64 	%rd35, %rd2, %rd34;
	cvt.u64.u32 	%rd36, %r110;
	atom.global.add.u64 	%rd37, [%rd35], %rd36;
$L__BB11_77:
	ld.shared.u32 	%r111, [%r108+2048];
	setp.eq.s32 	%p48, %r111, 0;
	@%p48 bra 	$L__BB11_79;
	cvt.u32.u64 	%r331, %rd5;
	shl.b32 	%r332, %r462, 8;
	add.s32 	%r333, %r332, %r331;
	add.s32 	%r334, %r333, 512;
	mul.wide.u32 	%rd38, %r334, 8;
	add.s64 	%rd39, %rd2, %rd38;
	cvt.u64.u32 	%rd40, %r111;
	atom.global.add.u64 	%rd41, [%rd39], %rd40;
$L__BB11_79:
	ld.shared.u32 	%r112, [%r108+3072];
	setp.eq.s32 	%p49, %r112, 0;
	@%p49 bra 	$L__BB11_81;
	cvt.u32.u64 	%r335, %rd5;
	shl.b32 	%r336, %r462, 8;
	add.s32 	%r337, %r336, %r335;
	add.s32 	%r338, %r337, 768;
	mul.wide.u32 	%rd42, %r338, 8;
	add.s64 	%rd43, %rd2, %rd42;
	cvt.u64.u32 	%rd44, %r112;
	atom.global.add.u64 	%rd45, [%rd43], %rd44;
$L__BB11_81:
	ld.shared.u32 	%r113, [%r108+4096];
	setp.eq.s32 	%p50, %r113, 0;
	@%p50 bra 	$L__BB11_83;
	cvt.u32.u64 	%r339, %rd5;
	shl.b32 	%r340, %r462, 8;
	add.s32 	%r341, %r340, %r339;
	add.s32 	%r342, %r341, 1024;
	mul.wide.u32 	%rd46, %r342, 8;
	add.s64 	%rd47, %rd2, %rd46;
	cvt.u64.u32 	%rd48, %r113;
	atom.global.add.u64 	%rd49, [%rd47], %rd48;
$L__BB11_83:
	ld.shared.u32 	%r114, [%r108+5120];
	setp.eq.s32 	%p51, %r114, 0;
	@%p51 bra 	$L__BB11_85;
	cvt.u32.u64 	%r343, %rd5;
	shl.b32 	%r344, %r462, 8;
	add.s32 	%r345, %r344, %r343;
	add.s32 	%r346, %r345, 1280;
	mul.wide.u32 	%rd50, %r346, 8;
	add.s64 	%rd51, %rd2, %rd50;
	cvt.u64.u32 	%rd52, %r114;
	atom.global.add.u64 	%rd53, [%rd51], %rd52;
$L__BB11_85:
	ld.shared.u32 	%r115, [%r108+6144];
	setp.eq.s32 	%p52, %r115, 0;
	@%p52 bra 	$L__BB11_87;
	cvt.u32.u64 	%r347, %rd5;
	shl.b32 	%r348, %r462, 8;
	add.s32 	%r349, %r348, %r347;
	add.s32 	%r350, %r349, 1536;
	mul.wide.u32 	%rd54, %r350, 8;
	add.s64 	%rd55, %rd2, %rd54;
	cvt.u64.u32 	%rd56, %r115;
	atom.global.add.u64 	%rd57, [%rd55], %rd56;
$L__BB11_87:
	ld.shared.u32 	%r116, [%r108+7168];
	setp.eq.s32 	%p53, %r116, 0;
	@%p53 bra 	$L__BB11_89;
	cvt.u32.u64 	%r351, %rd5;
	shl.b32 	%r352, %r462, 8;
	add.s32 	%r353, %r352, %r351;
	add.s32 	%r354, %r353, 1792;
	mul.wide.u32 	%rd58, %r354, 8;
	add.s64 	%rd59, %rd2, %rd58;
	cvt.u64.u32 	%rd60, %r116;
	atom.global.add.u64 	%rd61, [%rd59], %rd60;
$L__BB11_89:
	add.s32 	%r462, %r462, 8;
	setp.ne.s32 	%p54, %r462, %r16;
	mov.u32 	%r464, %r16;
	@%p54 bra 	$L__BB11_73;
$L__BB11_90:
	add.s32 	%r119, %r5, -1;
	setp.eq.s32 	%p55, %r3, 0;
	@%p55 bra 	$L__BB11_111;
	setp.lt.u32 	%p56, %r4, 3;
	@%p56 bra 	$L__BB11_101;
	shl.b32 	%r355, %r464, 10;
	add.s32 	%r120, %r6, %r355;
	ld.shared.u32 	%r121, [%r120];
	setp.eq.s32 	%p57, %r121, 0;
	@%p57 bra 	$L__BB11_94;
	cvt.u32.u64 	%r356, %rd5;
	shl.b32 	%r357, %r464, 8;
	add.s32 	%r358, %r357, %r356;
	mul.wide.u32 	%rd62, %r358, 8;
	add.s64 	%rd63, %rd2, %rd62;
	cvt.u64.u32 	%rd64, %r121;
	atom.global.add.u64 	%rd65, [%rd63], %rd64;
$L__BB11_94:
	ld.shared.u32 	%r122, [%r120+1024];
	setp.eq.s32 	%p58, %r122, 0;
	@%p58 bra 	$L__BB11_96;
	cvt.u32.u64 	%r359, %rd5;
	shl.b32 	%r360, %r464, 8;
	add.s32 	%r361, %r360, %r359;
	add.s32 	%r362, %r361, 256;
	mul.wide.u32 	%rd66, %r362, 8;
	add.s64 	%rd67, %rd2, %rd66;
	cvt.u64.u32 	%rd68, %r122;
	atom.global.add.u64 	%rd69, [%rd67], %rd68;
$L__BB11_96:
	ld.shared.u32 	%r123, [%r120+2048];
	setp.eq.s32 	%p59, %r123, 0;
	@%p59 bra 	$L__BB11_98;
	cvt.u32.u64 	%r363, %rd5;
	shl.b32 	%r364, %r464, 8;
	add.s32 	%r365, %r364, %r363;
	add.s32 	%r366, %r365, 512;
	mul.wide.u32 	%rd70, %r366, 8;
	add.s64 	%rd71, %rd2, %rd70;
	cvt.u64.u32 	%rd72, %r123;
	atom.global.add.u64 	%rd73, [%rd71], %rd72;
$L__BB11_98:
	ld.shared.u32 	%r124, [%r120+3072];
	setp.eq.s32 	%p60, %r124, 0;
	@%p60 bra 	$L__BB11_100;
	cvt.u32.u64 	%r367, %rd5;
	shl.b32 	%r368, %r464, 8;
	add.s32 	%r369, %r368, %r367;
	add.s32 	%r370, %r369, 768;
	mul.wide.u32 	%rd74, %r370, 8;
	add.s64 	%rd75, %rd2, %rd74;
	cvt.u64.u32 	%rd76, %r124;
	atom.global.add.u64 	%rd77, [%rd75], %rd76;
$L__BB11_100:
	add.s32 	%r464, %r464, 4;
$L__BB11_101:
	setp.eq.s32 	%p61, %r5, 0;
	@%p61 bra 	$L__BB11_111;
	setp.eq.s32 	%p62, %r119, 0;
	@%p62 bra 	$L__BB11_108;
	shl.b32 	%r371, %r464, 10;
	add.s32 	%r127, %r6, %r371;
	ld.shared.u32 	%r128, [%r127];
	setp.eq.s32 	%p63, %r128, 0;
	@%p63 bra 	$L__BB11_105;
	cvt.u32.u64 	%r372, %rd5;
	shl.b32 	%r373, %r464, 8;
	add.s32 	%r374, %r373, %r372;
	mul.wide.u32 	%rd78, %r374, 8;
	add.s64 	%rd79, %rd2, %rd78;
	cvt.u64.u32 	%rd80, %r128;
	atom.global.add.u64 	%rd81, [%rd79], %rd80;
$L__BB11_105:
	ld.shared.u32 	%r129, [%r127+1024];
	setp.eq.s32 	%p64, %r129, 0;
	@%p64 bra 	$L__BB11_107;
	cvt.u32.u64 	%r375, %rd5;
	shl.b32 	%r376, %r464, 8;
	add.s32 	%r377, %r376, %r375;
	add.s32 	%r378, %r377, 256;
	mul.wide.u32 	%rd82, %r378, 8;
	add.s64 	%rd83, %rd2, %rd82;
	cvt.u64.u32 	%rd84, %r129;
	atom.global.add.u64 	%rd85, [%rd83], %rd84;
$L__BB11_107:
	add.s32 	%r464, %r464, 2;
$L__BB11_108:
	setp.eq.s32 	%p65, %r17, 0;
	@%p65 bra 	$L__BB11_111;
	shl.b32 	%r379, %r464, 10;
	add.s32 	%r380, %r6, %r379;
	ld.shared.u32 	%r132, [%r380];
	setp.eq.s32 	%p66, %r132, 0;
	@%p66 bra 	$L__BB11_111;
	cvt.u32.u64 	%r381, %rd5;
	shl.b32 	%r382, %r464, 8;
	add.s32 	%r383, %r382, %r381;
	mul.wide.u32 	%rd86, %r383, 8;
	add.s64 	%rd87, %rd2, %rd86;
	cvt.u64.u32 	%rd88, %r132;
	atom.global.add.u64 	%rd89, [%rd87], %rd88;
$L__BB11_111:
	cvt.u32.u64 	%r384, %rd5;
	setp.gt.u32 	%p67, %r384, 127;
	@%p67 bra 	$L__BB11_152;
	setp.lt.u32 	%p68, %r1, 7;
	mov.b32 	%r468, 0;
	@%p68 bra 	$L__BB11_131;
	mov.b32 	%r466, 0;
$L__BB11_114:
	.pragma "nounroll";
	shl.b32 	%r388, %r466, 10;
	add.s32 	%r134, %r6, %r388;
	ld.shared.u32 	%r135, [%r134+512];
	setp.eq.s32 	%p69, %r135, 0;
	shl.b32 	%r389, %r466, 8;
	add.s32 	%r390, %r389, %r384;
	mul.wide.u32 	%rd90, %r390, 8;
	add.s64 	%rd15, %rd2, %rd90;
	@%p69 bra 	$L__BB11_116;
	cvt.u64.u32 	%rd91, %r135;
	atom.global.add.u64 	%rd92, [%rd15+1024], %rd91;
$L__BB11_116:
	ld.shared.u32 	%r136, [%r134+1536];
	setp.eq.s32 	%p70, %r136, 0;
	@%p70 bra 	$L__BB11_118;
	cvt.u64.u32 	%rd93, %r136;
	atom.global.add.u64 	%rd94, [%rd15+3072], %rd93;
$L__BB11_118:
	ld.shared.u32 	%r137, [%r134+2560];
	setp.eq.s32 	%p71, %r137, 0;
	@%p71 bra 	$L__BB11_120;
	cvt.u64.u32 	%rd95, %r137;
	atom.global.add.u64 	%rd96, [%rd15+5120], %rd95;
$L__BB11_120:
	ld.shared.u32 	%r138, [%r134+3584];
	setp.eq.s32 	%p72, %r138, 0;
	@%p72 bra 	$L__BB11_122;
	cvt.u64.u32 	%rd97, %r138;
	atom.global.add.u64 	%rd98, [%rd15+7168], %rd97;
$L__BB11_122:
	ld.shared.u32 	%r139, [%r134+4608];
	setp.eq.s32 	%p73, %r139, 0;
	@%p73 bra 	$L__BB11_124;
	cvt.u64.u32 	%rd99, %r139;
	atom.global.add.u64 	%rd100, [%rd15+9216], %rd99;
$L__BB11_124:
	ld.shared.u32 	%r140, [%r134+5632];
	setp.eq.s32 	%p74, %r140, 0;
	@%p74 bra 	$L__BB11_126;
	cvt.u64.u32 	%rd101, %r140;
	atom.global.add.u64 	%rd102, [%rd15+11264], %rd101;
$L__BB11_126:
	ld.shared.u32 	%r141, [%r134+6656];
	setp.eq.s32 	%p75, %r141, 0;
	@%p75 bra 	$L__BB11_128;
	cvt.u64.u32 	%rd103, %r141;
	atom.global.add.u64 	%rd104, [%rd15+13312], %rd103;
$L__BB11_128:
	ld.shared.u32 	%r142, [%r134+7680];
	setp.eq.s32 	%p76, %r142, 0;
	@%p76 bra 	$L__BB11_130;
	cvt.u64.u32 	%rd105, %r142;
	atom.global.add.u64 	%rd106, [%rd15+15360], %rd105;
$L__BB11_130:
	add.s32 	%r466, %r466, 8;
	setp.ne.s32 	%p77, %r466, %r16;
	mov.u32 	%r468, %r16;
	@%p77 bra 	$L__BB11_114;
$L__BB11_131:
	setp.eq.s32 	%p78, %r3, 0;
	@%p78 bra 	$L__BB11_152;
	setp.lt.u32 	%p79, %r4, 3;
	@%p79 bra 	$L__BB11_142;
	shl.b32 	%r391, %r468, 10;
	add.s32 	%r145, %r6, %r391;
	ld.shared.u32 	%r146, [%r145+512];
	setp.eq.s32 	%p80, %r146, 0;
	@%p80 bra 	$L__BB11_135;
	shl.b32 	%r393, %r468, 8;
	add.s32 	%r394, %r393, %r384;
	mul.wide.u32 	%rd107, %r394, 8;
	add.s64 	%rd108, %rd2, %rd107;
	cvt.u64.u32 	%rd109, %r146;
	atom.global.add.u64 	%rd110, [%rd108+1024], %rd109;
$L__BB11_135:
	ld.shared.u32 	%r147, [%r145+1536];
	setp.eq.s32 	%p81, %r147, 0;
	@%p81 bra 	$L__BB11_137;
	shl.b32 	%r396, %r468, 8;
	add.s32 	%r397, %r396, %r384;
	add.s32 	%r398, %r397, 256;
	mul.wide.u32 	%rd111, %r398, 8;
	add.s64 	%rd112, %rd2, %rd111;
	cvt.u64.u32 	%rd113, %r147;
	atom.global.add.u64 	%rd114, [%rd112+1024], %rd113;
$L__BB11_137:
	ld.shared.u32 	%r148, [%r145+2560];
	setp.eq.s32 	%p82, %r148, 0;
	@%p82 bra 	$L__BB11_139;
	shl.b32 	%r400, %r468, 8;
	add.s32 	%r401, %r400, %r384;
	add.s32 	%r402, %r401, 512;
	mul.wide.u32 	%rd115, %r402, 8;
	add.s64 	%rd116, %rd2, %rd115;
	cvt.u64.u32 	%rd117, %r148;
	atom.global.add.u64 	%rd118, [%rd116+1024], %rd117;
$L__BB11_139:
	ld.shared.u32 	%r149, [%r145+3584];
	setp.eq.s32 	%p83, %r149, 0;
	@%p83 bra 	$L__BB11_141;
	shl.b32 	%r404, %r468, 8;
	add.s32 	%r405, %r404, %r384;
	add.s32 	%r406, %r405, 768;
	mul.wide.u32 	%rd119, %r406, 8;
	add.s64 	%rd120, %rd2, %rd119;
	cvt.u64.u32 	%rd121, %r149;
	atom.global.add.u64 	%rd122, [%rd120+1024], %rd121;
$L__BB11_141:
	add.s32 	%r468, %r468, 4;
$L__BB11_142:
	setp.eq.s32 	%p84, %r5, 0;
	@%p84 bra 	$L__BB11_152;
	setp.eq.s32 	%p85, %r119, 0;
	@%p85 bra 	$L__BB11_149;
	shl.b32 	%r407, %r468, 10;
	add.s32 	%r152, %r6, %r407;
	ld.shared.u32 	%r153, [%r152+512];
	setp.eq.s32 	%p86, %r153, 0;
	@%p86 bra 	$L__BB11_146;
	shl.b32 	%r409, %r468, 8;
	add.s32 	%r410, %r409, %r384;
	mul.wide.u32 	%rd123, %r410, 8;
	add.s64 	%rd124, %rd2, %rd123;
	cvt.u64.u32 	%rd125, %r153;
	atom.global.add.u64 	%rd126, [%rd124+1024], %rd125;
$L__BB11_146:
	ld.shared.u32 	%r154, [%r152+1536];
	setp.eq.s32 	%p87, %r154, 0;
	@%p87 bra 	$L__BB11_148;
	shl.b32 	%r412, %r468, 8;
	add.s32 	%r413, %r412, %r384;
	add.s32 	%r414, %r413, 256;
	mul.wide.u32 	%rd127, %r414, 8;
	add.s64 	%rd128, %rd2, %rd127;
	cvt.u64.u32 	%rd129, %r154;
	atom.global.add.u64 	%rd130, [%rd128+1024], %rd129;
$L__BB11_148:
	add.s32 	%r468, %r468, 2;
$L__BB11_149:
	setp.eq.s32 	%p88, %r17, 0;
	@%p88 bra 	$L__BB11_152;
	shl.b32 	%r415, %r468, 10;
	add.s32 	%r416, %r6, %r415;
	ld.shared.u32 	%r157, [%r416+512];
	setp.eq.s32 	%p89, %r157, 0;
	@%p89 bra 	$L__BB11_152;
	shl.b32 	%r418, %r468, 8;
	add.s32 	%r419, %r418, %r384;
	mul.wide.u32 	%rd131, %r419, 8;
	add.s64 	%rd132, %rd2, %rd131;
	cvt.u64.u32 	%rd133, %r157;
	atom.global.add.u64 	%rd134, [%rd132+1024], %rd133;
$L__BB11_152:
	bar.sync 	0;
	add.s64 	%rd135, %rd135, 1;
	setp.ne.s64 	%p90, %rd135, %rd6;
	@%p90 bra 	$L__BB11_2;
$L__BB11_153:
	ret;

}
	// .globl	_ZN3cub18CUB_300001_SM_10006detail10radix_sort33DeviceRadixSortExclusiveSumKernelINS1_5radix10policy_hubIjjyE10Policy1000EyEEvPT0_
.visible .entry _ZN3cub18CUB_300001_SM_10006detail10radix_sort33DeviceRadixSortExclusiveSumKernelINS1_5radix10policy_hubIjjyE10Policy1000EyEEvPT0_(
	.param .u64 .ptr .align 1 _ZN3cub18CUB_300001_SM_10006detail10radix_sort33DeviceRadixSortExclusiveSumKernelINS1_5radix10policy_hubIjjyE10Policy1000EyEEvPT0__param_0
)
{
	.reg .pred 	%p<4>;
	.reg .b32 	%r<28>;
	.reg .b64 	%rd<54>;
	// demoted variable
	.shared .align 16 .b8 _ZZN3cub18CUB_300001_SM_10006detail10radix_sort33DeviceRadixSortExclusiveSumKernelINS1_5radix10policy_hubIjjyE10Policy1000EyEEvPT0_E12temp_storage[2336];
	ld.param.u64 	%rd5, [_ZN3cub18CUB_300001_SM_10006detail10radix_sort33DeviceRadixSortExclusiveSumKernelINS1_5radix10policy_hubIjjyE10Policy1000EyEEvPT0__param_0];
	cvta.to.global.u64 	%rd6, %rd5;
	mov.u32 	%r3, %ctaid.x;
	shl.b32 	%r4, %r3, 8;
	mov.u32 	%r1, %tid.x;
	setp.gt.u32 	%p1, %r1, 255;
	add.s32 	%r5, %r4, %r1;
	mul.wide.s32 	%rd7, %r5, 8;
	add.s64 	%rd1, %rd6, %rd7;
	@%p1 bra 	$L__BB12_2;
	ld.global.u64 	%rd53, [%rd1];
$L__BB12_2:
	shr.u32 	%r6, %r1, 3;
	add.s32 	%r7, %r6, %r1;
	shl.b32 	%r8, %r7, 3;
	mov.u32 	%r9, _ZZN3cub18CUB_300001_SM_10006detail10radix_sort33DeviceRadixSortExclusiveSumKernelINS1_5radix10policy_hubIjjyE10Policy1000EyEEvPT0_E12temp_storage;
	add.s32 	%r10, %r9, %r8;
	add.s32 	%r2, %r10, 16;
	st.shared.u64 	[%r10+16], %rd53;
	bar.sync 	0;
	setp.gt.u32 	%p2, %r1, 31;
	@%p2 bra 	$L__BB12_4;
	mad.lo.s32 	%r27, %r1, 72, %r9;
	ld.shared.u64 	%rd23, [%r27+16];
	ld.shared.u64 	%rd24, [%r27+24];
	ld.shared.u64 	%rd25, [%r27+32];
	ld.shared.u64 	%rd26, [%r27+40];
	ld.shared.u64 	%rd27, [%r27+48];
	ld.shared.u64 	%rd28, [%r27+56];
	ld.shared.u64 	%rd29, [%r27+64];
	ld.shared.u64 	%rd30, [%r27+72];
	add.s64 	%rd31, %rd24, %rd23;
	add.s64 	%rd32, %rd31, %rd25;
	add.s64 	%rd33, %rd32, %rd26;
	add.s64 	%rd34, %rd33, %rd27;
	add.s64 	%rd35, %rd34, %rd28;
	add.s64 	%rd36, %rd35, %rd29;
	add.s64 	%rd10, %rd36, %rd30;
	mov.b32 	%r11, 1;
	mov.b32 	%r24, 0;
	mov.b32 	%r25, -1;
	// begin inline asm
	{  .reg .u64 r0;  .reg .u32 lo;  .reg .u32 hi;  .reg .pred p;  mov.b64 {lo, hi}, %rd10;  shfl.sync.up.b32 lo|p, lo, %r11, %r24, %r25;  shfl.sync.up.b32 hi|p, hi, %r11, %r24, %r25;  mov.b64 r0, {lo, hi};  @p add.u64 r0, r0, %rd10;  mov.u64 %rd8, r0;}
	// end inline asm
	mov.b32 	%r14, 2;
	// begin inline asm
	{  .reg .u64 r0;  .reg .u32 lo;  .reg .u32 hi;  .reg .pred p;  mov.b64 {lo, hi}, %rd8;  shfl.sync.up.b32 lo|p, lo, %r14, %r24, %r25;  shfl.sync.up.b32 hi|p, hi, %r14, %r24, %r25;  mov.b64 r0, {lo, hi};  @p add.u64 r0, r0, %rd8;  mov.u64 %rd11, r0;}
	// end inline asm
	mov.b32 	%r17, 4;
	// begin inline asm
	{  .reg .u64 r0;  .reg .u32 lo;  .reg .u32 hi;  .reg .pred p;  mov.b64 {lo, hi}, %rd11;  shfl.sync.up.b32 lo|p, lo, %r17, %r24, %r25;  shfl.sync.up.b32 hi|p, hi, %r17, %r24, %r25;  mov.b64 r0, {lo, hi};  @p add.u64 r0, r0, %rd11;  mov.u64 %rd14, r0;}
	// end inline asm
	mov.b32 	%r20, 8;
	// begin inline asm
	{  .reg .u64 r0;  .reg .u32 lo;  .reg .u32 hi;  .reg .pred p;  mov.b64 {lo, hi}, %rd14;  shfl.sync.up.b32 lo|p, lo, %r20, %r24, %r25;  shfl.sync.up.b32 hi|p, hi, %r20, %r24, %r25;  mov.b64 r0, {lo, hi};  @p add.u64 r0, r0, %rd14;  mov.u64 %rd17, r0;}
	// end inline asm
	mov.b32 	%r23, 16;
	// begin inline asm
	{  .reg .u64 r0;  .reg .u32 lo;  .reg .u32 hi;  .reg .pred p;  mov.b64 {lo, hi}, %rd17;  shfl.sync.up.b32 lo|p, lo, %r23, %r24, %r25;  shfl.sync.up.b32 hi|p, hi, %r23, %r24, %r25;  mov.b64 r0, {lo, hi};  @p add.u64 r0, r0, %rd17;  mov.u64 %rd20, r0;}
	// end inline asm
	sub.s64 	%rd37, %rd20, %rd10;
	ld.shared.u64 	%rd38, [%r27+16];
	ld.shared.u64 	%rd39, [%r27+24];
	ld.shared.u64 	%rd40, [%r27+32];
	ld.shared.u64 	%rd41, [%r27+40];
	ld.shared.u64 	%rd42, [%r27+48];
	ld.shared.u64 	%rd43, [%r27+56];
	ld.shared.u64 	%rd44, [%r27+64];
	add.s64 	%rd45, %rd38, %rd37;
	add.s64 	%rd46, %rd39, %rd45;
	add.s64 	%rd47, %rd40, %rd46;
	add.s64 	%rd48, %rd41, %rd47;
	add.s64 	%rd49, %rd42, %rd48;
	add.s64 	%rd50, %rd43, %rd49;
	add.s64 	%rd51, %rd44, %rd50;
	st.shared.u64 	[%r27+16], %rd37;
	st.shared.u64 	[%r27+24], %rd45;
	st.shared.u64 	[%r27+32], %rd46;
	st.shared.u64 	[%r27+40], %rd47;
	st.shared.u64 	[%r27+48], %rd48;
	st.shared.u64 	[%r27+56], %rd49;
	st.shared.u64 	[%r27+64], %rd50;
	st.shared.u64 	[%r27+72], %rd51;
$L__BB12_4:
	setp.gt.u32 	%p3, %r1, 255;
	bar.sync 	0;
	@%p3 bra 	$L__BB12_6;
	ld.shared.u64 	%rd52, [%r2];
	st.global.u64 	[%rd1], %rd52;
$L__BB12_6:
	ret;

}
	// .globl	_ZN3cub18CUB_300001_SM_10006detail10radix_sort29DeviceRadixSortOnesweepKernelINS1_5radix10policy_hubIjjyE10Policy1000ELNS0_9SortOrderE0EjjyiiNS1_21identity_decomposer_tEEEvPT5_SB_PT3_PKSC_PT1_PKSG_PT2_PKSK_T4_iiT6_
.visible .entry _ZN3cub18CUB_300001_SM_10006detail10radix_sort29DeviceRadixSortOnesweepKernelINS1_5radix10policy_hubIjjyE10Policy1000ELNS0_9SortOrderE0EjjyiiNS1_21identity_decomposer_tEEEvPT5_SB_PT3_PKSC_PT1_PKSG_PT2_PKSK_T4_iiT6_(
	.param .u64 .ptr .align 1 _ZN3cub18CUB_300001_SM_10006detail10radix_sort29DeviceRadixSortOnesweepKernelINS1_5radix10policy_hubIjjyE10Policy1000ELNS0_9SortOrderE0EjjyiiNS1_21identity_decomposer_tEEEvPT5_SB_PT3_PKSC_PT1_PKSG_PT2_PKSK_T4_iiT6__param_0,
	.param .u64 .ptr .align 1 _ZN3cub18CUB_300001_SM_10006detail10radix_sort29DeviceRadixSortOnesweepKernelINS1_5radix10policy_hubIjjyE10Policy1000ELNS0_9SortOrderE0EjjyiiNS1_21identity_decomposer_tEEEvPT5_SB_PT3_PKSC_PT1_PKSG_PT2_PKSK_T4_iiT6__param_1,
	.param .u64 .ptr .align 1 _ZN3cub18CUB_300001_SM_10006detail10radix_sort29DeviceRadixSortOnesweepKernelINS1_5radix10policy_hubIjjyE10Policy1000ELNS0_9SortOrderE0EjjyiiNS1_21identity_decomposer_tEEEvPT5_SB_PT3_PKSC_PT1_PKSG_PT2_PKSK_T4_iiT6__param_2,
	.param .u64 .ptr .align 1 _ZN3cub18CUB_300001_SM_10006detail10radix_sort29DeviceRadixSortOnesweepKernelINS1_5radix10policy_hubIjjyE10Policy1000ELNS0_9SortOrderE0EjjyiiNS1_21identity_decomposer_tEEEvPT5_SB_PT3_PKSC_PT1_PKSG_PT2_PKSK_T4_iiT6__param_3,
	.param .u64 .ptr .align 1 _ZN3cub18CUB_300001_SM_10006detail10radix_sort29DeviceRadixSortOnesweepKernelINS1_5radix10policy_hubIjjyE10Policy1000ELNS0_9SortOrderE0EjjyiiNS1_21identity_decomposer_tEEEvPT5_SB_PT3_PKSC_PT1_PKSG_PT2_PKSK_T4_iiT6__param_4,
	.param .u64 .ptr .align 1 _ZN3cub18CUB_300001_SM_10006detail10radix_sort29DeviceRadixSortOnesweepKernelINS1_5radix10policy_hubIjjyE10Policy1000ELNS0_9SortOrderE0EjjyiiNS1_21identity_decomposer_tEEEvPT5_SB_PT3_PKSC_PT1_PKSG_PT2_PKSK_T4_iiT6__param_5,
	.param .u64 .ptr .align 1 _ZN3cub18CUB_300001_SM_10006detail10radix_sort29DeviceRadixSortOnesweepKernelINS1_5radix10policy_hubIjjyE10Policy1000ELNS0_9SortOrderE0EjjyiiNS1_21identity_decomposer_tEEEvPT5_SB_PT3_PKSC_PT1_PKSG_PT2_PKSK_T4_iiT6__param_6,
	.param .u64 .ptr .align 1 _ZN3cub18CUB_300001_SM_10006detail10radix_sort29DeviceRadixSortOnesweepKernelINS1_5radix10policy_hubIjjyE10Policy1000ELNS0_9SortOrderE0EjjyiiNS1_21identity_decomposer_tEEEvPT5_SB_PT3_PKSC_PT1_PKSG_PT2_PKSK_T4_iiT6__param_7,
	.param .u32 _ZN3cub18CUB_300001_SM_10006detail10radix_sort29DeviceRadixSortOnesweepKernelINS1_5radix10policy_hubIjjyE10Policy1000ELNS0_9SortOrderE0EjjyiiNS1_21identity_decomposer_tEEEvPT5_SB_PT3_PKSC_PT1_PKSG_PT2_PKSK_T4_iiT6__param_8,
	.param .u32 _ZN3cub18CUB_300001_SM_10006detail10radix_sort29DeviceRadixSortOnesweepKernelINS1_5radix10policy_hubIjjyE10Policy1000ELNS0_9SortOrderE0EjjyiiNS1_21identity_decomposer_tEEEvPT5_SB_PT3_PKSC_PT1_PKSG_PT2_PKSK_T4_iiT6__param_9,
	.param .u32 _ZN3cub18CUB_300001_SM_10006detail10radix_sort29DeviceRadixSortOnesweepKernelINS1_5radix10policy_hubIjjyE10Policy1000ELNS0_9SortOrderE0EjjyiiNS1_21identity_decomposer_tEEEvPT5_SB_PT3_PKSC_PT1_PKSG_PT2_PKSK_T4_iiT6__param_10,
	.param .align 1 .b8 _ZN3cub18CUB_300001_SM_10006detail10radix_sort29DeviceRadixSortOnesweepKernelINS1_5radix10policy_hubIjjyE10Policy1000ELNS0_9SortOrderE0EjjyiiNS1_21identity_decomposer_tEEEvPT5_SB_PT3_PKSC_PT1_PKSG_PT2_PKSK_T4_iiT6__param_11[1]
)
.maxntid 384
{
	.reg .pred 	%p<205>;
	.reg .b32 	%r<2012>;
	.reg .b64 	%rd<372>;
	// demoted variable
	.shared .align 16 .b8 _ZZN3cub18CUB_300001_SM_10006detail10radix_sort29DeviceRadixSortOnesweepKernelINS1_5radix10policy_hubIjjyE10Policy1000ELNS0_9SortOrderE0EjjyiiNS1_21identity_decomposer_tEEEvPT5_SB_PT3_PKSC_PT1_PKSG_PT2_PKSK_T4_iiT6_E1s[28160];
	ld.param.u64 	%rd42, [_ZN3cub18CUB_300001_SM_10006detail10radix_sort29DeviceRadixSortOnesweepKernelINS1_5radix10policy_hubIjjyE10Policy1000ELNS0_9SortOrderE0EjjyiiNS1_21identity_decomposer_tEEEvPT5_SB_PT3_PKSC_PT1_PKSG_PT2_PKSK_T4_iiT6__param_1];
	ld.param.u64 	%rd46, [_ZN3cub18CUB_300001_SM_10006detail10radix_sort29DeviceRadixSortOnesweepKernelINS1_5radix10policy_hubIjjyE10Policy1000ELNS0_9SortOrderE0EjjyiiNS1_21identity_decomposer_tEEEvPT5_SB_PT3_PKSC_PT1_PKSG_PT2_PKSK_T4_iiT6__param_4];
	ld.param.u64 	%rd47, [_ZN3cub18CUB_300001_SM_10006detail10radix_sort29DeviceRadixSortOnesweepKernelINS1_5radix10policy_hubIjjyE10Policy1000ELNS0_9SortOrderE0EjjyiiNS1_21identity_decomposer_tEEEvPT5_SB_PT3_PKSC_PT1_PKSG_PT2_PKSK_T4_iiT6__param_5];
	ld.param.u64 	%rd48, [_ZN3cub18CUB_300001_SM_10006detail10radix_sort29DeviceRadixSortOnesweepKernelINS1_5radix10policy_hubIjjyE10Policy1000ELNS0_9SortOrderE0EjjyiiNS1_21identity_decomposer_tEEEvPT5_SB_PT3_PKSC_PT1_PKSG_PT2_PKSK_T4_iiT6__param_6];
	ld.param.u32 	%r399, [_ZN3cub18CUB_300001_SM_10006detail10radix_sort29DeviceRadixSortOnesweepKernelINS1_5radix10policy_hubIjjyE10Policy1000ELNS0_9SortOrderE0EjjyiiNS1_21identity_decomposer_tEEEvPT5_SB_PT3_PKSC_PT1_PKSG_PT2_PKSK_T4_iiT6__param_8];
	ld.param.u32 	%r400, [_ZN3cub18CUB_300001_SM_10006detail10radix_sort29DeviceRadixSortOnesweepKernelINS1_5radix10policy_hubIjjyE10Policy1000ELNS0_9SortOrderE0EjjyiiNS1_21identity_decomposer_tEEEvPT5_SB_PT3_PKSC_PT1_PKSG_PT2_PKSK_T4_iiT6__param_9];
	ld.param.u32 	%r401, [_ZN3cub18CUB_300001_SM_10006detail10radix_sort29DeviceRadixSortOnesweepKernelINS1_5radix10policy_hubIjjyE10Policy1000ELNS0_9SortOrderE0EjjyiiNS1_21identity_decomposer_tEEEvPT5_SB_PT3_PKSC_PT1_PKSG_PT2_PKSK_T4_iiT6__param_10];
	cvta.to.global.u64 	%rd1, %rd48;
	cvta.to.global.u64 	%rd2, %rd46;
	cvta.to.global.u64 	%rd3, %rd47;
	mov.u32 	%r1, %tid.x;
	shr.u32 	%r2, %r1, 5;
	// begin inline asm
	mov.u32 %r402, %laneid;
	// end inline asm
	setp.ne.s32 	%p1, %r1, 0;
	@%p1 bra 	$L__BB13_2;
	cvta.to.global.u64 	%rd49, %rd42;
	atom.global.add.u32 	%r403, [%rd49], 1;
	st.shared.u32 	[_ZZN3cub18CUB_300001_SM_10006detail10radix_sort29DeviceRadixSortOnesweepKernelINS1_5radix10policy_hubIjjyE10Policy1000ELNS0_9SortOrderE0EjjyiiNS1_21identity_decomposer_tEEEvPT5_SB_PT3_PKSC_PT1_PKSG_PT2_PKSK_T4_iiT6_E1s+26112], %r403;
$L__BB13_2:
	bar.sync 	0;
	ld.shared.u32 	%r4, [_ZZN3cub18CUB_300001_SM_10006detail10radix_sort29DeviceRadixSortOnesweepKernelINS1_5radix10policy_hubIjjyE10Policy1000ELNS0_9SortOrderE0EjjyiiNS1_21identity_decomposer_tEEEvPT5_SB_PT3_PKSC_PT1_PKSG_PT2_PKSK_T4_iiT6_E1s+26112];
	mul.lo.s32 	%r404, %r4, 6528;
	add.s32 	%r5, %r404, 6528;
	setp.gt.s32 	%p2, %r5, %r399;
	cvt.s64.s32 	%rd4, %r404;
	@%p2 bra 	$L__BB13_4;
	and.b32  	%r405, %r1, 31;
	and.b32  	%r406, %r1, 992;
	mul.lo.s32 	%r407, %r406, 17;
	or.b32  	%r408, %r407, %r405;
	cvt.u64.u32 	%rd50, %r408;
	add.s64 	%rd51, %rd50, %rd4;
	shl.b64 	%rd52, %rd51, 2;
	add.s64 	%rd53, %rd3, %rd52;
	ld.global.u32 	%r1911, [%rd53];
	ld.global.u32 	%r1910, [%rd53+128];
	ld.global.u32 	%r1909, [%rd53+256];
	ld.global.u32 	%r1908, [%rd53+384];
	ld.global.u32 	%r1907, [%rd53+512];
	ld.global.u32 	%r1906, [%rd53+640];
	ld.global.u32 	%r1905, [%rd53+768];
	ld.global.u32 	%r1904, [%rd53+896];
	ld.global.u32 	%r1903, [%rd53+1024];
	ld.global.u32 	%r1902, [%rd53+1152];
	ld.global.u32 	%r1901, [%rd53+1280];
	ld.global.u32 	%r1900, [%rd53+1408];
	ld.global.u32 	%r1899, [%rd53+1536];
	ld.global.u32 	%r1898, [%rd53+1664];
	ld.global.u32 	%r1897, [%rd53+1792];
	ld.global.u32 	%r1896, [%rd53+1920];
	ld.global.u32 	%r1895, [%rd53+2048];
	bra.uni 	$L__BB13_38;
$L__BB13_4:
	cvt.u32.u64 	%r410, %rd4;
	sub.s32 	%r23, %r399, %r410;
	and.b32  	%r411, %r1, 31;
	and.b32  	%r412, %r1, 992;
	mul.lo.s32 	%r413, %r412, 17;
	or.b32  	%r24, %r413, %r411;
	setp.ge.s32 	%p3, %r24, %r23;
	cvt.u64.u32 	%rd54, %r24;
	add.s64 	%rd55, %rd54, %rd4;
	shl.b64 	%rd56, %rd55, 2;
	add.s64 	%rd5, %rd3, %rd56;
	mov.b32 	%r1911, -1;
	@%p3 bra 	$L__BB13_6;
	ld.global.u32 	%r1911, [%rd5];
$L__BB13_6:
	add.s32 	%r415, %r24, 32;
	setp.ge.s32 	%p4, %r415, %r23;
	mov.b32 	%r1910, -1;
	@%p4 bra 	$L__BB13_8;
	ld.global.u32 	%r1910, [%rd5+128];
$L__BB13_8:
	add.s32 	%r417, %r24, 64;
	setp.ge.s32 	%p5, %r417, %r23;
	mov.b32 	%r1909, -1;
	@%p5 bra 	$L__BB13_10;
	ld.global.u32 	%r1909, [%rd5+256];
$L__BB13_10:
	add.s32 	%r419, %r24, 96;
	setp.ge.s32 	%p6, %r419, %r23;
	mov.b32 	%r1908, -1;
	@%p6 bra 	$L__BB13_12;
	ld.global.u32 	%r1908, [%rd5+384];
$L__BB13_12:
	add.s32 	%r421, %r24, 128;
	setp.ge.s32 	%p7, %r421, %r23;
	mov.b32 	%r1907, -1;
	@%p7 bra 	$L__BB13_14;
	ld.global.u32 	%r1907, [%rd5+512];
$L__BB13_14:
	add.s32 	%r423, %r24, 160;
	setp.ge.s32 	%p8, %r423, %r23;
	mov.b32 	%r1906, -1;
	@%p8 bra 	$L__BB13_16;
	ld.global.u32 	%r1906, [%rd5+640];
$L__BB13_16:
	add.s32 	%r425, %r24, 192;
	setp.ge.s32 	%p9, %r425, %r23;
	mov.b32 	%r1905, -1;
	@%p9 bra 	$L__BB13_18;
	ld.global.u32 	%r1905, [%rd5+768];
$L__BB13_18:
	add.s32 	%r427, %r24, 224;
	setp.ge.s32 	%p10, %r427, %r23;
	mov.b32 	%r1904, -1;
	@%p10 bra 	$L__BB13_20;
	ld.global.u32 	%r1904, [%rd5+896];
$L__BB13_20:
	add.s32 	%r429, %r24, 256;
	setp.ge.s32 	%p11, %r429, %r23;
	mov.b32 	%r1903, -1;
	@%p11 bra 	$L__BB13_22;
	ld.global.u32 	%r1903, [%rd5+1024];
$L__BB13_22:
	add.s32 	%r431, %r24, 288;
	setp.ge.s32 	%p12, %r431, %r23;
	mov.b32 	%r1902, -1;
	@%p12 bra 	$L__BB13_24;
	ld.global.u32 	%r1902, [%rd5+1152];
$L__BB13_24:
	add.s32 	%r433, %r24, 320;
	setp.ge.s32 	%p13, %r433, %r23;
	mov.b32 	%r1901, -1;
	@%p13 bra 	$L__BB13_26;
	ld.global.u32 	%r1901, [%rd5+1280];
$L__BB13_26:
	add.s32 	%r435, %r24, 352;
	setp.ge.s32 	%p14, %r435, %r23;
	mov.b32 	%r1900, -1;
	@%p14 bra 	$L__BB13_28;
	ld.global.u32 	%r1900, [%rd5+1408];
$L__BB13_28:
	add.s32 	%r437, %r24, 384;
	setp.ge.s32 	%p15, %r437, %r23;
	mov.b32 	%r1899, -1;
	@%p15 bra 	$L__BB13_30;
	ld.global.u32 	%r1899, [%rd5+1536];
$L__BB13_30:
	add.s32 	%r439, %r24, 416;
	setp.ge.s32 	%p16, %r439, %r23;
	mov.b32 	%r1898, -1;
	@%p16 bra 	$L__BB13_32;
	ld.global.u32 	%r1898, [%rd5+1664];
$L__BB13_32:
	add.s32 	%r441, %r24, 448;
	setp.ge.s32 	%p17, %r441, %r23;
	mov.b32 	%r1897, -1;
	@%p17 bra 	$L__BB13_34;
	ld.global.u32 	%r1897, [%rd5+1792];
$L__BB13_34:
	add.s32 	%r443, %r24, 480;
	setp.ge.s32 	%p18, %r443, %r23;
	mov.b32 	%r1896, -1;
	@%p18 bra 	$L__BB13_36;
	ld.global.u32 	%r1896, [%rd5+1920];
$L__BB13_36:
	add.s32 	%r445, %r24, 512;
	setp.ge.s32 	%p19, %r445, %r23;
	mov.b32 	%r1895, -1;
	@%p19 bra 	$L__BB13_38;
	ld.global.u32 	%r1895, [%rd5+2048];
$L__BB13_38:
	mov.b32 	%r446, -1;
	shl.b32 	%r447, %r446, %r401;
	not.b32 	%r75, %r447;
	shl.b32 	%r448, %r2, 10;
	mov.u32 	%r449, _ZZN3cub18CUB_300001_SM_10006detail10radix_sort29DeviceRadixSortOnesweepKernelINS1_5radix10policy_hubIjjyE10Policy1000ELNS0_9SortOrderE0EjjyiiNS1_21identity_decomposer_tEEEvPT5_SB_PT3_PKSC_PT1_PKSG_PT2_PKSK_T4_iiT6_E1s;
	add.s32 	%r76, %r449, %r448;
	setp.gt.s32 	%p20, %r402, 255;
	@%p20 bra 	$L__BB13_51;
	max.s32 	%r450, %r402, 224;
	sub.s32 	%r451, %r450, %r402;
	add.s32 	%r452, %r451, 31;
	shr.u32 	%r453, %r452, 5;
	add.s32 	%r77, %r453, 1;
	and.b32  	%r78, %r77, 15;
	setp.lt.u32 	%p21, %r452, 480;
	mov.u32 	%r1915, %r402;
	@%p21 bra 	$L__BB13_42;
	and.b32  	%r454, %r77, 268435440;
	neg.s32 	%r1913, %r454;
	shl.b32 	%r456, %r402, 2;
	add.s32 	%r457, %r448, %r456;
	add.s32 	%r459, %r457, %r449;
	add.s32 	%r1912, %r459, 1024;
	mov.u32 	%r1915, %r402;
$L__BB13_41:
	.pragma "nounroll";
	mov.b32 	%r460, 0;
	st.shared.u32 	[%r1912+-1024], %r460;
	st.shared.u32 	[%r1912+-896], %r460;
	st.shared.u32 	[%r1912+-768], %r460;
	st.shared.u32 	[%r1912+-640], %r460;
	st.shared.u32 	[%r1912+-512], %r460;
	st.shared.u32 	[%r1912+-384], %r460;
	st.shared.u32 	[%r1912+-256], %r460;
	st.shared.u32 	[%r1912+-128], %r460;
	st.shared.u32 	[%r1912], %r460;
	st.shared.u32 	[%r1912+128], %r460;
	st.shared.u32 	[%r1912+256], %r460;
	st.shared.u32 	[%r1912+384], %r460;
	st.shared.u32 	[%r1912+512], %r460;
	st.shared.u32 	[%r1912+640], %r460;
	st.shared.u32 	[%r1912+768], %r460;
	st.shared.u32 	[%r1912+896], %r460;
	add.s32 	%r1915, %r1915, 512;
	add.s32 	%r1913, %r1913, 16;
	add.s32 	%r1912, %r1912, 2048;
	setp.ne.s32 	%p22, %r1913, 0;
	@%p22 bra 	$L__BB13_41;
$L__BB13_42:
	setp.eq.s32 	%p23, %r78, 0;
	@%p23 bra 	$L__BB13_51;
	and.b32  	%r88, %r77, 7;
	setp.lt.u32 	%p24, %r78, 8;
	@%p24 bra 	$L__BB13_45;
	shl.b32 	%r461, %r1915, 2;
	add.s32 	%r462, %r76, %r461;
	mov.b32 	%r463, 0;
	st.shared.u32 	[%r462], %r463;
	st.shared.u32 	[%r462+128], %r463;
	st.shared.u32 	[%r462+256], %r463;
	st.shared.u32 	[%r462+384], %r463;
	st.shared.u32 	[%r462+512], %r463;
	st.shared.u32 	[%r462+640], %r463;
	st.shared.u32 	[%r462+768], %r463;
	st.shared.u32 	[%r462+896], %r463;
	add.s32 	%r1915, %r1915, 256;
$L__BB13_45:
	setp.eq.s32 	%p25, %r88, 0;
	@%p25 bra 	$L__BB13_51;
	and.b32  	%r91, %r77, 3;
	setp.lt.u32 	%p26, %r88, 4;
	@%p26 bra 	$L__BB13_48;
	shl.b32 	%r464, %r1915, 2;
	add.s32 	%r465, %r76, %r464;
	mov.b32 	%r466, 0;
	st.shared.u32 	[%r465], %r466;
	st.shared.u32 	[%r465+128], %r466;
	st.shared.u32 	[%r465+256], %r466;
	st.shared.u32 	[%r465+384], %r466;
	add.s32 	%r1915, %r1915, 128;
$L__BB13_48:
	setp.eq.s32 	%p27, %r91, 0;
	@%p27 bra 	$L__BB13_51;
	shl.b32 	%r468, %r1915, 2;
	add.s32 	%r469, %r448, %r468;
	add.s32 	%r1919, %r449, %r469;
	neg.s32 	%r1918, %r91;
$L__BB13_50:
	.pragma "nounroll";
	mov.b32 	%r471, 0;
	st.shared.u32 	[%r1919], %r471;
	add.s32 	%r1919, %r1919, 128;
	add.s32 	%r1918, %r1918, 1;
	setp.ne.s32 	%p28, %r1918, 0;
	@%p28 bra 	$L__BB13_50;
$L__BB13_51:
	bar.warp.sync 	-1;
	shr.u32 	%r473, %r1911, %r400;
	and.b32  	%r100, %r473, %r75;
	shl.b32 	%r474, %r1, 5;
	and.b32  	%r475, %r474, 31744;
	mov.u32 	%r476, _ZZN3cub18CUB_300001_SM_10006detail10radix_sort29DeviceRadixSortOnesweepKernelINS1_5radix10policy_hubIjjyE10Policy1000ELNS0_9SortOrderE0EjjyiiNS1_21identity_decomposer_tEEEvPT5_SB_PT3_PKSC_PT1_PKSG_PT2_PKSK_T4_iiT6_E1s;
	add.s32 	%r477, %r476, %r475;
	shl.b32 	%r478, %r100, 2;
	add.s32 	%r101, %r477, %r478;
	atom.shared.add.u32 	%r479, [%r101], 1;
	shr.u32 	%r480, %r1910, %r400;
	and.b32  	%r481, %r480, %r75;
	shl.b32 	%r482, %r481, 2;
	add.s32 	%r102, %r477, %r482;
	atom.shared.add.u32 	%r483, [%r102], 1;
	shr.u32 	%r484, %r1909, %r400;
	and.b32  	%r485, %r484, %r75;
	shl.b32 	%r486, %r485, 2;
	add.s32 	%r103, %r477, %r486;
	atom.shared.add.u32 	%r487, [%r103], 1;
	shr.u32 	%r488, %r1908, %r400;
	and.b32  	%r489, %r488, %r75;
	shl.b32 	%r490, %r489, 2;
	add.s32 	%r104, %r477, %r490;
	atom.shared.add.u32 	%r491, [%r104], 1;
	shr.u32 	%r492, %r1907, %r400;
	and.b32  	%r493, %r492, %r75;
	shl.b32 	%r494, %r493, 2;
	add.s32 	%r105, %r477, %r494;
	atom.shared.add.u32 	%r495, [%r105], 1;
	shr.u32 	%r496, %r1906, %r400;
	and.b32  	%r497, %r496, %r75;
	shl.b32 	%r498, %r497, 2;
	add.s32 	%r106, %r477, %r498;
	atom.shared.add.u32 	%r499, [%r106], 1;
	shr.u32 	%r500, %r1905, %r400;
	and.b32  	%r501, %r500, %r75;
	shl.b32 	%r502, %r501, 2;
	add.s32 	%r107, %r477, %r502;
	atom.shared.add.u32 	%r503, [%r107], 1;
	shr.u32 	%r504, %r1904, %r400;
	and.b32  	%r505, %r504, %r75;
	shl.b32 	%r506, %r505, 2;
	add.s32 	%r108, %r477, %r506;
	atom.shared.add.u32 	%r507, [%r108], 1;
	shr.u32 	%r508, %r1903, %r400;
	and.b32  	%r509, %r508, %r75;
	shl.b32 	%r510, %r509, 2;
	add.s32 	%r109, %r477, %r510;
	atom.shared.add.u32 	%r511, [%r109], 1;
	shr.u32 	%r512, %r1902, %r400;
	and.b32  	%r513, %r512, %r75;
	shl.b32 	%r514, %r513, 2;
	add.s32 	%r110, %r477, %r514;
	atom.shared.add.u32 	%r515, [%r110], 1;
	shr.u32 	%r516, %r1901, %r400;
	and.b32  	%r517, %r516, %r75;
	shl.b32 	%r518, %r517, 2;
	add.s32 	%r111, %r477, %r518;
	atom.shared.add.u32 	%r519, [%r111], 1;
	shr.u32 	%r520, %r1900, %r400;
	and.b32  	%r521, %r520, %r75;
	shl.b32 	%r522, %r521, 2;
	add.s32 	%r112, %r477, %r522;
	atom.shared.add.u32 	%r523, [%r112], 1;
	shr.u32 	%r524, %r1899, %r400;
	and.b32  	%r525, %r524, %r75;
	shl.b32 	%r526, %r525, 2;
	add.s32 	%r527, %r477, %r526;
	atom.shared.add.u32 	%r528, [%r527], 1;
	shr.u32 	%r529, %r1898, %r400;
	and.b32  	%r530, %r529, %r75;
	shl.b32 	%r531, %r530, 2;
	add.s32 	%r113, %r477, %r531;
	atom.shared.add.u32 	%r532, [%r113], 1;
	shr.u32 	%r533, %r1897, %r400;
	and.b32  	%r534, %r533, %r75;
	shl.b32 	%r535, %r534, 2;
	add.s32 	%r114, %r477, %r535;
	atom.shared.add.u32 	%r536, [%r114], 1;
	shr.u32 	%r537, %r1896, %r400;
	and.b32  	%r538, %r537, %r75;
	shl.b32 	%r539, %r538, 2;
	add.s32 	%r115, %r477, %r539;
	atom.shared.add.u32 	%r540, [%r115], 1;
	shr.u32 	%r541, %r1895, %r400;
	and.b32  	%r542, %r541, %r75;
	shl.b32 	%r543, %r542, 2;
	add.s32 	%r116, %r477, %r543;
	atom.shared.add.u32 	%r544, [%r116], 1;
	bar.sync 	0;
	setp.gt.u32 	%p29, %r1, 255;
	shl.b32 	%r545, %r1, 2;
	add.s32 	%r117, %r476, %r545;
	mov.b32 	%r1920, 0;
	@%p29 bra 	$L__BB13_53;
	ld.shared.u32 	%r546, [%r117];
	mov.b32 	%r547, 0;
	st.shared.u32 	[%r117], %r547;
	ld.shared.u32 	%r548, [%r117+1024];
	st.shared.u32 	[%r117+1024], %r546;
	add.s32 	%r549, %r548, %r546;
	ld.shared.u32 	%r550, [%r117+2048];
	st.shared.u32 	[%r117+2048], %r549;
	add.s32 	%r551, %r550, %r549;
	ld.shared.u32 	%r552, [%r117+3072];
	st.shared.u32 	[%r117+3072], %r551;
	add.s32 	%r553, %r552, %r551;
	ld.shared.u32 	%r554, [%r117+4096];
	st.shared.u32 	[%r117+4096], %r553;
	add.s32 	%r555, %r554, %r553;
	ld.shared.u32 	%r556, [%r117+5120];
	st.shared.u32 	[%r117+5120], %r555;
	add.s32 	%r557, %r556, %r555;
	ld.shared.u32 	%r558, [%r117+6144];
	st.shared.u32 	[%r117+6144], %r557;
	add.s32 	%r559, %r558, %r557;
	ld.shared.u32 	%r560, [%r117+7168];
	st.shared.u32 	[%r117+7168], %r559;
	add.s32 	%r561, %r560, %r559;
	ld.shared.u32 	%r562, [%r117+8192];
	st.shared.u32 	[%r117+8192], %r561;
	add.s32 	%r563, %r562, %r561;
	ld.shared.u32 	%r564, [%r117+9216];
	st.shared.u32 	[%r117+9216], %r563;
	add.s32 	%r565, %r564, %r563;
	ld.shared.u32 	%r566, [%r117+10240];
	st.shared.u32 	[%r117+10240], %r565;
	add.s32 	%r567, %r566, %r565;
	ld.shared.u32 	%r568, [%r117+11264];
	st.shared.u32 	[%r117+11264], %r567;
	add.s32 	%r1920, %r568, %r567;
$L__BB13_53:
	ld.param.u64 	%rd360, [_ZN3cub18CUB_300001_SM_10006detail10radix_sort29DeviceRadixSortOnesweepKernelINS1_5radix10policy_hubIjjyE10Policy1000ELNS0_9SortOrderE0EjjyiiNS1_21identity_decomposer_tEEEvPT5_SB_PT3_PKSC_PT1_PKSG_PT2_PKSK_T4_iiT6__param_0];
	shl.b32 	%r569, %r4, 8;
	add.s32 	%r570, %r569, %r1;
	cvta.to.global.u64 	%rd6, %rd360;
	mul.wide.s32 	%rd57, %r570, 4;
	add.s64 	%rd7, %rd6, %rd57;
	@%p29 bra 	$L__BB13_55;
	or.b32  	%r571, %r1920, 1073741824;
	st.volatile.global.u32 	[%rd7], %r571;
$L__BB13_55:
	ld.param.u64 	%rd369, [_ZN3cub18CUB_300001_SM_10006detail10radix_sort29DeviceRadixSortOnesweepKernelINS1_5radix10policy_hubIjjyE10Policy1000ELNS0_9SortOrderE0EjjyiiNS1_21identity_decomposer_tEEEvPT5_SB_PT3_PKSC_PT1_PKSG_PT2_PKSK_T4_iiT6__param_7];
	ld.param.u64 	%rd367, [_ZN3cub18CUB_300001_SM_10006detail10radix_sort29DeviceRadixSortOnesweepKernelINS1_5radix10policy_hubIjjyE10Policy1000ELNS0_9SortOrderE0EjjyiiNS1_21identity_decomposer_tEEEvPT5_SB_PT3_PKSC_PT1_PKSG_PT2_PKSK_T4_iiT6__param_3];
	ld.param.u64 	%rd363, [_ZN3cub18CUB_300001_SM_10006detail10radix_sort29DeviceRadixSortOnesweepKernelINS1_5radix10policy_hubIjjyE10Policy1000ELNS0_9SortOrderE0EjjyiiNS1_21identity_decomposer_tEEEvPT5_SB_PT3_PKSC_PT1_PKSG_PT2_PKSK_T4_iiT6__param_2];
	setp.lt.u32 	%p31, %r1, 256;
	setp.eq.s32 	%p32, %r1920, 6528;
	and.pred  	%p33, %p31, %p32;
	selp.u32 	%r572, 1, 0, %p33;
	{ 
	.reg .pred 	%p1; 
	.reg .pred 	%p2; 
	setp.ne.u32 	%p1, %r572, 0; 
	bar.red.or.pred 	%p2, 0, %p1; 
	selp.u32 	%r573, 1, 0, %p2; 
	}
	setp.eq.s32 	%p34, %r573, 0;
	and.b32  	%r574, %r1, 992;
	and.b32  	%r575, %r1, 31;
	mul.lo.s32 	%r576, %r574, 17;
	or.b32  	%r577, %r576, %r575;
	cvt.u64.u32 	%rd8, %r577;
	mul.lo.s32 	%r578, %r4, 6528;
	cvt.s64.s32 	%rd58, %r578;
	add.s64 	%rd59, %rd8, %rd58;
	cvta.to.global.u64 	%rd60, %rd369;
	shl.b64 	%rd61, %rd59, 2;
	add.s64 	%rd9, %rd60, %rd61;
	cvt.u64.u32 	%rd10, %r1;
	cvta.to.global.u64 	%rd62, %rd363;
	mul.wide.u32 	%rd63, %r1, 8;
	add.s64 	%rd11, %rd62, %rd63;
	cvta.to.global.u64 	%rd64, %rd367;
	add.s64 	%rd12, %rd64, %rd63;
	@%p34 bra 	$L__BB13_175;
	shl.b32 	%r579, %r1, 3;
	mov.u32 	%r580, _ZZN3cub18CUB_300001_SM_10006detail10radix_sort29DeviceRadixSortOnesweepKernelINS1_5radix10policy_hubIjjyE10Policy1000ELNS0_9SortOrderE0EjjyiiNS1_21identity_decomposer_tEEEvPT5_SB_PT3_PKSC_PT1_PKSG_PT2_PKSK_T4_iiT6_E1s;
	add.s32 	%r581, %r580, %r579;
	add.s32 	%r120, %r581, 26112;
	@%p29 bra 	$L__BB13_64;
	ld.global.u64 	%rd65, [%rd12];
	setp.gt.u32 	%p36, %r1, %r100;
	selp.b64 	%rd66, 6528, 0, %p36;
	sub.s64 	%rd370, %rd65, %rd66;
	st.shared.u64 	[%r120], %rd370;
	setp.lt.s32 	%p37, %r4, 1;
	mov.u32 	%r1924, %r1920;
	@%p37 bra 	$L__BB13_63;
	mov.b32 	%r1922, -1;
	mov.u32 	%r1921, %r4;
	mov.u32 	%r1924, %r1920;
$L__BB13_59:
	add.s32 	%r124, %r1921, -1;
	shl.b32 	%r583, %r124, 8;
	add.s32 	%r584, %r583, %r1;
	mul.wide.s32 	%rd67, %r584, 4;
	add.s64 	%rd14, %rd6, %rd67;
$L__BB13_60:
	membar.cta;
	ld.volatile.global.u32 	%r125, [%rd14];
	setp.eq.s32 	%p38, %r125, 0;
	@%p38 bra 	$L__BB13_60;
	and.b32  	%r585, %r125, 1073741823;
	add.s32 	%r1924, %r585, %r1924;
	setp.gt.s32 	%p39, %r125, -1;
	vote.sync.ballot.b32 	%r1922, %p39, %r1922;
	setp.gt.u32 	%p41, %r1921, 1;
	and.pred  	%p42, %p39, %p41;
	mov.u32 	%r1921, %r124;
	@%p42 bra 	$L__BB13_59;
	ld.shared.u64 	%rd370, [%r120];
$L__BB13_63:
	or.b32  	%r586, %r1924, -2147483648;
	st.volatile.global.u32 	[%rd7], %r586;
	sub.s32 	%r587, %r1924, %r1920;
	cvt.s64.s32 	%rd68, %r587;
	add.s64 	%rd69, %rd370, %rd68;
	st.shared.u64 	[%r120], %rd69;
$L__BB13_64:
	ld.param.u64 	%rd364, [_ZN3cub18CUB_300001_SM_10006detail10radix_sort29DeviceRadixSortOnesweepKernelINS1_5radix10policy_hubIjjyE10Policy1000ELNS0_9SortOrderE0EjjyiiNS1_21identity_decomposer_tEEEvPT5_SB_PT3_PKSC_PT1_PKSG_PT2_PKSK_T4_iiT6__param_2];
	setp.lt.s32 	%p44, %r5, %r399;
	setp.eq.s64 	%p45, %rd364, 0;
	or.pred  	%p46, %p45, %p44;
	or.pred  	%p47, %p29, %p46;
	@%p47 bra 	$L__BB13_66;
	ld.shared.u64 	%rd70, [%r120];
	setp.gt.u32 	%p48, %r1, %r100;
	selp.b64 	%rd71, 6528, 0, %p48;
	cvt.s64.s32 	%rd72, %r1920;
	add.s64 	%rd73, %rd71, %rd72;
	add.s64 	%rd74, %rd73, %rd70;
	st.global.u64 	[%rd11], %rd74;
$L__BB13_66:
	setp.gt.s32 	%p49, %r5, %r399;
	bar.sync 	0;
	shl.b32 	%r588, %r100, 3;
	mov.u32 	%r589, _ZZN3cub18CUB_300001_SM_10006detail10radix_sort29DeviceRadixSortOnesweepKernelINS1_5radix10policy_hubIjjyE10Policy1000ELNS0_9SortOrderE0EjjyiiNS1_21identity_decomposer_tEEEvPT5_SB_PT3_PKSC_PT1_PKSG_PT2_PKSK_T4_iiT6_E1s;
	add.s32 	%r590, %r589, %r588;
	ld.shared.u64 	%rd17, [%r590+26112];
	@%p49 bra 	$L__BB13_68;
	add.s64 	%rd75, %rd17, %rd8;
	shl.b64 	%rd76, %rd75, 2;
	add.s64 	%rd77, %rd2, %rd76;
	st.global.u32 	[%rd77], %r1911;
	st.global.u32 	[%rd77+128], %r1910;
	st.global.u32 	[%rd77+256], %r1909;
	st.global.u32 	[%rd77+384], %r1908;
	st.global.u32 	[%rd77+512], %r1907;
	st.global.u32 	[%rd77+640], %r1906;
	st.global.u32 	[%rd77+768], %r1905;
	st.global.u32 	[%rd77+896], %r1904;
	st.global.u32 	[%rd77+1024], %r1903;
	st.global.u32 	[%rd77+1152], %r1902;
	st.global.u32 	[%rd77+1280], %r1901;
	st.global.u32 	[%rd77+1408], %r1900;
	st.global.u32 	[%rd77+1536], %r1899;
	st.global.u32 	[%rd77+1664], %r1898;
	st.global.u32 	[%rd77+1792], %r1897;
	st.global.u32 	[%rd77+1920], %r1896;
	st.global.u32 	[%rd77+2048], %r1895;
	bra.uni 	$L__BB13_102;
$L__BB13_68:
	cvt.u32.u64 	%r591, %rd8;
	mad.lo.s32 	%r129, %r4, -6528, %r399;
	setp.ge.s32 	%p50, %r591, %r129;
	add.s64 	%rd78, %rd17, %rd8;
	shl.b64 	%rd79, %rd78, 2;
	add.s64 	%rd18, %rd2, %rd79;
	@%p50 bra 	$L__BB13_70;
	st.global.u32 	[%rd18], %r1911;
$L__BB13_70:
	cvt.u32.u64 	%r592, %rd8;
	add.s32 	%r593, %r592, 32;
	setp.ge.s32 	%p51, %r593, %r129;
	@%p51 bra 	$L__BB13_72;
	st.global.u32 	[%rd18+128], %r1910;
$L__BB13_72:
	cvt.u32.u64 	%r594, %rd8;
	add.s32 	%r595, %r594, 64;
	setp.ge.s32 	%p52, %r595, %r129;
	@%p52 bra 	$L__BB13_74;
	st.global.u32 	[%rd18+256], %r1909;
$L__BB13_74:
	cvt.u32.u64 	%r596, %rd8;
	add.s32 	%r597, %r596, 96;
	setp.ge.s32 	%p53, %r597, %r129;
	@%p53 bra 	$L__BB13_76;
	st.global.u32 	[%rd18+384], %r1908;
$L__BB13_76:
	cvt.u32.u64 	%r598, %rd8;
	add.s32 	%r599, %r598, 128;
	setp.ge.s32 	%p54, %r599, %r129;
	@%p54 bra 	$L__BB13_78;
	st.global.u32 	[%rd18+512], %r1907;
$L__BB13_78:
	cvt.u32.u64 	%r600, %rd8;
	add.s32 	%r601, %r600, 160;
	setp.ge.s32 	%p55, %r601, %r129;
	@%p55 bra 	$L__BB13_80;
	st.global.u32 	[%rd18+640], %r1906;
$L__BB13_80:
	cvt.u32.u64 	%r602, %rd8;
	add.s32 	%r603, %r602, 192;
	setp.ge.s32 	%p56, %r603, %r129;
	@%p56 bra 	$L__BB13_82;
	st.global.u32 	[%rd18+768], %r1905;
$L__BB13_82:
	cvt.u32.u64 	%r604, %rd8;
	add.s32 	%r605, %r604, 224;
	setp.ge.s32 	%p57, %r605, %r129;
	@%p57 bra 	$L__BB13_84;
	st.global.u32 	[%rd18+896], %r1904;
$L__BB13_84:
	cvt.u32.u64 	%r606, %rd8;
	add.s32 	%r607, %r606, 256;
	setp.ge.s32 	%p58, %r607, %r129;
	@%p58 bra 	$L__BB13_86;
	st.global.u32 	[%rd18+1024], %r1903;
$L__BB13_86:
	cvt.u32.u64 	%r608, %rd8;
	add.s32 	%r609, %r608, 288;
	setp.ge.s32 	%p59, %r609, %r129;
	@%p59 bra 	$L__BB13_88;
	st.global.u32 	[%rd18+1152], %r1902;
$L__BB13_88:
	cvt.u32.u64 	%r610, %rd8;
	add.s32 	%r611, %r610, 320;
	setp.ge.s32 	%p60, %r611, %r129;
	@%p60 bra 	$L__BB13_90;
	st.global.u32 	[%rd18+1280], %r1901;
$L__BB13_90:
	cvt.u32.u64 	%r612, %rd8;
	add.s32 	%r613, %r612, 352;
	setp.ge.s32 	%p61, %r613, %r129;
	@%p61 bra 	$L__BB13_92;
	st.global.u32 	[%rd18+1408], %r1900;
$L__BB13_92:
	cvt.u32.u64 	%r614, %rd8;
	add.s32 	%r615, %r614, 384;
	setp.ge.s32 	%p62, %r615, %r129;
	@%p62 bra 	$L__BB13_94;
	st.global.u32 	[%rd18+1536], %r1899;
$L__BB13_94:
	cvt.u32.u64 	%r616, %rd8;
	add.s32 	%r617, %r616, 416;
	setp.ge.s32 	%p63, %r617, %r129;
	@%p63 bra 	$L__BB13_96;
	st.global.u32 	[%rd18+1664], %r1898;
$L__BB13_96:
	cvt.u32.u64 	%r618, %rd8;
	add.s32 	%r619, %r618, 448;
	setp.ge.s32 	%p64, %r619, %r129;
	@%p64 bra 	$L__BB13_98;
	st.global.u32 	[%rd18+1792], %r1897;
$L__BB13_98:
	cvt.u32.u64 	%r620, %rd8;
	add.s32 	%r621, %r620, 480;
	setp.ge.s32 	%p65, %r621, %r129;
	@%p65 bra 	$L__BB13_100;
	st.global.u32 	[%rd18+1920], %r1896;
$L__BB13_100:
	cvt.u32.u64 	%r622, %rd8;
	add.s32 	%r623, %r622, 512;
	setp.ge.s32 	%p66, %r623, %r129;
	@%p66 bra 	$L__BB13_102;
	st.global.u32 	[%rd18+2048], %r1895;
$L__BB13_102:
	@%p49 bra 	$L__BB13_104;
	ld.global.u32 	%r1957, [%rd9];
	ld.global.u32 	%r1956, [%rd9+128];
	ld.global.u32 	%r1955, [%rd9+256];
	ld.global.u32 	%r1954, [%rd9+384];
	ld.global.u32 	%r1953, [%rd9+512];
	ld.global.u32 	%r1952, [%rd9+640];
	ld.global.u32 	%r1951, [%rd9+768];
	ld.global.u32 	%r1950, [%rd9+896];
	ld.global.u32 	%r1949, [%rd9+1024];
	ld.global.u32 	%r1948, [%rd9+1152];
	ld.global.u32 	%r1947, [%rd9+1280];
	ld.global.u32 	%r1946, [%rd9+1408];
	ld.global.u32 	%r1945, [%rd9+1536];
	ld.global.u32 	%r1944, [%rd9+1664];
	ld.global.u32 	%r1943, [%rd9+1792];
	ld.global.u32 	%r1942, [%rd9+1920];
	ld.global.u32 	%r1941, [%rd9+2048];
	bra.uni 	$L__BB13_138;
$L__BB13_104:
	cvt.u32.u64 	%r625, %rd8;
	mul.lo.s32 	%r626, %r4, 6528;
	sub.s32 	%r147, %r399, %r626;
	setp.ge.s32 	%p68, %r625, %r147;
	@%p68 bra 	$L__BB13_106;
	ld.global.u32 	%r1957, [%rd9];
$L__BB13_106:
	cvt.u32.u64 	%r628, %rd8;
	add.s32 	%r629, %r628, 32;
	setp.ge.s32 	%p69, %r629, %r147;
	@%p69 bra 	$L__BB13_108;
	ld.global.u32 	%r1956, [%rd9+128];
$L__BB13_108:
	cvt.u32.u64 	%r631, %rd8;
	add.s32 	%r632, %r631, 64;
	setp.ge.s32 	%p70, %r632, %r147;
	@%p70 bra 	$L__BB13_110;
	ld.global.u32 	%r1955, [%rd9+256];
$L__BB13_110:
	cvt.u32.u64 	%r634, %rd8;
	add.s32 	%r635, %r634, 96;
	setp.ge.s32 	%p71, %r635, %r147;
	@%p71 bra 	$L__BB13_112;
	ld.global.u32 	%r1954, [%rd9+384];
$L__BB13_112:
	cvt.u32.u64 	%r637, %rd8;
	add.s32 	%r638, %r637, 128;
	setp.ge.s32 	%p72, %r638, %r147;
	@%p72 bra 	$L__BB13_114;
	ld.global.u32 	%r1953, [%rd9+512];
$L__BB13_114:
	cvt.u32.u64 	%r640, %rd8;
	add.s32 	%r641, %r640, 160;
	setp.ge.s32 	%p73, %r641, %r147;
	@%p73 bra 	$L__BB13_116;
	ld.global.u32 	%r1952, [%rd9+640];
$L__BB13_116:
	cvt.u32.u64 	%r643, %rd8;
	add.s32 	%r644, %r643, 192;
	setp.ge.s32 	%p74, %r644, %r147;
	@%p74 bra 	$L__BB13_118;
	ld.global.u32 	%r1951, [%rd9+768];
$L__BB13_118:
	cvt.u32.u64 	%r646, %rd8;
	add.s32 	%r647, %r646, 224;
	setp.ge.s32 	%p75, %r647, %r147;
	@%p75 bra 	$L__BB13_120;
	ld.global.u32 	%r1950, [%rd9+896];
$L__BB13_120:
	cvt.u32.u64 	%r649, %rd8;
	add.s32 	%r650, %r649, 256;
	setp.ge.s32 	%p76, %r650, %r147;
	@%p76 bra 	$L__BB13_122;
	ld.global.u32 	%r1949, [%rd9+1024];
$L__BB13_122:
	cvt.u32.u64 	%r652, %rd8;
	add.s32 	%r653, %r652, 288;
	setp.ge.s32 	%p77, %r653, %r147;
	@%p77 bra 	$L__BB13_124;
	ld.global.u32 	%r1948, [%rd9+1152];
$L__BB13_124:
	cvt.u32.u64 	%r655, %rd8;
	add.s32 	%r656, %r655, 320;
	setp.ge.s32 	%p78, %r656, %r147;
	@%p78 bra 	$L__BB13_126;
	ld.global.u32 	%r1947, [%rd9+1280];
$L__BB13_126:
	cvt.u32.u64 	%r658, %rd8;
	add.s32 	%r659, %r658, 352;
	setp.ge.s32 	%p79, %r659, %r147;
	@%p79 bra 	$L__BB13_128;
	ld.global.u32 	%r1946, [%rd9+1408];
$L__BB13_128:
	cvt.u32.u64 	%r661, %rd8;
	add.s32 	%r662, %r661, 384;
	setp.ge.s32 	%p80, %r662, %r147;
	@%p80 bra 	$L__BB13_130;
	ld.global.u32 	%r1945, [%rd9+1536];
$L__BB13_130:
	cvt.u32.u64 	%r664, %rd8;
	add.s32 	%r665, %r664, 416;
	setp.ge.s32 	%p81, %r665, %r147;
	@%p81 bra 	$L__BB13_132;
	ld.global.u32 	%r1944, [%rd9+1664];
$L__BB13_132:
	cvt.u32.u64 	%r667, %rd8;
	add.s32 	%r668, %r667, 448;
	setp.ge.s32 	%p82, %r668, %r147;
	@%p82 bra 	$L__BB13_134;
	ld.global.u32 	%r1943, [%rd9+1792];
$L__BB13_134:
	cvt.u32.u64 	%r670, %rd8;
	add.s32 	%r671, %r670, 480;
	setp.ge.s32 	%p83, %r671, %r147;
	@%p83 bra 	$L__BB13_136;
	ld.global.u32 	%r1942, [%rd9+1920];
$L__BB13_136:
	cvt.u32.u64 	%r673, %rd8;
	add.s32 	%r674, %r673, 512;
	setp.ge.s32 	%p84, %r674, %r147;
	@%p84 bra 	$L__BB13_138;
	ld.global.u32 	%r1941, [%rd9+2048];
$L__BB13_138:
	@%p49 bra 	$L__BB13_140;
	add.s64 	%rd80, %rd17, %rd8;
	shl.b64 	%rd81, %rd80, 2;
	add.s64 	%rd82, %rd1, %rd81;
	st.global.u32 	[%rd82], %r1957;
	st.global.u32 	[%rd82+128], %r1956;
	st.global.u32 	[%rd82+256], %r1955;
	st.global.u32 	[%rd82+384], %r1954;
	st.global.u32 	[%rd82+512], %r1953;
	st.global.u32 	[%rd82+640], %r1952;
	st.global.u32 	[%rd82+768], %r1951;
	st.global.u32 	[%rd82+896], %r1950;
	st.global.u32 	[%rd82+1024], %r1949;
	st.global.u32 	[%rd82+1152], %r1948;
	st.global.u32 	[%rd82+1280], %r1947;
	st.global.u32 	[%rd82+1408], %r1946;
	st.global.u32 	[%rd82+1536], %r1945;
	st.global.u32 	[%rd82+1664], %r1944;
	st.global.u32 	[%rd82+1792], %r1943;
	st.global.u32 	[%rd82+1920], %r1942;
	st.global.u32 	[%rd82+2048], %r1941;
	bra.uni 	$L__BB13_174;
$L__BB13_140:
	cvt.u32.u64 	%r675, %rd8;
	mad.lo.s32 	%r198, %r4, -6528, %r399;
	setp.ge.s32 	%p86, %r675, %r198;
	add.s64 	%rd83, %rd17, %rd8;
	shl.b64 	%rd84, %rd83, 2;
	add.s64 	%rd19, %rd1, %rd84;
	@%p86 bra 	$L__BB13_142;
	st.global.u32 	[%rd19], %r1957;
$L__BB13_142:
	cvt.u32.u64 	%r676, %rd8;
	add.s32 	%r677, %r676, 32;
	setp.ge.s32 	%p87, %r677, %r198;
	@%p87 bra 	$L__BB13_144;
	st.global.u32 	[%rd19+128], %r1956;
$L__BB13_144:
	cvt.u32.u64 	%r678, %rd8;
	add.s32 	%r679, %r678, 64;
	setp.ge.s32 	%p88, %r679, %r198;
	@%p88 bra 	$L__BB13_146;
	st.global.u32 	[%rd19+256], %r1955;
$L__BB13_146:
	cvt.u32.u64 	%r680, %rd8;
	add.s32 	%r681, %r680, 96;
	setp.ge.s32 	%p89, %r681, %r198;
	@%p89 bra 	$L__BB13_148;
	st.global.u32 	[%rd19+384], %r1954;
$L__BB13_148:
	cvt.u32.u64 	%r682, %rd8;
	add.s32 	%r683, %r682, 128;
	setp.ge.s32 	%p90, %r683, %r198;
	@%p90 bra 	$L__BB13_150;
	st.global.u32 	[%rd19+512], %r1953;
$L__BB13_150:
	cvt.u32.u64 	%r684, %rd8;
	add.s32 	%r685, %r684, 160;
	setp.ge.s32 	%p91, %r685, %r198;
	@%p91 bra 	$L__BB13_152;
	st.global.u32 	[%rd19+640], %r1952;
$L__BB13_152:
	cvt.u32.u64 	%r686, %rd8;
	add.s32 	%r687, %r686, 192;
	setp.ge.s32 	%p92, %r687, %r198;
	@%p92 bra 	$L__BB13_154;
	st.global.u32 	[%rd19+768], %r1951;
$L__BB13_154:
	cvt.u32.u64 	%r688, %rd8;
	add.s32 	%r689, %r688, 224;
	setp.ge.s32 	%p93, %r689, %r198;
	@%p93 bra 	$L__BB13_156;
	st.global.u32 	[%rd19+896], %r1950;
$L__BB13_156:
	cvt.u32.u64 	%r690, %rd8;
	add.s32 	%r691, %r690, 256;
	setp.ge.s32 	%p94, %r691, %r198;
	@%p94 bra 	$L__BB13_158;
	st.global.u32 	[%rd19+1024], %r1949;
$L__BB13_158:
	cvt.u32.u64 	%r692, %rd8;
	add.s32 	%r693, %r692, 288;
	setp.ge.s32 	%p95, %r693, %r198;
	@%p95 bra 	$L__BB13_160;
	st.global.u32 	[%rd19+1152], %r1948;
$L__BB13_160:
	cvt.u32.u64 	%r694, %rd8;
	add.s32 	%r695, %r694, 320;
	setp.ge.s32 	%p96, %r695, %r198;
	@%p96 bra 	$L__BB13_162;
	st.global.u32 	[%rd19+1280], %r1947;
$L__BB13_162:
	cvt.u32.u64 	%r696, %rd8;
	add.s32 	%r697, %r696, 352;
	setp.ge.s32 	%p97, %r697, %r198;
	@%p97 bra 	$L__BB13_164;
	st.global.u32 	[%rd19+1408], %r1946;
$L__BB13_164:
	cvt.u32.u64 	%r698, %rd8;
	add.s32 	%r699, %r698, 384;
	setp.ge.s32 	%p98, %r699, %r198;
	@%p98 bra 	$L__BB13_166;
	st.global.u32 	[%rd19+1536], %r1945;
$L__BB13_166:
	cvt.u32.u64 	%r700, %rd8;
	add.s32 	%r701, %r700, 416;
	setp.ge.s32 	%p99, %r701, %r198;
	@%p99 bra 	$L__BB13_168;
	st.global.u32 	[%rd19+1664], %r1944;
$L__BB13_168:
	cvt.u32.u64 	%r702, %rd8;
	add.s32 	%r703, %r702, 448;
	setp.ge.s32 	%p100, %r703, %r198;
	@%p100 bra 	$L__BB13_170;
	st.global.u32 	[%rd19+1792], %r1943;
$L__BB13_170:
	cvt.u32.u64 	%r704, %rd8;
	add.s32 	%r705, %r704, 480;
	setp.ge.s32 	%p101, %r705, %r198;
	@%p101 bra 	$L__BB13_172;
	st.global.u32 	[%rd19+1920], %r1942;
$L__BB13_172:
	cvt.u32.u64 	%r706, %rd8;
	add.s32 	%r707, %r706, 512;
	setp.ge.s32 	%p102, %r707, %r198;
	@%p102 bra 	$L__BB13_174;
	st.global.u32 	[%rd19+2048], %r1941;
$L__BB13_174:
	// begin inline asm
	exit;
	// end inline asm
$L__BB13_175:
	mul.hi.u32 	%r708, %r1, 357913942;
	add.s32 	%r709, %r708, %r1;
	shl.b32 	%r710, %r709, 2;
	mov.u32 	%r711, _ZZN3cub18CUB_300001_SM_10006detail10radix_sort29DeviceRadixSortOnesweepKernelINS1_5radix10policy_hubIjjyE10Policy1000ELNS0_9SortOrderE0EjjyiiNS1_21identity_decomposer_tEEEvPT5_SB_PT3_PKSC_PT1_PKSG_PT2_PKSK_T4_iiT6_E1s;
	add.s32 	%r712, %r711, %r710;
	add.s32 	%r199, %r712, 13328;
	st.shared.u32 	[%r712+13328], %r1920;
	bar.sync 	0;
	setp.gt.u32 	%p103, %r1, 31;
	@%p103 bra 	$L__BB13_177;
	mov.u32 	%r743, _ZZN3cub18CUB_300001_SM_10006detail10radix_sort29DeviceRadixSortOnesweepKernelINS1_5radix10policy_hubIjjyE10Policy1000ELNS0_9SortOrderE0EjjyiiNS1_21identity_decomposer_tEEEvPT5_SB_PT3_PKSC_PT1_PKSG_PT2_PKSK_T4_iiT6_E1s;
	mad.lo.s32 	%r744, %r1, 52, %r743;
	ld.shared.u32 	%r745, [%r744+13328];
	ld.shared.u32 	%r746, [%r744+13332];
	ld.shared.u32 	%r747, [%r744+13336];
	ld.shared.u32 	%r748, [%r744+13340];
	ld.shared.u32 	%r749, [%r744+13344];
	ld.shared.u32 	%r750, [%r744+13348];
	ld.shared.u32 	%r751, [%r744+13352];
	ld.shared.u32 	%r752, [%r744+13356];
	ld.shared.u32 	%r753, [%r744+13360];
	ld.shared.u32 	%r754, [%r744+13364];
	ld.shared.u32 	%r755, [%r744+13368];
	ld.shared.u32 	%r756, [%r744+13372];
	add.s32 	%r757, %r746, %r745;
	add.s32 	%r758, %r757, %r747;
	add.s32 	%r759, %r758, %r748;
	add.s32 	%r760, %r759, %r749;
	add.s32 	%r761, %r760, %r750;
	add.s32 	%r762, %r761, %r751;
	add.s32 	%r763, %r762, %r752;
	add.s32 	%r764, %r763, %r753;
	add.s32 	%r765, %r764, %r754;
	add.s32 	%r766, %r765, %r755;
	add.s32 	%r717, %r766, %r756;
	mov.b32 	%r715, 1;
	mov.b32 	%r740, 0;
	mov.b32 	%r742, -1;
	// begin inline asm
	{  .reg .s32 r0;  .reg .pred p;  shfl.sync.up.b32 r0|p, %r717, %r715, %r740, %r742;  @p add.s32 r0, r0, %r717;  mov.s32 %r713, r0;}
	// end inline asm
	mov.b32 	%r721, 2;
	// begin inline asm
	{  .reg .s32 r0;  .reg .pred p;  shfl.sync.up.b32 r0|p, %r713, %r721, %r740, %r742;  @p add.s32 r0, r0, %r713;  mov.s32 %r719, r0;}
	// end inline asm
	mov.b32 	%r727, 4;
	// begin inline asm
	{  .reg .s32 r0;  .reg .pred p;  shfl.sync.up.b32 r0|p, %r719, %r727, %r740, %r742;  @p add.s32 r0, r0, %r719;  mov.s32 %r725, r0;}
	// end inline asm
	mov.b32 	%r733, 8;
	// begin inline asm
	{  .reg .s32 r0;  .reg .pred p;  shfl.sync.up.b32 r0|p, %r725, %r733, %r740, %r742;  @p add.s32 r0, r0, %r725;  mov.s32 %r731, r0;}
	// end inline asm
	mov.b32 	%r739, 16;
	// begin inline asm
	{  .reg .s32 r0;  .reg .pred p;  shfl.sync.up.b32 r0|p, %r731, %r739, %r740, %r742;  @p add.s32 r0, r0, %r731;  mov.s32 %r737, r0;}
	// end inline asm
	sub.s32 	%r767, %r737, %r717;
	add.s32 	%r768, %r745, %r767;
	add.s32 	%r769, %r746, %r768;
	add.s32 	%r770, %r747, %r769;
	add.s32 	%r771, %r748, %r770;
	add.s32 	%r772, %r749, %r771;
	add.s32 	%r773, %r750, %r772;
	add.s32 	%r774, %r751, %r773;
	add.s32 	%r775, %r752, %r774;
	add.s32 	%r776, %r753, %r775;
	add.s32 	%r777, %r754, %r776;
	add.s32 	%r778, %r755, %r777;
	st.shared.u32 	[%r744+13328], %r767;
	st.shared.u32 	[%r744+13332], %r768;
	st.shared.u32 	[%r744+13336], %r769;
	st.shared.u32 	[%r744+13340], %r770;
	st.shared.u32 	[%r744+13344], %r771;
	st.shared.u32 	[%r744+13348], %r772;
	st.shared.u32 	[%r744+13352], %r773;
	st.shared.u32 	[%r744+13356], %r774;
	st.shared.u32 	[%r744+13360], %r775;
	st.shared.u32 	[%r744+13364], %r776;
	st.shared.u32 	[%r744+13368], %r777;
	st.shared.u32 	[%r744+13372], %r778;
$L__BB13_177:
	bar.sync 	0;
	ld.shared.u32 	%r200, [%r199];
	@%p29 bra 	$L__BB13_179;
	ld.shared.u32 	%r779, [%r117];
	add.s32 	%r780, %r779, %r200;
	st.shared.u32 	[%r117], %r780;
	ld.shared.u32 	%r781, [%r117+1024];
	add.s32 	%r782, %r781, %r200;
	st.shared.u32 	[%r117+1024], %r782;
	ld.shared.u32 	%r783, [%r117+2048];
	add.s32 	%r784, %r783, %r200;
	st.shared.u32 	[%r117+2048], %r784;
	ld.shared.u32 	%r785, [%r117+3072];
	add.s32 	%r786, %r785, %r200;
	st.shared.u32 	[%r117+3072], %r786;
	ld.shared.u32 	%r787, [%r117+4096];
	add.s32 	%r788, %r787, %r200;
	st.shared.u32 	[%r117+4096], %r788;
	ld.shared.u32 	%r789, [%r117+5120];
	add.s32 	%r790, %r789, %r200;
	st.shared.u32 	[%r117+5120], %r790;
	ld.shared.u32 	%r791, [%r117+6144];
	add.s32 	%r792, %r791, %r200;
	st.shared.u32 	[%r117+6144], %r792;
	ld.shared.u32 	%r793, [%r117+7168];
	add.s32 	%r794, %r793, %r200;
	st.shared.u32 	[%r117+7168], %r794;
	ld.shared.u32 	%r795, [%r117+8192];
	add.s32 	%r796, %r795, %r200;
	st.shared.u32 	[%r117+8192], %r796;
	ld.shared.u32 	%r797, [%r117+9216];
	add.s32 	%r798, %r797, %r200;
	st.shared.u32 	[%r117+9216], %r798;
	ld.shared.u32 	%r799, [%r117+10240];
	add.s32 	%r800, %r799, %r200;
	st.shared.u32 	[%r117+10240], %r800;
	ld.shared.u32 	%r801, [%r117+11264];
	add.s32 	%r802, %r801, %r200;
	st.shared.u32 	[%r117+11264], %r802;
$L__BB13_179:
	bar.sync 	0;
	// begin inline asm
	mov.u32 %r803, %lanemask_le;
	// end inline asm
	mov.b32 	%r806, 1;
	// begin inline asm
	{
    .reg .pred p;
    and.b32 %r804, %r100, %r806;    setp.ne.u32 p, %r804, 0;
    vote.ballot.sync.b32 %r804, p, 0xffffffff;
    @!p not.b32 %r804, %r804;
}

	// end inline asm
	mov.b32 	%r809, 2;
	// begin inline asm
	{
    .reg .pred p;
    and.b32 %r807, %r100, %r809;    setp.ne.u32 p, %r807, 0;
    vote.ballot.sync.b32 %r807, p, 0xffffffff;
    @!p not.b32 %r807, %r807;
}

	// end inline asm
	and.b32  	%r829, %r807, %r804;
	mov.b32 	%r812, 4;
	// begin inline asm
	{
    .reg .pred p;
    and.b32 %r810, %r100, %r812;    setp.ne.u32 p, %r810, 0;
    vote.ballot.sync.b32 %r810, p, 0xffffffff;
    @!p not.b32 %r810, %r810;
}

	// end inline asm
	and.b32  	%r830, %r810, %r829;
	mov.b32 	%r815, 8;
	// begin inline asm
	{
    .reg .pred p;
    and.b32 %r813, %r100, %r815;    setp.ne.u32 p, %r813, 0;
    vote.ballot.sync.b32 %r813, p, 0xffffffff;
    @!p not.b32 %r813, %r813;
}

	// end inline asm
	and.b32  	%r831, %r813, %r830;
	mov.b32 	%r818, 16;
	// begin inline asm
	{
    .reg .pred p;
    and.b32 %r816, %r100, %r818;    setp.ne.u32 p, %r816, 0;
    vote.ballot.sync.b32 %r816, p, 0xffffffff;
    @!p not.b32 %r816, %r816;
}

	// end inline asm
	and.b32  	%r832, %r816, %r831;
	mov.b32 	%r821, 32;
	// begin inline asm
	{
    .reg .pred p;
    and.b32 %r819, %r100, %r821;    setp.ne.u32 p, %r819, 0;
    vote.ballot.sync.b32 %r819, p, 0xffffffff;
    @!p not.b32 %r819, %r819;
}

	// end inline asm
	and.b32  	%r833, %r819, %r832;
	mov.b32 	%r824, 64;
	// begin inline asm
	{
    .reg .pred p;
    and.b32 %r822, %r100, %r824;    setp.ne.u32 p, %r822, 0;
    vote.ballot.sync.b32 %r822, p, 0xffffffff;
    @!p not.b32 %r822, %r822;
}

	// end inline asm
	and.b32  	%r834, %r822, %r833;
	mov.b32 	%r827, 128;
	// begin inline asm
	{
    .reg .pred p;
    and.b32 %r825, %r100, %r827;    setp.ne.u32 p, %r825, 0;
    vote.ballot.sync.b32 %r825, p, 0xffffffff;
    @!p not.b32 %r825, %r825;
}

	// end inline asm
	and.b32  	%r835, %r825, %r834;
	clz.b32 	%r836, %r835;
	sub.s32 	%r202, 31, %r836;
	and.b32  	%r837, %r803, %r835;
	popc.b32 	%r203, %r837;
	setp.ne.s32 	%p105, %r402, %r202;
	mov.b32 	%r1958, 0;
	@%p105 bra 	$L__BB13_181;
	atom.shared.add.u32 	%r1958, [%r101], %r203;
$L__BB13_181:
	shfl.sync.idx.b32	%r863|%p106, %r1958, %r202, 31, -1;
	add.s32 	%r206, %r203, %r863;
	shr.u32 	%r864, %r1910, %r400;
	and.b32  	%r860, %r864, %r75;
	mov.b32 	%r840, 1;
	// begin inline asm
	{
    .reg .pred p;
    and.b32 %r838, %r860, %r840;    setp.ne.u32 p, %r838, 0;
    vote.ballot.sync.b32 %r838, p, 0xffffffff;
    @!p not.b32 %r838, %r838;
}

	// end inline asm
	mov.b32 	%r843, 2;
	// begin inline asm
	{
    .reg .pred p;
    and.b32 %r841, %r860, %r843;    setp.ne.u32 p, %r841, 0;
    vote.ballot.sync.b32 %r841, p, 0xffffffff;
    @!p not.b32 %r841, %r841;
}

	// end inline asm
	and.b32  	%r865, %r841, %r838;
	mov.b32 	%r846, 4;
	// begin inline asm
	{
    .reg .pred p;
    and.b32 %r844, %r860, %r846;    setp.ne.u32 p, %r844, 0;
    vote.ballot.sync.b32 %r844, p, 0xffffffff;
    @!p not.b32 %r844, %r844;
}

	// end inline asm
	and.b32  	%r866, %r844, %r865;
	mov.b32 	%r849, 8;
	// begin inline asm
	{
    .reg .pred p;
    and.b32 %r847, %r860, %r849;    setp.ne.u32 p, %r847, 0;
    vote.ballot.sync.b32 %r847, p, 0xffffffff;
    @!p not.b32 %r847, %r847;
}

	// end inline asm
	and.b32  	%r867, %r847, %r866;
	mov.b32 	%r852, 16;
	// begin inline asm
	{
    .reg .pred p;
    and.b32 %r850, %r860, %r852;    setp.ne.u32 p, %r850, 0;
    vote.ballot.sync.b32 %r850, p, 0xffffffff;
    @!p not.b32 %r850, %r850;
}

	// end inline asm
	and.b32  	%r868, %r850, %r867;
	mov.b32 	%r855, 32;
	// begin inline asm
	{
    .reg .pred p;
    and.b32 %r853, %r860, %r855;    setp.ne.u32 p, %r853, 0;
    vote.ballot.sync.b32 %r853, p, 0xffffffff;
    @!p not.b32 %r853, %r853;
}

	// end inline asm
	and.b32  	%r869, %r853, %r868;
	mov.b32 	%r858, 64;
	// begin inline asm
	{
    .reg .pred p;
    and.b32 %r856, %r860, %r858;    setp.ne.u32 p, %r856, 0;
    vote.ballot.sync.b32 %r856, p, 0xffffffff;
    @!p not.b32 %r856, %r856;
}

	// end inline asm
	and.b32  	%r870, %r856, %r869;
	mov.b32 	%r861, 128;
	// begin inline asm
	{
    .reg .pred p;
    and.b32 %r859, %r860, %r861;    setp.ne.u32 p, %r859, 0;
    vote.ballot.sync.b32 %r859, p, 0xffffffff;
    @!p not.b32 %r859, %r859;
}

	// end inline asm
	and.b32  	%r871, %r859, %r870;
	clz.b32 	%r872, %r871;
	sub.s32 	%r207, 31, %r872;
	and.b32  	%r873, %r803, %r871;
	popc.b32 	%r208, %r873;
	setp.ne.s32 	%p107, %r402, %r207;
	mov.b32 	%r1959, 0;
	@%p107 bra 	$L__BB13_183;
	atom.shared.add.u32 	%r1959, [%r102], %r208;
$L__BB13_183:
	shfl.sync.idx.b32	%r899|%p108, %r1959, %r207, 31, -1;
	add.s32 	%r211, %r208, %r899;
	shr.u32 	%r900, %r1909, %r400;
	and.b32  	%r896, %r900, %r75;
	mov.b32 	%r876, 1;
	// begin inline asm
	{
    .reg .pred p;
    and.b32 %r874, %r896, %r876;    setp.ne.u32 p, %r874, 0;
    vote.ballot.sync.b32 %r874, p, 0xffffffff;
    @!p not.b32 %r874, %r874;
}

	// end inline asm
	mov.b32 	%r879, 2;
	// begin inline asm
	{
    .reg .pred p;
    and.b32 %r877, %r896, %r879;    setp.ne.u32 p, %r877, 0;
    vote.ballot.sync.b32 %r877, p, 0xffffffff;
    @!p not.b32 %r877, %r877;
}

	// end inline asm
	and.b32  	%r901, %r877, %r874;
	mov.b32 	%r882, 4;
	// begin inline asm
	{
    .reg .pred p;
    and.b32 %r880, %r896, %r882;    setp.ne.u32 p, %r880, 0;
    vote.ballot.sync.b32 %r880, p, 0xffffffff;
    @!p not.b32 %r880, %r880;
}

	// end inline asm
	and.b32  	%r902, %r880, %r901;
	mov.b32 	%r885, 8;
	// begin inline asm
	{
    .reg .pred p;
    and.b32 %r883, %r896, %r885;    setp.ne.u32 p, %r883, 0;
    vote.ballot.sync.b32 %r883, p, 0xffffffff;
    @!p not.b32 %r883, %r883;
}

	// end inline asm
	and.b32  	%r903, %r883, %r902;
	mov.b32 	%r888, 16;
	// begin inline asm
	{
    .reg .pred p;
    and.b32 %r886, %r896, %r888;    setp.ne.u32 p, %r886, 0;
    vote.ballot.sync.b32 %r886, p, 0xffffffff;
    @!p not.b32 %r886, %r886;
}

	// end inline asm
	and.b32  	%r904, %r886, %r903;
	mov.b32 	%r891, 32;
	// begin inline asm
	{
    .reg .pred p;
    and.b32 %r889, %r896, %r891;    setp.ne.u32 p, %r889, 0;
    vote.ballot.sync.b32 %r889, p, 0xffffffff;
    @!p not.b32 %r889, %r889;
}

	// end inline asm
	and.b32  	%r905, %r889, %r904;
	mov.b32 	%r894, 64;
	// begin inline asm
	{
    .reg .pred p;
    and.b32 %r892, %r896, %r894;    setp.ne.u32 p, %r892, 0;
    vote.ballot.sync.b32 %r892, p, 0xffffffff;
    @!p not.b32 %r892, %r892;
}

	// end inline asm
	and.b32  	%r906, %r892, %r905;
	mov.b32 	%r897, 128;
	// begin inline asm
	{
    .reg .pred p;
    and.b32 %r895, %r896, %r897;    setp.ne.u32 p, %r895, 0;
    vote.ballot.sync.b32 %r895, p, 0xffffffff;
    @!p not.b32 %r895, %r895;
}

	// end inline asm
	and.b32  	%r907, %r895, %r906;
	clz.b32 	%r908, %r907;
	sub.s32 	%r212, 31, %r908;
	and.b32  	%r909, %r803, %r907;
	popc.b32 	%r213, %r909;
	setp.ne.s32 	%p109, %r402, %r212;
	mov.b32 	%r1960, 0;
	@%p109 bra 	$L__BB13_185;
	atom.shared.add.u32 	%r1960, [%r103], %r213;
$L__BB13_185:
	shfl.sync.idx.b32	%r935|%p110, %r1960, %r212, 31, -1;
	add.s32 	%r216, %r213, %r935;
	shr.u32 	%r936, %r1908, %r400;
	and.b32  	%r932, %r936, %r75;
	mov.b32 	%r912, 1;
	// begin inline asm
	{
    .reg .pred p;
    and.b32 %r910, %r932, %r912;    setp.ne.u32 p, %r910, 0;
    vote.ballot.sync.b32 %r910, p, 0xffffffff;
    @!p not.b32 %r910, %r910;
}

	// end inline asm
	mov.b32 	%r915, 2;
	// begin inline asm
	{
    .reg .pred p;
    and.b32 %r913, %r932, %r915;    setp.ne.u32 p, %r913, 0;
    vote.ballot.sync.b32 %r913, p, 0xffffffff;
    @!p not.b32 %r913, %r913;
}

	// end inline asm
	and.b32  	%r937, %r913, %r910;
	mov.b32 	%r918, 4;
	// begin inline asm
	{
    .reg .pred p;
    and.b32 %r916, %r932, %r918;    setp.ne.u32 p, %r916, 0;
    vote.ballot.sync.b32 %r916, p, 0xffffffff;
    @!p not.b32 %r916, %r916;
}

	// end inline asm
	and.b32  	%r938, %r916, %r937;
	mov.b32 	%r921, 8;
	// begin inline asm
	{
    .reg .pred p;
    and.b32 %r919, %r932, %r921;    setp.ne.u32 p, %r919, 0;
    vote.ballot.sync.b32 %r919, p, 0xffffffff;
    @!p not.b32 %r919, %r919;
}

	// end inline asm
	and.b32  	%r939, %r919, %r938;
	mov.b32 	%r924, 16;
	// begin inline asm
	{
    .reg .pred p;
    and.b32 %r922, %r932, %r924;    setp.ne.u32 p, %r922, 0;
    vote.ballot.sync.b32 %r922, p, 0xffffffff;
    @!p not.b32 %r922, %r922;
}

	// end inline asm
	and.b32  	%r940, %r922, %r939;
	mov.b32 	%r927, 32;
	// begin inline asm
	{
    .reg .pred p;
    and.b32 %r925, %r932, %r927;    setp.ne.u32 p, %r925, 0;
    vote.ballot.sync.b32 %r925, p, 0xffffffff;
    @!p not.b32 %r925, %r925;
}

	// end inline asm
	and.b32  	%r941, %r925, %r940;
	mov.b32 	%r930, 64;
	// begin inline asm
	{
    .reg .pred p;
    and.b32 %r928, %r932, %r930;    setp.ne.u32 p, %r928, 0;
    vote.ballot.sync.b32 %r928, p, 0xffffffff;
    @!p not.b32 %r928, %r928;
}

	// end inline asm
	and.b32  	%r942, %r928, %r941;
	mov.b32 	%r933, 128;
	// begin inline asm
	{
    .reg .pred p;
    and.b32 %r931, %r932, %r933;    setp.ne.u32 p, %r931, 0;
    vote.ballot.sync.b32 %r931, p, 0xffffffff;
    @!p not.b32 %r931, %r931;
}

	// end inline asm
	and.b32  	%r943, %r931, %r942;
	clz.b32 	%r944, %r943;
	sub.s32 	%r217, 31, %r944;
	and.b32  	%r945, %r803, %r943;
	popc.b32 	%r218, %r945;
	setp.ne.s32 	%p111, %r402, %r217;
	mov.b32 	%r1961, 0;
	@%p111 bra 	$L__BB13_187;
	atom.shared.add.u32 	%r1961, [%r104], %r218;
$L__BB13_187:
	shfl.sync.idx.b32	%r971|%p112, %r1961, %r217, 31, -1;
	add.s32 	%r221, %r218, %r971;
	shr.u32 	%r972, %r1907, %r400;
	and.b32  	%r968, %r972, %r75;
	mov.b32 	%r948, 1;
	// begin inline asm
	{
    .reg .pred p;
    and.b32 %r946, %r968, %r948;    setp.ne.u32 p, %r946, 0;
    vote.ballot.sync.b32 %r946, p, 0xffffffff;
    @!p not.b32 %r946, %r946;
}

	// end inline asm
	mov.b32 	%r951, 2;
	// begin inline asm
	{
    .reg .pred p;
    and.b32 %r949, %r968, %r951;    setp.ne.u32 p, %r949, 0;
    vote.ballot.sync.b32 %r949, p, 0xffffffff;
    @!p not.b32 %r949, %r949;
}

	// end inline asm
	and.b32  	%r973, %r949, %r946;
	mov.b32 	%r954, 4;
	// begin inline asm
	{
    .reg .pred p;
    and.b32 %r952, %r968, %r954;    setp.ne.u32 p, %r952, 0;
    vote.ballot.sync.b32 %r952, p, 0xffffffff;
    @!p not.b32 %r952, %r952;
}

	// end inline asm
	and.b32  	%r974, %r952, %r973;
	mov.b32 	%r957, 8;
	// begin inline asm
	{
    .reg .pred p;
    and.b32 %r955, %r968, %r957;    setp.ne.u32 p, %r955, 0;
    vote.ballot.sync.b32 %r955, p, 0xffffffff;
    @!p not.b32 %r955, %r955;
}

	// end inline asm
	and.b32  	%r975, %r955, %r974;
	mov.b32 	%r960, 16;
	// begin inline asm
	{
    .reg .pred p;
    and.b32 %r958, %r968, %r960;    setp.ne.u32 p, %r958, 0;
    vote.ballot.sync.b32 %r958, p, 0xffffffff;
    @!p not.b32 %r958, %r958;
}

	// end inline asm
	and.b32  	%r976, %r958, %r975;
	mov.b32 	%r963, 32;
	// begin inline asm
	{
    .reg .pred p;
    and.b32 %r961, %r968, %r963;    setp.ne.u32 p, %r961, 0;
    vote.ballot.sync.b32 %r961, p, 0xffffffff;
    @!p not.b32 %r961, %r961;
}

	// end inline asm
	and.b32  	%r977, %r961, %r976;
	mov.b32 	%r966, 64;
	// begin inline asm
	{
    .reg .pred p;
    and.b32 %r964, %r968, %r966;    setp.ne.u32 p, %r964, 0;
    vote.ballot.sync.b32 %r964, p, 0xffffffff;
    @!p not.b32 %r964, %r964;
}

	// end inline asm
	and.b32  	%r978, %r964, %r977;
	mov.b32 	%r969, 128;
	// begin inline asm
	{
    .reg .pred p;
    and.b32 %r967, %r968, %r969;    setp.ne.u32 p, %r967, 0;
    vote.ballot.sync.b32 %r967, p, 0xffffffff;
    @!p not.b32 %r967, %r967;
}

	// end inline asm
	and.b32  	%r979, %r967, %r978;
	clz.b32 	%r980, %r979;
	sub.s32 	%r222, 31, %r980;
	and.b32  	%r981, %r803, %r979;
	popc.b32 	%r223, %r981;
	setp.ne.s32 	%p113, %r402, %r222;
	mov.b32 	%r1962, 0;
	@%p113 bra 	$L__BB13_189;
	atom.shared.add.u32 	%r1962, [%r105], %r223;
$L__BB13_189:
	shfl.sync.idx.b32	%r1007|%p114, %r1962, %r222, 31, -1;
	add.s32 	%r226, %r223, %r1007;
	shr.u32 	%r1008, %r1906, %r400;
	and.b32  	%r1004, %r1008, %r75;
	mov.b32 	%r984, 1;
	// begin inline asm
	{
    .reg .pred p;
    and.b32 %r982, %r1004, %r984;    setp.ne.u32 p, %r982, 0;
    vote.ballot.sync.b32 %r982, p, 0xffffffff;
    @!p not.b32 %r982, %r982;
}

	// end inline asm
	mov.b32 	%r987, 2;
	// begin inline asm
	{
    .reg .pred p;
    and.b32 %r985, %r1004, %r987;    setp.ne.u32 p, %r985, 0;
    vote.ballot.sync.b32 %r985, p, 0xffffffff;
    @!p not.b32 %r985, %r985;
}

	// end inline asm
	and.b32  	%r1009, %r985, %r982;
	mov.b32 	%r990, 4;
	// begin inline asm
	{
    .reg .pred p;
    and.b32 %r988, %r1004, %r990;    setp.ne.u32 p, %r988, 0;
    vote.ballot.sync.b32 %r988, p, 0xffffffff;
    @!p not.b32 %r988, %r988;
}

	// end inline asm
	and.b32  	%r1010, %r988, %r1009;
	mov.b32 	%r993, 8;
	// begin inline asm
	{
    .reg .pred p;
    and.b32 %r991, %r1004, %r993;    setp.ne.u32 p, %r991, 0;
    vote.ballot.sync.b32 %r991, p, 0xffffffff;
    @!p not.b32 %r991, %r991;
}

	// end inline asm
	and.b32  	%r1011, %r991, %r1010;
	mov.b32 	%r996, 16;
	// begin inline asm
	{
    .reg .pred p;
    and.b32 %r994, %r1004, %r996;    setp.ne.u32 p, %r994, 0;
    vote.ballot.sync.b32 %r994, p, 0xffffffff;
    @!p not.b32 %r994, %r994;
}

	// end inline asm
	and.b32  	%r1012, %r994, %r1011;
	mov.b32 	%r999, 32;
	// begin inline asm
	{
    .reg .pred p;
    and.b32 %r997, %r1004, %r999;    setp.ne.u32 p, %r997, 0;
    vote.ballot.sync.b32 %r997, p, 0xffffffff;
    @!p not.b32 %r997, %r997;
}

	// end inline asm
	and.b32  	%r1013, %r997, %r1012;
	mov.b32 	%r1002, 64;
	// begin inline asm
	{
    .reg .pred p;
    and.b32 %r1000, %r1004, %r1002;    setp.ne.u32 p, %r1000, 0;
    vote.ballot.sync.b32 %r1000, p, 0xffffffff;
    @!p not.b32 %r1000, %r1000;
}

	// end inline asm
	and.b32  	%r1014, %r1000, %r1013;
	mov.b32 	%r1005, 128;
	// begin inline asm
	{
    .reg .pred p;
    and.b32 %r1003, %r1004, %r1005;    setp.ne.u32 p, %r1003, 0;
    vote.ballot.sync.b32 %r1003, p, 0xffffffff;
    @!p not.b32 %r1003, %r1003;
}

	// end inline asm
	and.b32  	%r1015, %r1003, %r1014;
	clz.b32 	%r1016, %r1015;
	sub.s32 	%r227, 31, %r1016;
	and.b32  	%r1017, %r803, %r1015;
	popc.b32 	%r228, %r1017;
	setp.ne.s32 	%p115, %r402, %r227;
	mov.b32 	%r1963, 0;
	@%p115 bra 	$L__BB13_191;
	atom.shared.add.u32 	%r1963, [%r106], %r228;
$L__BB13_191:
	shfl.sync.idx.b32	%r1043|%p116, %r1963, %r227, 31, -1;
	add.s32 	%r231, %r228, %r1043;
	shr.u32 	%r1044, %r1905, %r400;
	and.b32  	%r1040, %r1044, %r75;
	mov.b32 	%r1020, 1;
	// begin inline asm
	{
    .reg .pred p;
    and.b32 %r1018, %r1040, %r1020;    setp.ne.u32 p, %r1018, 0;
    vote.ballot.sync.b32 %r1018, p, 0xffffffff;
    @!p not.b32 %r1018, %r1018;
}

	// end inline asm
	mov.b32 	%r1023, 2;
	// begin inline asm
	{
    .reg .pred p;
    and.b32 %r1021, %r1040, %r1023;    setp.ne.u32 p, %r1021, 0;
    vote.ballot.sync.b32 %r1021, p, 0xffffffff;
    @!p not.b32 %r1021, %r1021;
}

	// end inline asm
	and.b32  	%r1045, %r1021, %r1018;
	mov.b32 	%r1026, 4;
	// begin inline asm
	{
    .reg .pred p;
    and.b32 %r1024, %r1040, %r1026;    setp.ne.u32 p, %r1024, 0;
    vote.ballot.sync.b32 %r1024, p, 0xffffffff;
    @!p not.b32 %r1024, %r1024;
}

	// end inline asm
	and.b32  	%r1046, %r1024, %r1045;
	mov.b32 	%r1029, 8;
	// begin inline asm
	{
    .reg .pred p;
    and.b32 %r1027, %r1040, %r1029;    setp.ne.u32 p, %r1027, 0;
    vote.ballot.sync.b32 %r1027, p, 0xffffffff;
    @!p not.b32 %r1027, %r1027;
}

	// end inline asm
	and.b32  	%r1047, %r1027, %r1046;
	mov.b32 	%r1032, 16;
	// begin inline asm
	{
    .reg .pred p;
    and.b32 %r1030, %r1040, %r1032;    setp.ne.u32 p, %r1030, 0;
    vote.ballot.sync.b32 %r1030, p, 0xffffffff;
    @!p not.b32 %r1030, %r1030;
}

	// end inline asm
	and.b32  	%r1048, %r1030, %r1047;
	mov.b32 	%r1035, 32;
	// begin inline asm
	{
    .reg .pred p;
    and.b32 %r1033, %r1040, %r1035;    setp.ne.u32 p, %r1033, 0;
    vote.ballot.sync.b32 %r1033, p, 0xffffffff;
    @!p not.b32 %r1033, %r1033;
}

	// end inline asm
	and.b32  	%r1049, %r1033, %r1048;
	mov.b32 	%r1038, 64;
	// begin inline asm
	{
    .reg .pred p;
    and.b32 %r1036, %r1040, %r1038;    setp.ne.u32 p, %r1036, 0;
    vote.ballot.sync.b32 %r1036, p, 0xffffffff;
    @!p not.b32 %r1036, %r1036;
}

	// end inline asm
	and.b32  	%r1050, %r1036, %r1049;
	mov.b32 	%r1041, 128;
	// begin inline asm
	{
    .reg .pred p;
    and.b32 %r1039, %r1040, %r1041;    setp.ne.u32 p, %r1039, 0;
    vote.ballot.sync.b32 %r1039, p, 0xffffffff;
    @!p not.b32 %r1039, %r1039;
}

	// end inline asm
	and.b32  	%r1051, %r1039, %r1050;
	clz.b32 	%r1052, %r1051;
	sub.s32 	%r232, 31, %r1052;
	and.b32  	%r1053, %r803, %r1051;
	popc.b32 	%r233, %r1053;
	setp.ne.s32 	%p117, %r402, %r232;
	mov.b32 	%r1964, 0;
	@%p117 bra 	$L__BB13_193;
	atom.shared.add.u32 	%r1964, [%r107], %r233;
$L__BB13_193:
	shfl.sync.idx.b32	%r1079|%p118, %r1964, %r232, 31, -1;
	add.s32 	%r236, %r233, %r1079;
	shr.u32 	%r1080, %r1904, %r400;
	and.b32  	%r1076, %r1080, %r75;
	mov.b32 	%r1056, 1;
	// begin inline asm
	{
    .reg .pred p;
    and.b32 %r1054, %r1076, %r1056;    setp.ne.u32 p, %r1054, 0;
    vote.ballot.sync.b32 %r1054, p, 0xffffffff;
    @!p not.b32 %r1054, %r1054;
}

	// end inline asm
	mov.b32 	%r1059, 2;
	// begin inline asm
	{
    .reg .pred p;
    and.b32 %r1057, %r1076, %r1059;    setp.ne.u32 p, %r1057, 0;
    vote.ballot.sync.b32 %r1057, p, 0xffffffff;
    @!p not.b32 %r1057, %r1057;
}

	// end inline asm
	and.b32  	%r1081, %r1057, %r1054;
	mov.b32 	%r1062, 4;
	// begin inline asm
	{
    .reg .pred p;
    and.b32 %r1060, %r1076, %r1062;    setp.ne.u32 p, %r1060, 0;
    vote.ballot.sync.b32 %r1060, p, 0xffffffff;
    @!p not.b32 %r1060, %r1060;
}

	// end inline asm
	and.b32  	%r1082, %r1060, %r1081;
	mov.b32 	%r1065, 8;
	// begin inline asm
	{
    .reg .pred p;
    and.b32 %r1063, %r1076, %r1065;    setp.ne.u32 p, %r1063, 0;
    vote.ballot.sync.b32 %r1063, p, 0xffffffff;
    @!p not.b32 %r1063, %r1063;
}

	// end inline asm
	and.b32  	%r1083, %r1063, %r1082;
	mov.b32 	%r1068, 16;
	// begin inline asm
	{
    .reg .pred p;
    and.b32 %r1066, %r1076, %r1068;    setp.ne.u32 p, %r1066, 0;
    vote.ballot.sync.b32 %r1066, p, 0xffffffff;
    @!p not.b32 %r1066, %r1066;
}

	// end inline asm
	and.b32  	%r1084, %r1066, %r1083;
	mov.b32 	%r1071, 32;
	// begin inline asm
	{
    .reg .pred p;
    and.b32 %r1069, %r1076, %r1071;    setp.ne.u32 p, %r1069, 0;
    vote.ballot.sync.b32 %r1069, p, 0xffffffff;
    @!p not.b32 %r1069, %r1069;
}

	// end inline asm
	and.b32  	%r1085, %r1069, %r1084;
	mov.b32 	%r1074, 64;
	// begin inline asm
	{
    .reg .pred p;
    and.b32 %r1072, %r1076, %r1074;    setp.ne.u32 p, %r1072, 0;
    vote.ballot.sync.b32 %r1072, p, 0xffffffff;
    @!p not.b32 %r1072, %r1072;
}

	// end inline asm
	and.b32  	%r1086, %r1072, %r1085;
	mov.b32 	%r1077, 128;
	// begin inline asm
	{
    .reg .pred p;
    and.b32 %r1075, %r1076, %r1077;    setp.ne.u32 p, %r1075, 0;
    vote.ballot.sync.b32 %r1075, p, 0xffffffff;
    @!p not.b32 %r1075, %r1075;
}

	// end inline asm
	and.b32  	%r1087, %r1075, %r1086;
	clz.b32 	%r1088, %r1087;
	sub.s32 	%r237, 31, %r1088;
	and.b32  	%r1089, %r803, %r1087;
	popc.b32 	%r238, %r1089;
	setp.ne.s32 	%p119, %r402, %r237;
	mov.b32 	%r1965, 0;
	@%p119 bra 	$L__BB13_195;
	atom.shared.add.u32 	%r1965, [%r108], %r238;
$L__BB13_195:
	shfl.sync.idx.b32	%r1115|%p120, %r1965, %r237, 31, -1;
	add.s32 	%r241, %r238, %r1115;
	shr.u32 	%r1116, %r1903, %r400;
	and.b32  	%r1112, %r1116, %r75;
	mov.b32 	%r1092, 1;
	// begin inline asm
	{
    .reg .pred p;
    and.b32 %r1090, %r1112, %r1092;    setp.ne.u32 p, %r1090, 0;
    vote.ballot.sync.b32 %r1090, p, 0xffffffff;
    @!p not.b32 %r1090, %r1090;
}

	// end inline asm
	mov.b32 	%r1095, 2;
	// begin inline asm
	{
    .reg .pred p;
    and.b32 %r1093, %r1112, %r1095;    setp.ne.u32 p, %r1093, 0;
    vote.ballot.sync.b32 %r1093, p, 0xffffffff;
    @!p not.b32 %r1093, %r1093;
}

	// end inline asm
	and.b32  	%r1117, %r1093, %r1090;
	mov.b32 	%r1098, 4;
	// begin inline asm
	{
    .reg .pred p;
    and.b32 %r1096, %r1112, %r1098;    setp.ne.u32 p, %r1096, 0;
    vote.ballot.sync.b32 %r1096, p, 0xffffffff;
    @!p not.b32 %r1096, %r1096;
}

	// end inline asm
	and.b32  	%r1118, %r1096, %r1117;
	mov.b32 	%r1101, 8;
	// begin inline asm
	{
    .reg .pred p;
    and.b32 %r1099, %r1112, %r1101;    setp.ne.u32 p, %r1099, 0;
    vote.ballot.sync.b32 %r1099, p, 0xffffffff;
    @!p not.b32 %r1099, %r1099;
}

	// end inline asm
	and.b32  	%r1119, %r1099, %r1118;
	mov.b32 	%r1104, 16;
	// begin inline asm
	{
    .reg .pred p;
    and.b32 %r1102, %r1112, %r1104;    setp.ne.u32 p, %r1102, 0;
    vote.ballot.sync.b32 %r1102, p, 0xffffffff;
    @!p not.b32 %r1102, %r1102;
}

	// end inline asm
	and.b32  	%r1120, %r1102, %r1119;
	mov.b32 	%r1107, 32;
	// begin inline asm
	{
    .reg .pred p;
    and.b32 %r1105, %r1112, %r1107;    setp.ne.u32 p, %r1105, 0;
    vote.ballot.sync.b32 %r1105, p, 0xffffffff;
    @!p not.b32 %r1105, %r1105;
}

	// end inline asm
	and.b32  	%r1121, %r1105, %r1120;
	mov.b32 	%r1110, 64;
	// begin inline asm
	{
    .reg .pred p;
    and.b32 %r1108, %r1112, %r1110;    setp.ne.u32 p, %r1108, 0;
    vote.ballot.sync.b32 %r1108, p, 0xffffffff;
    @!p not.b32 %r1108, %r1108;
}

	// end inline asm
	and.b32  	%r1122, %r1108, %r1121;
	mov.b32 	%r1113, 128;
	// begin inline asm
	{
    .reg .pred p;
    and.b32 %r1111, %r1112, %r1113;    setp.ne.u32 p, %r1111, 0;
    vote.ballot.sync.b32 %r1111, p, 0xffffffff;
    @!p not.b32 %r1111, %r1111;
}

	// end inline asm
	and.b32  	%r1123, %r1111, %r1122;
	clz.b32 	%r1124, %r1123;
	sub.s32 	%r242, 31, %r1124;
	and.b32  	%r1125, %r803, %r1123;
	popc.b32 	%r243, %r1125;
	setp.ne.s32 	%p121, %r402, %r242;
	mov.b32 	%r1966, 0;
	@%p121 bra 	$L__BB13_197;
	atom.shared.add.u32 	%r1966, [%r109], %r243;
$L__BB13_197:
	shfl.sync.idx.b32	%r1151|%p122, %r1966, %r242, 31, -1;
	add.s32 	%r246, %r243, %r1151;
	shr.u32 	%r1152, %r1902, %r400;
	and.b32  	%r1148, %r1152, %r75;
	mov.b32 	%r1128, 1;
	// begin inline asm
	{
    .reg .pred p;
    and.b32 %r1126, %r1148, %r1128;    setp.ne.u32 p, %r1126, 0;
    vote.ballot.sync.b32 %r1126, p, 0xffffffff;
    @!p not.b32 %r1126, %r1126;
}

	// end inline asm
	mov.b32 	%r1131, 2;
	// begin inline asm
	{
    .reg .pred p;
    and.b32 %r1129, %r1148, %r1131;    setp.ne.u32 p, %r1129, 0;
    vote.ballot.sync.b32 %r1129, p, 0xffffffff;
    @!p not.b32 %r1129, %r1129;
}

	// end inline asm
	and.b32  	%r1153, %r1129, %r1126;
	mov.b32 	%r1134, 4;
	// begin inline asm
	{
    .reg .pred p;
    and.b32 %r1132, %r1148, %r1134;    setp.ne.u32 p, %r1132, 0;
    vote.ballot.sync.b32 %r1132, p, 0xffffffff;
    @!p not.b32 %r1132, %r1132;
}

	// end inline asm
	and.b32  	%r1154, %r1132, %r1153;
	mov.b32 	%r1137, 8;
	// begin inline asm
	{
    .reg .pred p;
    and.b32 %r1135, %r1148, %r1137;    setp.ne.u32 p, %r1135, 0;
    vote.ballot.sync.b32 %r1135, p, 0xffffffff;
    @!p not.b32 %r1135, %r1135;
}

	// end inline asm
	and.b32  	%r1155, %r1135, %r1154;
	mov.b32 	%r1140, 16;
	// begin inline asm
	{
    .reg .pred p;
    and.b32 %r1138, %r1148, %r1140;    setp.ne.u32 p, %r1138, 0;
    vote.ballot.sync.b32 %r1138, p, 0xffffffff;
    @!p not.b32 %r1138, %r1138;
}

	// end inline asm
	and.b32  	%r1156, %r1138, %r1155;
	mov.b32 	%r1143, 32;
	// begin inline asm
	{
    .reg .pred p;
    and.b32 %r1141, %r1148, %r1143;    setp.ne.u32 p, %r1141, 0;
    vote.ballot.sync.b32 %r1141, p, 0xffffffff;
    @!p not.b32 %r1141, %r1141;
}

	// end inline asm
	and.b32  	%r1157, %r1141, %r1156;
	mov.b32 	%r1146, 64;
	// begin inline asm
	{
    .reg .pred p;
    and.b32 %r1144, %r1148, %r1146;    setp.ne.u32 p, %r1144, 0;
    vote.ballot.sync.b32 %r1144, p, 0xffffffff;
    @!p not.b32 %r1144, %r1144;
}

	// end inline asm
	and.b32  	%r1158, %r1144, %r1157;
	mov.b32 	%r1149, 128;
	// begin inline asm
	{
    .reg .pred p;
    and.b32 %r1147, %r1148, %r1149;    setp.ne.u32 p, %r1147, 0;
    vote.ballot.sync.b32 %r1147, p, 0xffffffff;
    @!p not.b32 %r1147, %r1147;
}

	// end inline asm
	and.b32  	%r1159, %r1147, %r1158;
	clz.b32 	%r1160, %r1159;
	sub.s32 	%r247, 31, %r1160;
	and.b32  	%r1161, %r803, %r1159;
	popc.b32 	%r248, %r1161;
	setp.ne.s32 	%p123, %r402, %r247;
	mov.b32 	%r1967, 0;
	@%p123 bra 	$L__BB13_199;
	atom.shared.add.u32 	%r1967, [%r110], %r248;
$L__BB13_199:
	shfl.sync.idx.b32	%r1187|%p124, %r1967, %r247, 31, -1;
	add.s32 	%r251, %r248, %r1187;
	shr.u32 	%r1188, %r1901, %r400;
	and.b32  	%r1184, %r1188, %r75;
	mov.b32 	%r1164, 1;
	// begin inline asm
	{
    .reg .pred p;
    and.b32 %r1162, %r1184, %r1164;    setp.ne.u32 p, %r1162, 0;
    vote.ballot.sync.b32 %r1162, p, 0xffffffff;
    @!p not.b32 %r1162, %r1162;
}

	// end inline asm
	mov.b32 	%r1167, 2;
	// begin inline asm
	{
    .reg .pred p;
    and.b32 %r1165, %r1184, %r1167;    setp.ne.u32 p, %r1165, 0;
    vote.ballot.sync.b32 %r1165, p, 0xffffffff;
    @!p not.b32 %r1165, %r1165;
}

	// end inline asm
	and.b32  	%r1189, %r1165, %r1162;
	mov.b32 	%r1170, 4;
	// begin inline asm
	{
    .reg .pred p;
    and.b32 %r1168, %r1184, %r1170;    setp.ne.u32 p, %r1168, 0;
    vote.ballot.sync.b32 %r1168, p, 0xffffffff;
    @!p not.b32 %r1168, %r1168;
}

	// end inline asm
	and.b32  	%r1190, %r1168, %r1189;
	mov.b32 	%r1173, 8;
	// begin inline asm
	{
    .reg .pred p;
    and.b32 %r1171, %r1184, %r1173;    setp.ne.u32 p, %r1171, 0;
    vote.ballot.sync.b32 %r1171, p, 0xffffffff;
    @!p not.b32 %r1171, %r1171;
}

	// end inline asm
	and.b32  	%r1191, %r1171, %r1190;
	mov.b32 	%r1176, 16;
	// begin inline asm
	{
    .reg .pred p;
    and.b32 %r1174, %r1184, %r1176;    setp.ne.u32 p, %r1174, 0;
    vote.ballot.sync.b32 %r1174, p, 0xffffffff;
    @!p not.b32 %r1174, %r1174;
}

	// end inline asm
	and.b32  	%r1192, %r1174, %r1191;
	mov.b32 	%r1179, 32;
	// begin inline asm
	{
    .reg .pred p;
    and.b32 %r1177, %r1184, %r1179;    setp.ne.u32 p, %r1177, 0;
    vote.ballot.sync.b32 %r1177, p, 0xffffffff;
    @!p not.b32 %r1177, %r1177;
}

	// end inline asm
	and.b32  	%r1193, %r1177, %r1192;
	mov.b32 	%r1182, 64;
	// begin inline asm
	{
    .reg .pred p;
    and.b32 %r1180, %r1184, %r1182;    setp.ne.u32 p, %r1180, 0;
    vote.ballot.sync.b32 %r1180, p, 0xffffffff;
    @!p not.b32 %r1180, %r1180;
}

	// end inline asm
	and.b32  	%r1194, %r1180, %r1193;
	mov.b32 	%r1185, 128;
	// begin inline asm
	{
    .reg .pred p;
    and.b32 %r1183, %r1184, %r1185;    setp.ne.u32 p, %r1183, 0;
    vote.ballot.sync.b32 %r1183, p, 0xffffffff;
    @!p not.b32 %r1183, %r1183;
}

	// end inline asm
	and.b32  	%r1195, %r1183, %r1194;
	clz.b32 	%r1196, %r1195;
	sub.s32 	%r252, 31, %r1196;
	and.b32  	%r1197, %r803, %r1195;
	popc.b32 	%r253, %r1197;
	setp.ne.s32 	%p125, %r402, %r252;
	mov.b32 	%r1968, 0;
	@%p125 bra 	$L__BB13_201;
	atom.shared.add.u32 	%r1968, [%r111], %r253;
$L__BB13_201:
	shfl.sync.idx.b32	%r1223|%p126, %r1968, %r252, 31, -1;
	add.s32 	%r256, %r253, %r1223;
	shr.u32 	%r1224, %r1900, %r400;
	and.b32  	%r1220, %r1224, %r75;
	mov.b32 	%r1200, 1;
	// begin inline asm
	{
    .reg .pred p;
    and.b32 %r1198, %r1220, %r1200;    setp.ne.u32 p, %r1198, 0;
    vote.ballot.sync.b32 %r1198, p, 0xffffffff;
    @!p not.b32 %r1198, %r1198;
}

	// end inline asm
	mov.b32 	%r1203, 2;
	// begin inline asm
	{
    .reg .pred p;
    and.b32 %r1201, %r1220, %r1203;    setp.ne.u32 p, %r1201, 0;
    vote.ballot.sync.b32 %r1201, p, 0xffffffff;
    @!p not.b32 %r1201, %r1201;
}

	// end inline asm
	and.b32  	%r1225, %r1201, %r1198;
	mov.b32 	%r1206, 4;
	// begin inline asm
	{
    .reg .pred p;
    and.b32 %r1204, %r1220, %r1206;    setp.ne.u32 p, %r1204, 0;
    vote.ballot.sync.b32 %r1204, p, 0xffffffff;
    @!p not.b32 %r1204, %r1204;
}

	// end inline asm
	and.b32  	%r1226, %r1204, %r1225;
	mov.b32 	%r1209, 8;
	// begin inline asm
	{
    .reg .pred p;
    and.b32 %r1207, %r1220, %r1209;    setp.ne.u32 p, %r1207, 0;
    vote.ballot.sync.b32 %r1207, p, 0xffffffff;
    @!p not.b32 %r1207, %r1207;
}

	// end inline asm
	and.b32  	%r1227, %r1207, %r1226;
	mov.b32 	%r1212, 16;
	// begin inline asm
	{
    .reg .pred p;
    and.b32 %r1210, %r1220, %r1212;    setp.ne.u32 p, %r1210, 0;
    vote.ballot.sync.b32 %r1210, p, 0xffffffff;
    @!p not.b32 %r1210, %r1210;
}

	// end inline asm
	and.b32  	%r1228, %r1210, %r1227;
	mov.b32 	%r1215, 32;
	// begin inline asm
	{
    .reg .pred p;
    and.b32 %r1213, %r1220, %r1215;    setp.ne.u32 p, %r1213, 0;
    vote.ballot.sync.b32 %r1213, p, 0xffffffff;
    @!p not.b32 %r1213, %r1213;
}

	// end inline asm
	and.b32  	%r1229, %r1213, %r1228;
	mov.b32 	%r1218, 64;
	// begin inline asm
	{
    .reg .pred p;
    and.b32 %r1216, %r1220, %r1218;    setp.ne.u32 p, %r1216, 0;
    vote.ballot.sync.b32 %r1216, p, 0xffffffff;
    @!p not.b32 %r1216, %r1216;
}

	// end inline asm
	and.b32  	%r1230, %r1216, %r1229;
	mov.b32 	%r1221, 128;
	// begin inline asm
	{
    .reg .pred p;
    and.b32 %r1219, %r1220, %r1221;    setp.ne.u32 p, %r1219, 0;
    vote.ballot.sync.b32 %r1219, p, 0xffffffff;
    @!p not.b32 %r1219, %r1219;
}

	// end inline asm
	and.b32  	%r1231, %r1219, %r1230;
	clz.b32 	%r1232, %r1231;
	sub.s32 	%r257, 31, %r1232;
	and.b32  	%r1233, %r803, %r1231;
	popc.b32 	%r258, %r1233;
	setp.ne.s32 	%p127, %r402, %r257;
	mov.b32 	%r1969, 0;
	@%p127 bra 	$L__BB13_203;
	atom.shared.add.u32 	%r1969, [%r112], %r258;
$L__BB13_203:
	shfl.sync.idx.b32	%r1259|%p128, %r1969, %r257, 31, -1;
	add.s32 	%r261, %r258, %r1259;
	shr.u32 	%r1260, %r1899, %r400;
	and.b32  	%r1256, %r1260, %r75;
	mov.b32 	%r1236, 1;
	// begin inline asm
	{
    .reg .pred p;
    and.b32 %r1234, %r1256, %r1236;    setp.ne.u32 p, %r1234, 0;
    vote.ballot.sync.b32 %r1234, p, 0xffffffff;
    @!p not.b32 %r1234, %r1234;
}

	// end inline asm
	mov.b32 	%r1239, 2;
	// begin inline asm
	{
    .reg .pred p;
    and.b32 %r1237, %r1256, %r1239;    setp.ne.u32 p, %r1237, 0;
    vote.ballot.sync.b32 %r1237, p, 0xffffffff;
    @!p not.b32 %r1237, %r1237;
}

	// end inline asm
	and.b32  	%r1261, %r1237, %r1234;
	mov.b32 	%r1242, 4;
	// begin inline asm
	{
    .reg .pred p;
    and.b32 %r1240, %r1256, %r1242;    setp.ne.u32 p, %r1240, 0;
    vote.ballot.sync.b32 %r1240, p, 0xffffffff;
    @!p not.b32 %r1240, %r1240;
}

	// end inline asm
	and.b32  	%r1262, %r1240, %r1261;
	mov.b32 	%r1245, 8;
	// begin inline asm
	{
    .reg .pred p;
    and.b32 %r1243, %r1256, %r1245;    setp.ne.u32 p, %r1243, 0;
    vote.ballot.sync.b32 %r1243, p, 0xffffffff;
    @!p not.b32 %r1243, %r1243;
}

	// end inline asm
	and.b32  	%r1263, %r1243, %r1262;
	mov.b32 	%r1248, 16;
	// begin inline asm
	{
    .reg .pred p;
    and.b32 %r1246, %r1256, %r1248;    setp.ne.u32 p, %r1246, 0;
    vote.ballot.sync.b32 %r1246, p, 0xffffffff;
    @!p not.b32 %r1246, %r1246;
}

	// end inline asm
	and.b32  	%r1264, %r1246, %r1263;
	mov.b32 	%r1251, 32;
	// begin inline asm
	{
    .reg .pred p;
    and.b32 %r1249, %r1256, %r1251;    setp.ne.u32 p, %r1249, 0;
    vote.ballot.sync.b32 %r1249, p, 0xffffffff;
    @!p not.b32 %r1249, %r1249;
}

	// end inline asm
	and.b32  	%r1265, %r1249, %r1264;
	mov.b32 	%r1254, 64;
	// begin inline asm
	{
    .reg .pred p;
    and.b32 %r1252, %r1256, %r1254;    setp.ne.u32 p, %r1252, 0;
    vote.ballot.sync.b32 %r1252, p, 0xffffffff;
    @!p not.b32 %r1252, %r1252;
}

	// end inline asm
	and.b32  	%r1266, %r1252, %r1265;
	mov.b32 	%r1257, 128;
	// begin inline asm
	{
    .reg .pred p;
    and.b32 %r1255, %r1256, %r1257;    setp.ne.u32 p, %r1255, 0;
    vote.ballot.sync.b32 %r1255, p, 0xffffffff;
    @!p not.b32 %r1255, %r1255;
}

	// end inline asm
	and.b32  	%r1267, %r1255, %r1266;
	clz.b32 	%r1268, %r1267;
	sub.s32 	%r262, 31, %r1268;
	and.b32  	%r1269, %r803, %r1267;
	popc.b32 	%r263, %r1269;
	setp.ne.s32 	%p129, %r402, %r262;
	mov.b32 	%r1970, 0;
	@%p129 bra 	$L__BB13_205;
	shl.b32 	%r1270, %r1, 5;
	and.b32  	%r1271, %r1270, 31744;
	mov.u32 	%r1272, _ZZN3cub18CUB_300001_SM_10006detail10radix_sort29DeviceRadixSortOnesweepKernelINS1_5radix10policy_hubIjjyE10Policy1000ELNS0_9SortOrderE0EjjyiiNS1_21identity_decomposer_tEEEvPT5_SB_PT3_PKSC_PT1_PKSG_PT2_PKSK_T4_iiT6_E1s;
	add.s32 	%r1273, %r1272, %r1271;
	shr.u32 	%r1274, %r1899, %r400;
	and.b32  	%r1275, %r1274, %r75;
	shl.b32 	%r1276, %r1275, 2;
	add.s32 	%r1277, %r1273, %r1276;
	atom.shared.add.u32 	%r1970, [%r1277], %r263;
$L__BB13_205:
	shfl.sync.idx.b32	%r1303|%p130, %r1970, %r262, 31, -1;
	add.s32 	%r266, %r263, %r1303;
	shr.u32 	%r1304, %r1898, %r400;
	and.b32  	%r1300, %r1304, %r75;
	mov.b32 	%r1280, 1;
	// begin inline asm
	{
    .reg .pred p;
    and.b32 %r1278, %r1300, %r1280;    setp.ne.u32 p, %r1278, 0;
    vote.ballot.sync.b32 %r1278, p, 0xffffffff;
    @!p not.b32 %r1278, %r1278;
}

	// end inline asm
	mov.b32 	%r1283, 2;
	// begin inline asm
	{
    .reg .pred p;
    and.b32 %r1281, %r1300, %r1283;    setp.ne.u32 p, %r1281, 0;
    vote.ballot.sync.b32 %r1281, p, 0xffffffff;
    @!p not.b32 %r1281, %r1281;
}

	// end inline asm
	and.b32  	%r1305, %r1281, %r1278;
	mov.b32 	%r1286, 4;
	// begin inline asm
	{
    .reg .pred p;
    and.b32 %r1284, %r1300, %r1286;    setp.ne.u32 p, %r1284, 0;
    vote.ballot.sync.b32 %r1284, p, 0xffffffff;
    @!p not.b32 %r1284, %r1284;
}

	// end inline asm
	and.b32  	%r1306, %r1284, %r1305;
	mov.b32 	%r1289, 8;
	// begin inline asm
	{
    .reg .pred p;
    and.b32 %r1287, %r1300, %r1289;    setp.ne.u32 p, %r1287, 0;
    vote.ballot.sync.b32 %r1287, p, 0xffffffff;
    @!p not.b32 %r1287, %r1287;
}

	// end inline asm
	and.b32  	%r1307, %r1287, %r1306;
	mov.b32 	%r1292, 16;
	// begin inline asm
	{
    .reg .pred p;
    and.b32 %r1290, %r1300, %r1292;    setp.ne.u32 p, %r1290, 0;
    vote.ballot.sync.b32 %r1290, p, 0xffffffff;
    @!p not.b32 %r1290, %r1290;
}

	// end inline asm
	and.b32  	%r1308, %r1290, %r1307;
	mov.b32 	%r1295, 32;
	// begin inline asm
	{
    .reg .pred p;
    and.b32 %r1293, %r1300, %r1295;    setp.ne.u32 p, %r1293, 0;
    vote.ballot.sync.b32 %r1293, p, 0xffffffff;
    @!p not.b32 %r1293, %r1293;
}

	// end inline asm
	and.b32  	%r1309, %r1293, %r1308;
	mov.b32 	%r1298, 64;
	// begin inline asm
	{
    .reg .pred p;
    and.b32 %r1296, %r1300, %r1298;    setp.ne.u32 p, %r1296, 0;
    vote.ballot.sync.b32 %r1296, p, 0xffffffff;
    @!p not.b32 %r1296, %r1296;
}

	// end inline asm
	and.b32  	%r1310, %r1296, %r1309;
	mov.b32 	%r1301, 128;
	// begin inline asm
	{
    .reg .pred p;
    and.b32 %r1299, %r1300, %r1301;    setp.ne.u32 p, %r1299, 0;
    vote.ballot.sync.b32 %r1299, p, 0xffffffff;
    @!p not.b32 %r1299, %r1299;
}

	// end inline asm
	and.b32  	%r1311, %r1299, %r1310;
	clz.b32 	%r1312, %r1311;
	sub.s32 	%r267, 31, %r1312;
	and.b32  	%r1313, %r803, %r1311;
	popc.b32 	%r268, %r1313;
	setp.ne.s32 	%p131, %r402, %r267;
	mov.b32 	%r1971, 0;
	@%p131 bra 	$L__BB13_207;
	atom.shared.add.u32 	%r1971, [%r113], %r268;
$L__BB13_207:
	shfl.sync.idx.b32	%r1339|%p132, %r1971, %r267, 31, -1;
	add.s32 	%r271, %r268, %r1339;
	shr.u32 	%r1340, %r1897, %r400;
	and.b32  	%r1336, %r1340, %r75;
	mov.b32 	%r1316, 1;
	// begin inline asm
	{
    .reg .pred p;
    and.b32 %r1314, %r1336, %r1316;    setp.ne.u32 p, %r1314, 0;
    vote.ballot.sync.b32 %r1314, p, 0xffffffff;
    @!p not.b32 %r1314, %r1314;
}

	// end inline asm
	mov.b32 	%r1319, 2;
	// begin inline asm
	{
    .reg .pred p;
    and.b32 %r1317, %r1336, %r1319;    setp.ne.u32 p, %r1317, 0;
    vote.ballot.sync.b32 %r1317, p, 0xffffffff;
    @!p not.b32 %r1317, %r1317;
}

	// end inline asm
	and.b32  	%r1341, %r1317, %r1314;
	mov.b32 	%r1322, 4;
	// begin inline asm
	{
    .reg .pred p;
    and.b32 %r1320, %r1336, %r1322;    setp.ne.u32 p, %r1320, 0;
    vote.ballot.sync.b32 %r1320, p, 0xffffffff;
    @!p not.b32 %r1320, %r1320;
}

	// end inline asm
	and.b32  	%r1342, %r1320, %r1341;
	mov.b32 	%r1325, 8;
	// begin inline asm
	{
    .reg .pred p;
    and.b32 %r1323, %r1336, %r1325;    setp.ne.u32 p, %r1323, 0;
    vote.ballot.sync.b32 %r1323, p, 0xffffffff;
    @!p not.b32 %r1323, %r1323;
}

	// end inline asm
	and.b32  	%r1343, %r1323, %r1342;
	mov.b32 	%r1328, 16;
	// begin inline asm
	{
    .reg .pred p;
    and.b32 %r1326, %r1336, %r1328;    setp.ne.u32 p, %r1326, 0;
    vote.ballot.sync.b32 %r1326, p, 0xffffffff;
    @!p not.b32 %r1326, %r1326;
}

	// end inline asm
	and.b32  	%r1344, %r1326, %r1343;
	mov.b32 	%r1331, 32;
	// begin inline asm
	{
    .reg .pred p;
    and.b32 %r1329, %r1336, %r1331;    setp.ne.u32 p, %r1329, 0;
    vote.ballot.sync.b32 %r1329, p, 0xffffffff;
    @!p not.b32 %r1329, %r1329;
}

	// end inline asm
	and.b32  	%r1345, %r1329, %r1344;
	mov.b32 	%r1334, 64;
	// begin inline asm
	{
    .reg .pred p;
    and.b32 %r1332, %r1336, %r1334;    setp.ne.u32 p, %r1332, 0;
    vote.ballot.sync.b32 %r1332, p, 0xffffffff;
    @!p not.b32 %r1332, %r1332;
}

	// end inline asm
	and.b32  	%r1346, %r1332, %r1345;
	mov.b32 	%r1337, 128;
	// begin inline asm
	{
    .reg .pred p;
    and.b32 %r1335, %r1336, %r1337;    setp.ne.u32 p, %r1335, 0;
    vote.ballot.sync.b32 %r1335, p, 0xffffffff;
    @!p not.b32 %r1335, %r1335;
}

	// end inline asm
	and.b32  	%r1347, %r1335, %r1346;
	clz.b32 	%r1348, %r1347;
	sub.s32 	%r272, 31, %r1348;
	and.b32  	%r1349, %r803, %r1347;
	popc.b32 	%r273, %r1349;
	setp.ne.s32 	%p133, %r402, %r272;
	mov.b32 	%r1972, 0;
	@%p133 bra 	$L__BB13_209;
	atom.shared.add.u32 	%r1972, [%r114], %r273;
$L__BB13_209:
	shfl.sync.idx.b32	%r1375|%p134, %r1972, %r272, 31, -1;
	add.s32 	%r276, %r273, %r1375;
	shr.u32 	%r1376, %r1896, %r400;
	and.b32  	%r1372, %r1376, %r75;
	mov.b32 	%r1352, 1;
	// begin inline asm
	{
    .reg .pred p;
    and.b32 %r1350, %r1372, %r1352;    setp.ne.u32 p, %r1350, 0;
    vote.ballot.sync.b32 %r1350, p, 0xffffffff;
    @!p not.b32 %r1350, %r1350;
}

	// end inline asm
	mov.b32 	%r1355, 2;
	// begin inline asm
	{
    .reg .pred p;
    and.b32 %r1353, %r1372, %r1355;    setp.ne.u32 p, %r1353, 0;
    vote.ballot.sync.b32 %r1353, p, 0xffffffff;
    @!p not.b32 %r1353, %r1353;
}

	// end inline asm
	and.b32  	%r1377, %r1353, %r1350;
	mov.b32 	%r1358, 4;
	// begin inline asm
	{
    .reg .pred p;
    and.b32 %r1356, %r1372, %r1358;    setp.ne.u32 p, %r1356, 0;
    vote.ballot.sync.b32 %r1356, p, 0xffffffff;
    @!p not.b32 %r1356, %r1356;
}

	// end inline asm
	and.b32  	%r1378, %r1356, %r1377;
	mov.b32 	%r1361, 8;
	// begin inline asm
	{
    .reg .pred p;
    and.b32 %r1359, %r1372, %r1361;    setp.ne.u32 p, %r1359, 0;
    vote.ballot.sync.b32 %r1359, p, 0xffffffff;
    @!p not.b32 %r1359, %r1359;
}

	// end inline asm
	and.b32  	%r1379, %r1359, %r1378;
	mov.b32 	%r1364, 16;
	// begin inline asm
	{
    .reg .pred p;
    and.b32 %r1362, %r1372, %r1364;    setp.ne.u32 p, %r1362, 0;
    vote.ballot.sync.b32 %r1362, p, 0xffffffff;
    @!p not.b32 %r1362, %r1362;
}

	// end inline asm
	and.b32  	%r1380, %r1362, %r1379;
	mov.b32 	%r1367, 32;
	// begin inline asm
	{
    .reg .pred p;
    and.b32 %r1365, %r1372, %r1367;    setp.ne.u32 p, %r1365, 0;
    vote.ballot.sync.b32 %r1365, p, 0xffffffff;
    @!p not.b32 %r1365, %r1365;
}

	// end inline asm
	and.b32  	%r1381, %r1365, %r1380;
	mov.b32 	%r1370, 64;
	// begin inline asm
	{
    .reg .pred p;
    and.b32 %r1368, %r1372, %r1370;    setp.ne.u32 p, %r1368, 0;
    vote.ballot.sync.b32 %r1368, p, 0xffffffff;
    @!p not.b32 %r1368, %r1368;
}

	// end inline asm
	and.b32  	%r1382, %r1368, %r1381;
	mov.b32 	%r1373, 128;
	// begin inline asm
	{
    .reg .pred p;
    and.b32 %r1371, %r1372, %r1373;    setp.ne.u32 p, %r1371, 0;
    vote.ballot.sync.b32 %r1371, p, 0xffffffff;
    @!p not.b32 %r1371, %r1371;
}

	// end inline asm
	and.b32  	%r1383, %r1371, %r1382;
	clz.b32 	%r1384, %r1383;
	sub.s32 	%r277, 31, %r1384;
	and.b32  	%r1385, %r803, %r1383;
	popc.b32 	%r278, %r1385;
	setp.ne.s32 	%p135, %r402, %r277;
	mov.b32 	%r1973, 0;
	@%p135 bra 	$L__BB13_211;
	atom.shared.add.u32 	%r1973, [%r115], %r278;
$L__BB13_211:
	shfl.sync.idx.b32	%r1411|%p136, %r1973, %r277, 31, -1;
	add.s32 	%r281, %r278, %r1411;
	shr.u32 	%r1412, %r1895, %r400;
	and.b32  	%r1408, %r1412, %r75;
	mov.b32 	%r1388, 1;
	// begin inline asm
	{
    .reg .pred p;
    and.b32 %r1386, %r1408, %r1388;    setp.ne.u32 p, %r1386, 0;
    vote.ballot.sync.b32 %r1386, p, 0xffffffff;
    @!p not.b32 %r1386, %r1386;
}

	// end inline asm
	mov.b32 	%r1391, 2;
	// begin inline asm
	{
    .reg .pred p;
    and.b32 %r1389, %r1408, %r1391;    setp.ne.u32 p, %r1389, 0;
    vote.ballot.sync.b32 %r1389, p, 0xffffffff;
    @!p not.b32 %r1389, %r1389;
}

	// end inline asm
	and.b32  	%r1413, %r1389, %r1386;
	mov.b32 	%r1394, 4;
	// begin inline asm
	{
    .reg .pred p;
    and.b32 %r1392, %r1408, %r1394;    setp.ne.u32 p, %r1392, 0;
    vote.ballot.sync.b32 %r1392, p, 0xffffffff;
    @!p not.b32 %r1392, %r1392;
}

	// end inline asm
	and.b32  	%r1414, %r1392, %r1413;
	mov.b32 	%r1397, 8;
	// begin inline asm
	{
    .reg .pred p;
    and.b32 %r1395, %r1408, %r1397;    setp.ne.u32 p, %r1395, 0;
    vote.ballot.sync.b32 %r1395, p, 0xffffffff;
    @!p not.b32 %r1395, %r1395;
}

	// end inline asm
	and.b32  	%r1415, %r1395, %r1414;
	mov.b32 	%r1400, 16;
	// begin inline asm
	{
    .reg .pred p;
    and.b32 %r1398, %r1408, %r1400;    setp.ne.u32 p, %r1398, 0;
    vote.ballot.sync.b32 %r1398, p, 0xffffffff;
    @!p not.b32 %r1398, %r1398;
}

	// end inline asm
	and.b32  	%r1416, %r1398, %r1415;
	mov.b32 	%r1403, 32;
	// begin inline asm
	{
    .reg .pred p;
    and.b32 %r1401, %r1408, %r1403;    setp.ne.u32 p, %r1401, 0;
    vote.ballot.sync.b32 %r1401, p, 0xffffffff;
    @!p not.b32 %r1401, %r1401;
}

	// end inline asm
	and.b32  	%r1417, %r1401, %r1416;
	mov.b32 	%r1406, 64;
	// begin inline asm
	{
    .reg .pred p;
    and.b32 %r1404, %r1408, %r1406;    setp.ne.u32 p, %r1404, 0;
    vote.ballot.sync.b32 %r1404, p, 0xffffffff;
    @!p not.b32 %r1404, %r1404;
}

	// end inline asm
	and.b32  	%r1418, %r1404, %r1417;
	mov.b32 	%r1409, 128;
	// begin inline asm
	{
    .reg .pred p;
    and.b32 %r1407, %r1408, %r1409;    setp.ne.u32 p, %r1407, 0;
    vote.ballot.sync.b32 %r1407, p, 0xffffffff;
    @!p not.b32 %r1407, %r1407;
}

	// end inline asm
	and.b32  	%r1419, %r1407, %r1418;
	clz.b32 	%r1420, %r1419;
	sub.s32 	%r282, 31, %r1420;
	and.b32  	%r1421, %r803, %r1419;
	popc.b32 	%r283, %r1421;
	setp.ne.s32 	%p137, %r402, %r282;
	mov.b32 	%r1974, 0;
	@%p137 bra 	$L__BB13_213;
	atom.shared.add.u32 	%r1974, [%r116], %r283;
$L__BB13_213:
	shfl.sync.idx.b32	%r1422|%p139, %r1974, %r282, 31, -1;
	add.s32 	%r1423, %r283, %r1422;
	bar.sync 	0;
	shl.b32 	%r1424, %r206, 2;
	mov.u32 	%r1425, _ZZN3cub18CUB_300001_SM_10006detail10radix_sort29DeviceRadixSortOnesweepKernelINS1_5radix10policy_hubIjjyE10Policy1000ELNS0_9SortOrderE0EjjyiiNS1_21identity_decomposer_tEEEvPT5_SB_PT3_PKSC_PT1_PKSG_PT2_PKSK_T4_iiT6_E1s;
	add.s32 	%r286, %r1425, %r1424;
	st.shared.u32 	[%r286+-4], %r1911;
	shl.b32 	%r1426, %r211, 2;
	add.s32 	%r287, %r1425, %r1426;
	st.shared.u32 	[%r287+-4], %r1910;
	shl.b32 	%r1427, %r216, 2;
	add.s32 	%r288, %r1425, %r1427;
	st.shared.u32 	[%r288+-4], %r1909;
	shl.b32 	%r1428, %r221, 2;
	add.s32 	%r289, %r1425, %r1428;
	st.shared.u32 	[%r289+-4], %r1908;
	shl.b32 	%r1429, %r226, 2;
	add.s32 	%r290, %r1425, %r1429;
	st.shared.u32 	[%r290+-4], %r1907;
	shl.b32 	%r1430, %r231, 2;
	add.s32 	%r291, %r1425, %r1430;
	st.shared.u32 	[%r291+-4], %r1906;
	shl.b32 	%r1431, %r236, 2;
	add.s32 	%r292, %r1425, %r1431;
	st.shared.u32 	[%r292+-4], %r1905;
	shl.b32 	%r1432, %r241, 2;
	add.s32 	%r293, %r1425, %r1432;
	st.shared.u32 	[%r293+-4], %r1904;
	shl.b32 	%r1433, %r246, 2;
	add.s32 	%r294, %r1425, %r1433;
	st.shared.u32 	[%r294+-4], %r1903;
	shl.b32 	%r1434, %r251, 2;
	add.s32 	%r295, %r1425, %r1434;
	st.shared.u32 	[%r295+-4], %r1902;
	shl.b32 	%r1435, %r256, 2;
	add.s32 	%r296, %r1425, %r1435;
	st.shared.u32 	[%r296+-4], %r1901;
	shl.b32 	%r1436, %r261, 2;
	add.s32 	%r297, %r1425, %r1436;
	st.shared.u32 	[%r297+-4], %r1900;
	shl.b32 	%r1437, %r266, 2;
	add.s32 	%r298, %r1425, %r1437;
	st.shared.u32 	[%r298+-4], %r1899;
	shl.b32 	%r1438, %r271, 2;
	add.s32 	%r299, %r1425, %r1438;
	st.shared.u32 	[%r299+-4], %r1898;
	shl.b32 	%r1439, %r276, 2;
	add.s32 	%r300, %r1425, %r1439;
	st.shared.u32 	[%r300+-4], %r1897;
	shl.b32 	%r1440, %r281, 2;
	add.s32 	%r301, %r1425, %r1440;
	st.shared.u32 	[%r301+-4], %r1896;
	shl.b32 	%r1441, %r1423, 2;
	add.s32 	%r302, %r1425, %r1441;
	st.shared.u32 	[%r302+-4], %r1895;
	shl.b32 	%r1442, %r1, 3;
	add.s32 	%r1443, %r1425, %r1442;
	add.s32 	%r303, %r1443, 26112;
	@%p29 bra 	$L__BB13_221;
	ld.param.u64 	%rd368, [_ZN3cub18CUB_300001_SM_10006detail10radix_sort29DeviceRadixSortOnesweepKernelINS1_5radix10policy_hubIjjyE10Policy1000ELNS0_9SortOrderE0EjjyiiNS1_21identity_decomposer_tEEEvPT5_SB_PT3_PKSC_PT1_PKSG_PT2_PKSK_T4_iiT6__param_3];
	cvta.to.global.u64 	%rd85, %rd368;
	shl.b64 	%rd86, %rd10, 3;
	add.s64 	%rd87, %rd85, %rd86;
	ld.global.u64 	%rd88, [%rd87];
	cvt.s64.s32 	%rd89, %r200;
	sub.s64 	%rd371, %rd88, %rd89;
	st.shared.u64 	[%r303], %rd371;
	setp.lt.s32 	%p140, %r4, 1;
	mov.u32 	%r1978, %r1920;
	@%p140 bra 	$L__BB13_220;
	mov.b32 	%r1976, -1;
	mov.u32 	%r1975, %r4;
	mov.u32 	%r1978, %r1920;
$L__BB13_216:
	ld.param.u64 	%rd361, [_ZN3cub18CUB_300001_SM_10006detail10radix_sort29DeviceRadixSortOnesweepKernelINS1_5radix10policy_hubIjjyE10Policy1000ELNS0_9SortOrderE0EjjyiiNS1_21identity_decomposer_tEEEvPT5_SB_PT3_PKSC_PT1_PKSG_PT2_PKSK_T4_iiT6__param_0];
	add.s32 	%r307, %r1975, -1;
	shl.b32 	%r1445, %r307, 8;
	add.s32 	%r1446, %r1445, %r1;
	cvta.to.global.u64 	%rd90, %rd361;
	mul.wide.s32 	%rd91, %r1446, 4;
	add.s64 	%rd21, %rd90, %rd91;
$L__BB13_217:
	membar.cta;
	ld.volatile.global.u32 	%r308, [%rd21];
	setp.eq.s32 	%p141, %r308, 0;
	@%p141 bra 	$L__BB13_217;
	and.b32  	%r1447, %r308, 1073741823;
	add.s32 	%r1978, %r1447, %r1978;
	setp.gt.s32 	%p142, %r308, -1;
	vote.sync.ballot.b32 	%r1976, %p142, %r1976;
	setp.gt.u32 	%p144, %r1975, 1;
	and.pred  	%p145, %p142, %p144;
	mov.u32 	%r1975, %r307;
	@%p145 bra 	$L__BB13_216;
	ld.shared.u64 	%rd371, [%r303];
$L__BB13_220:
	ld.param.u64 	%rd362, [_ZN3cub18CUB_300001_SM_10006detail10radix_sort29DeviceRadixSortOnesweepKernelINS1_5radix10policy_hubIjjyE10Policy1000ELNS0_9SortOrderE0EjjyiiNS1_21identity_decomposer_tEEEvPT5_SB_PT3_PKSC_PT1_PKSG_PT2_PKSK_T4_iiT6__param_0];
	or.b32  	%r1448, %r1978, -2147483648;
	cvta.to.global.u64 	%rd92, %rd362;
	shl.b32 	%r1449, %r4, 8;
	add.s32 	%r1450, %r1449, %r1;
	mul.wide.s32 	%rd93, %r1450, 4;
	add.s64 	%rd94, %rd92, %rd93;
	st.volatile.global.u32 	[%rd94], %r1448;
	sub.s32 	%r1451, %r1978, %r1920;
	cvt.s64.s32 	%rd95, %r1451;
	add.s64 	%rd96, %rd371, %rd95;
	st.shared.u64 	[%r303], %rd96;
$L__BB13_221:
	ld.param.u64 	%rd365, [_ZN3cub18CUB_300001_SM_10006detail10radix_sort29DeviceRadixSortOnesweepKernelINS1_5radix10policy_hubIjjyE10Policy1000ELNS0_9SortOrderE0EjjyiiNS1_21identity_decomposer_tEEEvPT5_SB_PT3_PKSC_PT1_PKSG_PT2_PKSK_T4_iiT6__param_2];
	setp.gt.u32 	%p146, %r1, 255;
	setp.lt.s32 	%p147, %r5, %r399;
	setp.eq.s64 	%p148, %rd365, 0;
	or.pred  	%p149, %p148, %p147;
	or.pred  	%p150, %p146, %p149;
	@%p150 bra 	$L__BB13_223;
	ld.param.u64 	%rd366, [_ZN3cub18CUB_300001_SM_10006detail10radix_sort29DeviceRadixSortOnesweepKernelINS1_5radix10policy_hubIjjyE10Policy1000ELNS0_9SortOrderE0EjjyiiNS1_21identity_decomposer_tEEEvPT5_SB_PT3_PKSC_PT1_PKSG_PT2_PKSK_T4_iiT6__param_2];
	ld.shared.u64 	%rd97, [%r303];
	cvt.s64.s32 	%rd98, %r1920;
	cvt.s64.s32 	%rd99, %r200;
	add.s64 	%rd100, %rd99, %rd98;
	add.s64 	%rd101, %rd100, %rd97;
	cvta.to.global.u64 	%rd102, %rd366;
	shl.b64 	%rd103, %rd10, 3;
	add.s64 	%rd104, %rd102, %rd103;
	st.global.u64 	[%rd104], %rd101;
$L__BB13_223:
	setp.gt.s32 	%p151, %r5, %r399;
	bar.sync 	0;
	@%p151 bra 	$L__BB13_225;
	ld.shared.u32 	%r1452, [%r117];
	shr.u32 	%r1453, %r1452, %r400;
	and.b32  	%r1454, %r1453, %r75;
	shl.b32 	%r1455, %r1454, 3;
	add.s32 	%r1457, %r1425, 26112;
	add.s32 	%r1458, %r1457, %r1455;
	ld.shared.u64 	%rd105, [%r1458];
	add.s64 	%rd106, %rd105, %rd10;
	shl.b64 	%rd107, %rd106, 2;
	add.s64 	%rd108, %rd2, %rd107;
	st.global.u32 	[%rd108], %r1452;
	bar.warp.sync 	-1;
	ld.shared.u32 	%r1459, [%r117+1536];
	shr.u32 	%r1460, %r1459, %r400;
	and.b32  	%r1461, %r1460, %r75;
	shl.b32 	%r1462, %r1461, 3;
	add.s32 	%r1463, %r1457, %r1462;
	ld.shared.u64 	%rd109, [%r1463];
	add.s64 	%rd110, %rd109, %rd10;
	shl.b64 	%rd111, %rd110, 2;
	add.s64 	%rd112, %rd2, %rd111;
	st.global.u32 	[%rd112+1536], %r1459;
	bar.warp.sync 	-1;
	ld.shared.u32 	%r1464, [%r117+3072];
	shr.u32 	%r1465, %r1464, %r400;
	and.b32  	%r1466, %r1465, %r75;
	shl.b32 	%r1467, %r1466, 3;
	add.s32 	%r1468, %r1457, %r1467;
	ld.shared.u64 	%rd113, [%r1468];
	add.s64 	%rd114, %rd113, %rd10;
	shl.b64 	%rd115, %rd114, 2;
	add.s64 	%rd116, %rd2, %rd115;
	st.global.u32 	[%rd116+3072], %r1464;
	bar.warp.sync 	-1;
	ld.shared.u32 	%r1469, [%r117+4608];
	shr.u32 	%r1470, %r1469, %r400;
	and.b32  	%r1471, %r1470, %r75;
	shl.b32 	%r1472, %r1471, 3;
	add.s32 	%r1473, %r1457, %r1472;
	ld.shared.u64 	%rd117, [%r1473];
	add.s64 	%rd118, %rd117, %rd10;
	shl.b64 	%rd119, %rd118, 2;
	add.s64 	%rd120, %rd2, %rd119;
	st.global.u32 	[%rd120+4608], %r1469;
	bar.warp.sync 	-1;
	ld.shared.u32 	%r1474, [%r117+6144];
	shr.u32 	%r1475, %r1474, %r400;
	and.b32  	%r1476, %r1475, %r75;
	shl.b32 	%r1477, %r1476, 3;
	add.s32 	%r1478, %r1457, %r1477;
	ld.shared.u64 	%rd121, [%r1478];
	add.s64 	%rd122, %rd121, %rd10;
	shl.b64 	%rd123, %rd122, 2;
	add.s64 	%rd124, %rd2, %rd123;
	st.global.u32 	[%rd124+6144], %r1474;
	bar.warp.sync 	-1;
	ld.shared.u32 	%r1479, [%r117+7680];
	shr.u32 	%r1480, %r1479, %r400;
	and.b32  	%r1481, %r1480, %r75;
	shl.b32 	%r1482, %r1481, 3;
	add.s32 	%r1483, %r1457, %r1482;
	ld.shared.u64 	%rd125, [%r1483];
	add.s64 	%rd126, %rd125, %rd10;
	shl.b64 	%rd127, %rd126, 2;
	add.s64 	%rd128, %rd2, %rd127;
	st.global.u32 	[%rd128+7680], %r1479;
	bar.warp.sync 	-1;
	ld.shared.u32 	%r1484, [%r117+9216];
	shr.u32 	%r1485, %r1484, %r400;
	and.b32  	%r1486, %r1485, %r75;
	shl.b32 	%r1487, %r1486, 3;
	add.s32 	%r1488, %r1457, %r1487;
	ld.shared.u64 	%rd129, [%r1488];
	add.s64 	%rd130, %rd129, %rd10;
	shl.b64 	%rd131, %rd130, 2;
	add.s64 	%rd132, %rd2, %rd131;
	st.global.u32 	[%rd132+9216], %r1484;
	bar.warp.sync 	-1;
	ld.shared.u32 	%r1489, [%r117+10752];
	shr.u32 	%r1490, %r1489, %r400;
	and.b32  	%r1491, %r1490, %r75;
	shl.b32 	%r1492, %r1491, 3;
	add.s32 	%r1493, %r1457, %r1492;
	ld.shared.u64 	%rd133, [%r1493];
	add.s64 	%rd134, %rd133, %rd10;
	shl.b64 	%rd135, %rd134, 2;
	add.s64 	%rd136, %rd2, %rd135;
	st.global.u32 	[%rd136+10752], %r1489;
	bar.warp.sync 	-1;
	ld.shared.u32 	%r1494, [%r117+12288];
	shr.u32 	%r1495, %r1494, %r400;
	and.b32  	%r1496, %r1495, %r75;
	shl.b32 	%r1497, %r1496, 3;
	add.s32 	%r1498, %r1457, %r1497;
	ld.shared.u64 	%rd137, [%r1498];
	add.s64 	%rd138, %rd137, %rd10;
	shl.b64 	%rd139, %rd138, 2;
	add.s64 	%rd140, %rd2, %rd139;
	st.global.u32 	[%rd140+12288], %r1494;
	bar.warp.sync 	-1;
	ld.shared.u32 	%r1499, [%r117+13824];
	shr.u32 	%r1500, %r1499, %r400;
	and.b32  	%r1501, %r1500, %r75;
	shl.b32 	%r1502, %r1501, 3;
	add.s32 	%r1503, %r1457, %r1502;
	ld.shared.u64 	%rd141, [%r1503];
	add.s64 	%rd142, %rd141, %rd10;
	shl.b64 	%rd143, %rd142, 2;
	add.s64 	%rd144, %rd2, %rd143;
	st.global.u32 	[%rd144+13824], %r1499;
	bar.warp.sync 	-1;
	ld.shared.u32 	%r1504, [%r117+15360];
	shr.u32 	%r1505, %r1504, %r400;
	and.b32  	%r1506, %r1505, %r75;
	shl.b32 	%r1507, %r1506, 3;
	add.s32 	%r1508, %r1457, %r1507;
	ld.shared.u64 	%rd145, [%r1508];
	add.s64 	%rd146, %rd145, %rd10;
	shl.b64 	%rd147, %rd146, 2;
	add.s64 	%rd148, %rd2, %rd147;
	st.global.u32 	[%rd148+15360], %r1504;
	bar.warp.sync 	-1;
	ld.shared.u32 	%r1509, [%r117+16896];
	shr.u32 	%r1510, %r1509, %r400;
	and.b32  	%r1511, %r1510, %r75;
	shl.b32 	%r1512, %r1511, 3;
	add.s32 	%r1513, %r1457, %r1512;
	ld.shared.u64 	%rd149, [%r1513];
	add.s64 	%rd150, %rd149, %rd10;
	shl.b64 	%rd151, %rd150, 2;
	add.s64 	%rd152, %rd2, %rd151;
	st.global.u32 	[%rd152+16896], %r1509;
	bar.warp.sync 	-1;
	ld.shared.u32 	%r1514, [%r117+18432];
	shr.u32 	%r1515, %r1514, %r400;
	and.b32  	%r1516, %r1515, %r75;
	shl.b32 	%r1517, %r1516, 3;
	add.s32 	%r1518, %r1457, %r1517;
	ld.shared.u64 	%rd153, [%r1518];
	add.s64 	%rd154, %rd153, %rd10;
	shl.b64 	%rd155, %rd154, 2;
	add.s64 	%rd156, %rd2, %rd155;
	st.global.u32 	[%rd156+18432], %r1514;
	bar.warp.sync 	-1;
	ld.shared.u32 	%r1519, [%r117+19968];
	shr.u32 	%r1520, %r1519, %r400;
	and.b32  	%r1521, %r1520, %r75;
	shl.b32 	%r1522, %r1521, 3;
	add.s32 	%r1523, %r1457, %r1522;
	ld.shared.u64 	%rd157, [%r1523];
	add.s64 	%rd158, %rd157, %rd10;
	shl.b64 	%rd159, %rd158, 2;
	add.s64 	%rd160, %rd2, %rd159;
	st.global.u32 	[%rd160+19968], %r1519;
	bar.warp.sync 	-1;
	ld.shared.u32 	%r1524, [%r117+21504];
	shr.u32 	%r1525, %r1524, %r400;
	and.b32  	%r1526, %r1525, %r75;
	shl.b32 	%r1527, %r1526, 3;
	add.s32 	%r1528, %r1457, %r1527;
	ld.shared.u64 	%rd161, [%r1528];
	add.s64 	%rd162, %rd161, %rd10;
	shl.b64 	%rd163, %rd162, 2;
	add.s64 	%rd164, %rd2, %rd163;
	st.global.u32 	[%rd164+21504], %r1524;
	bar.warp.sync 	-1;
	ld.shared.u32 	%r1529, [%r117+23040];
	shr.u32 	%r1530, %r1529, %r400;
	and.b32  	%r1531, %r1530, %r75;
	shl.b32 	%r1532, %r1531, 3;
	add.s32 	%r1533, %r1457, %r1532;
	ld.shared.u64 	%rd165, [%r1533];
	add.s64 	%rd166, %rd165, %rd10;
	shl.b64 	%rd167, %rd166, 2;
	add.s64 	%rd168, %rd2, %rd167;
	st.global.u32 	[%rd168+23040], %r1529;
	bar.warp.sync 	-1;
	ld.shared.u32 	%r1534, [%r117+24576];
	shr.u32 	%r1535, %r1534, %r400;
	and.b32  	%r1536, %r1535, %r75;
	shl.b32 	%r1537, %r1536, 3;
	add.s32 	%r1538, %r1457, %r1537;
	ld.shared.u64 	%rd169, [%r1538];
	add.s64 	%rd170, %rd169, %rd10;
	shl.b64 	%rd171, %rd170, 2;
	add.s64 	%rd172, %rd2, %rd171;
	st.global.u32 	[%rd172+24576], %r1534;
	bar.warp.sync 	-1;
	bra.uni 	$L__BB13_260;
$L__BB13_225:
	mad.lo.s32 	%r312, %r4, -6528, %r399;
	setp.ge.s32 	%p152, %r1, %r312;
	@%p152 bra 	$L__BB13_227;
	ld.shared.u32 	%r1539, [%r117];
	shr.u32 	%r1540, %r1539, %r400;
	and.b32  	%r1541, %r1540, %r75;
	shl.b32 	%r1542, %r1541, 3;
	add.s32 	%r1544, %r1425, %r1542;
	ld.shared.u64 	%rd173, [%r1544+26112];
	add.s64 	%rd174, %rd173, %rd10;
	shl.b64 	%rd175, %rd174, 2;
	add.s64 	%rd176, %rd2, %rd175;
	st.global.u32 	[%rd176], %r1539;
$L__BB13_227:
	bar.warp.sync 	-1;
	add.s32 	%r1545, %r1, 384;
	setp.ge.s32 	%p153, %r1545, %r312;
	@%p153 bra 	$L__BB13_229;
	ld.shared.u32 	%r1546, [%r117+1536];
	shr.u32 	%r1547, %r1546, %r400;
	and.b32  	%r1548, %r1547, %r75;
	shl.b32 	%r1549, %r1548, 3;
	add.s32 	%r1551, %r1425, %r1549;
	ld.shared.u64 	%rd177, [%r1551+26112];
	add.s64 	%rd178, %rd177, %rd10;
	shl.b64 	%rd179, %rd178, 2;
	add.s64 	%rd180, %rd2, %rd179;
	st.global.u32 	[%rd180+1536], %r1546;
$L__BB13_229:
	bar.warp.sync 	-1;
	add.s32 	%r1552, %r1, 768;
	setp.ge.s32 	%p154, %r1552, %r312;
	@%p154 bra 	$L__BB13_231;
	ld.shared.u32 	%r1553, [%r117+3072];
	shr.u32 	%r1554, %r1553, %r400;
	and.b32  	%r1555, %r1554, %r75;
	shl.b32 	%r1556, %r1555, 3;
	add.s32 	%r1558, %r1425, %r1556;
	ld.shared.u64 	%rd181, [%r1558+26112];
	add.s64 	%rd182, %rd181, %rd10;
	shl.b64 	%rd183, %rd182, 2;
	add.s64 	%rd184, %rd2, %rd183;
	st.global.u32 	[%rd184+3072], %r1553;
$L__BB13_231:
	bar.warp.sync 	-1;
	add.s32 	%r1559, %r1, 1152;
	setp.ge.s32 	%p155, %r1559, %r312;
	@%p155 bra 	$L__BB13_233;
	ld.shared.u32 	%r1560, [%r117+4608];
	shr.u32 	%r1561, %r1560, %r400;
	and.b32  	%r1562, %r1561, %r75;
	shl.b32 	%r1563, %r1562, 3;
	add.s32 	%r1565, %r1425, %r1563;
	ld.shared.u64 	%rd185, [%r1565+26112];
	add.s64 	%rd186, %rd185, %rd10;
	shl.b64 	%rd187, %rd186, 2;
	add.s64 	%rd188, %rd2, %rd187;
	st.global.u32 	[%rd188+4608], %r1560;
$L__BB13_233:
	bar.warp.sync 	-1;
	add.s32 	%r1566, %r1, 1536;
	setp.ge.s32 	%p156, %r1566, %r312;
	@%p156 bra 	$L__BB13_235;
	ld.shared.u32 	%r1567, [%r117+6144];
	shr.u32 	%r1568, %r1567, %r400;
	and.b32  	%r1569, %r1568, %r75;
	shl.b32 	%r1570, %r1569, 3;
	add.s32 	%r1572, %r1425, %r1570;
	ld.shared.u64 	%rd189, [%r1572+26112];
	add.s64 	%rd190, %rd189, %rd10;
	shl.b64 	%rd191, %rd190, 2;
	add.s64 	%rd192, %rd2, %rd191;
	st.global.u32 	[%rd192+6144], %r1567;
$L__BB13_235:
	bar.warp.sync 	-1;
	add.s32 	%r1573, %r1, 1920;
	setp.ge.s32 	%p157, %r1573, %r312;
	@%p157 bra 	$L__BB13_237;
	ld.shared.u32 	%r1574, [%r117+7680];
	shr.u32 	%r1575, %r1574, %r400;
	and.b32  	%r1576, %r1575, %r75;
	shl.b32 	%r1577, %r1576, 3;
	add.s32 	%r1579, %r1425, %r1577;
	ld.shared.u64 	%rd193, [%r1579+26112];
	add.s64 	%rd194, %rd193, %rd10;
	shl.b64 	%rd195, %rd194, 2;
	add.s64 	%rd196, %rd2, %rd195;
	st.global.u32 	[%rd196+7680], %r1574;
$L__BB13_237:
	bar.warp.sync 	-1;
	add.s32 	%r1580, %r1, 2304;
	setp.ge.s32 	%p158, %r1580, %r312;
	@%p158 bra 	$L__BB13_239;
	ld.shared.u32 	%r1581, [%r117+9216];
	shr.u32 	%r1582, %r1581, %r400;
	and.b32  	%r1583, %r1582, %r75;
	shl.b32 	%r1584, %r1583, 3;
	add.s32 	%r1586, %r1425, %r1584;
	ld.shared.u64 	%rd197, [%r1586+26112];
	add.s64 	%rd198, %rd197, %rd10;
	shl.b64 	%rd199, %rd198, 2;
	add.s64 	%rd200, %rd2, %rd199;
	st.global.u32 	[%rd200+9216], %r1581;
$L__BB13_239:
	bar.warp.sync 	-1;
	add.s32 	%r1587, %r1, 2688;
	setp.ge.s32 	%p159, %r1587, %r312;
	@%p159 bra 	$L__BB13_241;
	ld.shared.u32 	%r1588, [%r117+10752];
	shr.u32 	%r1589, %r1588, %r400;
	and.b32  	%r1590, %r1589, %r75;
	shl.b32 	%r1591, %r1590, 3;
	add.s32 	%r1593, %r1425, %r1591;
	ld.shared.u64 	%rd201, [%r1593+26112];
	add.s64 	%rd202, %rd201, %rd10;
	shl.b64 	%rd203, %rd202, 2;
	add.s64 	%rd204, %rd2, %rd203;
	st.global.u32 	[%rd204+10752], %r1588;
$L__BB13_241:
	bar.warp.sync 	-1;
	or.b32  	%r1594, %r1, 3072;
	setp.ge.s32 	%p160, %r1594, %r312;
	@%p160 bra 	$L__BB13_243;
	ld.shared.u32 	%r1595, [%r117+12288];
	shr.u32 	%r1596, %r1595, %r400;
	and.b32  	%r1597, %r1596, %r75;
	shl.b32 	%r1598, %r1597, 3;
	add.s32 	%r1600, %r1425, %r1598;
	ld.shared.u64 	%rd205, [%r1600+26112];
	add.s64 	%rd206, %rd205, %rd10;
	shl.b64 	%rd207, %rd206, 2;
	add.s64 	%rd208, %rd2, %rd207;
	st.global.u32 	[%rd208+12288], %r1595;
$L__BB13_243:
	bar.warp.sync 	-1;
	add.s32 	%r1601, %r1, 3456;
	setp.ge.s32 	%p161, %r1601, %r312;
	@%p161 bra 	$L__BB13_245;
	ld.shared.u32 	%r1602, [%r117+13824];
	shr.u32 	%r1603, %r1602, %r400;
	and.b32  	%r1604, %r1603, %r75;
	shl.b32 	%r1605, %r1604, 3;
	add.s32 	%r1607, %r1425, %r1605;
	ld.shared.u64 	%rd209, [%r1607+26112];
	add.s64 	%rd210, %rd209, %rd10;
	shl.b64 	%rd211, %rd210, 2;
	add.s64 	%rd212, %rd2, %rd211;
	st.global.u32 	[%rd212+13824], %r1602;
$L__BB13_245:
	bar.warp.sync 	-1;
	add.s32 	%r1608, %r1, 3840;
	setp.ge.s32 	%p162, %r1608, %r312;
	@%p162 bra 	$L__BB13_247;
	ld.shared.u32 	%r1609, [%r117+15360];
	shr.u32 	%r1610, %r1609, %r400;
	and.b32  	%r1611, %r1610, %r75;
	shl.b32 	%r1612, %r1611, 3;
	add.s32 	%r1614, %r1425, %r1612;
	ld.shared.u64 	%rd213, [%r1614+26112];
	add.s64 	%rd214, %rd213, %rd10;
	shl.b64 	%rd215, %rd214, 2;
	add.s64 	%rd216, %rd2, %rd215;
	st.global.u32 	[%rd216+15360], %r1609;
$L__BB13_247:
	bar.warp.sync 	-1;
	add.s32 	%r1615, %r1, 4224;
	setp.ge.s32 	%p163, %r1615, %r312;
	@%p163 bra 	$L__BB13_249;
	ld.shared.u32 	%r1616, [%r117+16896];
	shr.u32 	%r1617, %r1616, %r400;
	and.b32  	%r1618, %r1617, %r75;
	shl.b32 	%r1619, %r1618, 3;
	add.s32 	%r1621, %r1425, %r1619;
	ld.shared.u64 	%rd217, [%r1621+26112];
	add.s64 	%rd218, %rd217, %rd10;
	shl.b64 	%rd219, %rd218, 2;
	add.s64 	%rd220, %rd2, %rd219;
	st.global.u32 	[%rd220+16896], %r1616;
$L__BB13_249:
	bar.warp.sync 	-1;
	add.s32 	%r1622, %r1, 4608;
	setp.ge.s32 	%p164, %r1622, %r312;
	@%p164 bra 	$L__BB13_251;
	ld.shared.u32 	%r1623, [%r117+18432];
	shr.u32 	%r1624, %r1623, %r400;
	and.b32  	%r1625, %r1624, %r75;
	shl.b32 	%r1626, %r1625, 3;
	add.s32 	%r1628, %r1425, %r1626;
	ld.shared.u64 	%rd221, [%r1628+26112];
	add.s64 	%rd222, %rd221, %rd10;
	shl.b64 	%rd223, %rd222, 2;
	add.s64 	%rd224, %rd2, %rd223;
	st.global.u32 	[%rd224+18432], %r1623;
$L__BB13_251:
	bar.warp.sync 	-1;
	add.s32 	%r1629, %r1, 4992;
	setp.ge.s32 	%p165, %r1629, %r312;
	@%p165 bra 	$L__BB13_253;
	ld.shared.u32 	%r1630, [%r117+19968];
	shr.u32 	%r1631, %r1630, %r400;
	and.b32  	%r1632, %r1631, %r75;
	shl.b32 	%r1633, %r1632, 3;
	add.s32 	%r1635, %r1425, %r1633;
	ld.shared.u64 	%rd225, [%r1635+26112];
	add.s64 	%rd226, %rd225, %rd10;
	shl.b64 	%rd227, %rd226, 2;
	add.s64 	%rd228, %rd2, %rd227;
	st.global.u32 	[%rd228+19968], %r1630;
$L__BB13_253:
	bar.warp.sync 	-1;
	add.s32 	%r1636, %r1, 5376;
	setp.ge.s32 	%p166, %r1636, %r312;
	@%p166 bra 	$L__BB13_255;
	ld.shared.u32 	%r1637, [%r117+21504];
	shr.u32 	%r1638, %r1637, %r400;
	and.b32  	%r1639, %r1638, %r75;
	shl.b32 	%r1640, %r1639, 3;
	add.s32 	%r1642, %r1425, %r1640;
	ld.shared.u64 	%rd229, [%r1642+26112];
	add.s64 	%rd230, %rd229, %rd10;
	shl.b64 	%rd231, %rd230, 2;
	add.s64 	%rd232, %rd2, %rd231;
	st.global.u32 	[%rd232+21504], %r1637;
$L__BB13_255:
	bar.warp.sync 	-1;
	add.s32 	%r1643, %r1, 5760;
	setp.ge.s32 	%p167, %r1643, %r312;
	@%p167 bra 	$L__BB13_257;
	ld.shared.u32 	%r1644, [%r117+23040];
	shr.u32 	%r1645, %r1644, %r400;
	and.b32  	%r1646, %r1645, %r75;
	shl.b32 	%r1647, %r1646, 3;
	add.s32 	%r1649, %r1425, %r1647;
	ld.shared.u64 	%rd233, [%r1649+26112];
	add.s64 	%rd234, %rd233, %rd10;
	shl.b64 	%rd235, %rd234, 2;
	add.s64 	%rd236, %rd2, %rd235;
	st.global.u32 	[%rd236+23040], %r1644;
$L__BB13_257:
	bar.warp.sync 	-1;
	or.b32  	%r1650, %r1, 6144;
	setp.ge.s32 	%p168, %r1650, %r312;
	@%p168 bra 	$L__BB13_259;
	ld.shared.u32 	%r1651, [%r117+24576];
	shr.u32 	%r1652, %r1651, %r400;
	and.b32  	%r1653, %r1652, %r75;
	shl.b32 	%r1654, %r1653, 3;
	add.s32 	%r1656, %r1425, %r1654;
	ld.shared.u64 	%rd237, [%r1656+26112];
	add.s64 	%rd238, %rd237, %rd10;
	shl.b64 	%rd239, %rd238, 2;
	add.s64 	%rd240, %rd2, %rd239;
	st.global.u32 	[%rd240+24576], %r1651;
$L__BB13_259:
	bar.warp.sync 	-1;
$L__BB13_260:
	setp.gt.s32 	%p169, %r5, %r399;
	ld.shared.u32 	%r1657, [%r117];
	shr.u32 	%r1658, %r1657, %r400;
	and.b32  	%r313, %r1658, %r75;
	ld.shared.u32 	%r1659, [%r117+1536];
	shr.u32 	%r1660, %r1659, %r400;
	and.b32  	%r314, %r1660, %r75;
	ld.shared.u32 	%r1661, [%r117+3072];
	shr.u32 	%r1662, %r1661, %r400;
	and.b32  	%r315, %r1662, %r75;
	ld.shared.u32 	%r1663, [%r117+4608];
	shr.u32 	%r1664, %r1663, %r400;
	and.b32  	%r316, %r1664, %r75;
	ld.shared.u32 	%r1665, [%r117+6144];
	shr.u32 	%r1666, %r1665, %r400;
	and.b32  	%r317, %r1666, %r75;
	ld.shared.u32 	%r1667, [%r117+7680];
	shr.u32 	%r1668, %r1667, %r400;
	and.b32  	%r318, %r1668, %r75;
	ld.shared.u32 	%r1669, [%r117+9216];
	shr.u32 	%r1670, %r1669, %r400;
	and.b32  	%r319, %r1670, %r75;
	ld.shared.u32 	%r1671, [%r117+10752];
	shr.u32 	%r1672, %r1671, %r400;
	and.b32  	%r320, %r1672, %r75;
	ld.shared.u32 	%r1673, [%r117+12288];
	shr.u32 	%r1674, %r1673, %r400;
	and.b32  	%r321, %r1674, %r75;
	ld.shared.u32 	%r1675, [%r117+13824];
	shr.u32 	%r1676, %r1675, %r400;
	and.b32  	%r322, %r1676, %r75;
	ld.shared.u32 	%r1677, [%r117+15360];
	shr.u32 	%r1678, %r1677, %r400;
	and.b32  	%r323, %r1678, %r75;
	ld.shared.u32 	%r1679, [%r117+16896];
	shr.u32 	%r1680, %r1679, %r400;
	and.b32  	%r324, %r1680, %r75;
	ld.shared.u32 	%r1681, [%r117+18432];
	shr.u32 	%r1682, %r1681, %r400;
	and.b32  	%r325, %r1682, %r75;
	ld.shared.u32 	%r1683, [%r117+19968];
	shr.u32 	%r1684, %r1683, %r400;
	and.b32  	%r326, %r1684, %r75;
	ld.shared.u32 	%r1685, [%r117+21504];
	shr.u32 	%r1686, %r1685, %r400;
	and.b32  	%r327, %r1686, %r75;
	ld.shared.u32 	%r1687, [%r117+23040];
	shr.u32 	%r1688, %r1687, %r400;
	and.b32  	%r328, %r1688, %r75;
	ld.shared.u32 	%r1689, [%r117+24576];
	shr.u32 	%r1690, %r1689, %r400;
	and.b32  	%r329, %r1690, %r75;
	@%p169 bra 	$L__BB13_262;
	ld.global.u32 	%r1995, [%rd9];
	ld.global.u32 	%r1996, [%rd9+128];
	ld.global.u32 	%r1997, [%rd9+256];
	ld.global.u32 	%r1998, [%rd9+384];
	ld.global.u32 	%r1999, [%rd9+512];
	ld.global.u32 	%r2000, [%rd9+640];
	ld.global.u32 	%r2001, [%rd9+768];
	ld.global.u32 	%r2002, [%rd9+896];
	ld.global.u32 	%r2003, [%rd9+1024];
	ld.global.u32 	%r2004, [%rd9+1152];
	ld.global.u32 	%r2005, [%rd9+1280];
	ld.global.u32 	%r2006, [%rd9+1408];
	ld.global.u32 	%r2007, [%rd9+1536];
	ld.global.u32 	%r2008, [%rd9+1664];
	ld.global.u32 	%r2009, [%rd9+1792];
	ld.global.u32 	%r2010, [%rd9+1920];
	ld.global.u32 	%r2011, [%rd9+2048];
	bra.uni 	$L__BB13_296;
$L__BB13_262:
	cvt.u32.u64 	%r1692, %rd8;
	mul.lo.s32 	%r1693, %r4, 6528;
	sub.s32 	%r347, %r399, %r1693;
	setp.ge.s32 	%p170, %r1692, %r347;
	@%p170 bra 	$L__BB13_264;
	ld.global.u32 	%r1995, [%rd9];
$L__BB13_264:
	add.s32 	%r1696, %r1692, 32;
	setp.ge.s32 	%p171, %r1696, %r347;
	@%p171 bra 	$L__BB13_266;
	ld.global.u32 	%r1996, [%rd9+128];
$L__BB13_266:
	add.s32 	%r1699, %r1692, 64;
	setp.ge.s32 	%p172, %r1699, %r347;
	@%p172 bra 	$L__BB13_268;
	ld.global.u32 	%r1997, [%rd9+256];
$L__BB13_268:
	add.s32 	%r1702, %r1692, 96;
	setp.ge.s32 	%p173, %r1702, %r347;
	@%p173 bra 	$L__BB13_270;
	ld.global.u32 	%r1998, [%rd9+384];
$L__BB13_270:
	add.s32 	%r1705, %r1692, 128;
	setp.ge.s32 	%p174, %r1705, %r347;
	@%p174 bra 	$L__BB13_272;
	ld.global.u32 	%r1999, [%rd9+512];
$L__BB13_272:
	add.s32 	%r1708, %r1692, 160;
	setp.ge.s32 	%p175, %r1708, %r347;
	@%p175 bra 	$L__BB13_274;
	ld.global.u32 	%r2000, [%rd9+640];
$L__BB13_274:
	add.s32 	%r1711, %r1692, 192;
	setp.ge.s32 	%p176, %r1711, %r347;
	@%p176 bra 	$L__BB13_276;
	ld.global.u32 	%r2001, [%rd9+768];
$L__BB13_276:
	cvt.u32.u64 	%r1713, %rd8;
	add.s32 	%r1714, %r1713, 224;
	setp.ge.s32 	%p177, %r1714, %r347;
	@%p177 bra 	$L__BB13_278;
	ld.global.u32 	%r2002, [%rd9+896];
$L__BB13_278:
	cvt.u32.u64 	%r1716, %rd8;
	add.s32 	%r1717, %r1716, 256;
	setp.ge.s32 	%p178, %r1717, %r347;
	@%p178 bra 	$L__BB13_280;
	ld.global.u32 	%r2003, [%rd9+1024];
$L__BB13_280:
	cvt.u32.u64 	%r1719, %rd8;
	add.s32 	%r1720, %r1719, 288;
	setp.ge.s32 	%p179, %r1720, %r347;
	@%p179 bra 	$L__BB13_282;
	ld.global.u32 	%r2004, [%rd9+1152];
$L__BB13_282:
	cvt.u32.u64 	%r1722, %rd8;
	add.s32 	%r1723, %r1722, 320;
	setp.ge.s32 	%p180, %r1723, %r347;
	@%p180 bra 	$L__BB13_284;
	ld.global.u32 	%r2005, [%rd9+1280];
$L__BB13_284:
	cvt.u32.u64 	%r1725, %rd8;
	add.s32 	%r1726, %r1725, 352;
	setp.ge.s32 	%p181, %r1726, %r347;
	@%p181 bra 	$L__BB13_286;
	ld.global.u32 	%r2006, [%rd9+1408];
$L__BB13_286:
	cvt.u32.u64 	%r1728, %rd8;
	add.s32 	%r1729, %r1728, 384;
	setp.ge.s32 	%p182, %r1729, %r347;
	@%p182 bra 	$L__BB13_288;
	ld.global.u32 	%r2007, [%rd9+1536];
$L__BB13_288:
	cvt.u32.u64 	%r1731, %rd8;
	add.s32 	%r1732, %r1731, 416;
	setp.ge.s32 	%p183, %r1732, %r347;
	@%p183 bra 	$L__BB13_290;
	ld.global.u32 	%r2008, [%rd9+1664];
$L__BB13_290:
	cvt.u32.u64 	%r1734, %rd8;
	add.s32 	%r1735, %r1734, 448;
	setp.ge.s32 	%p184, %r1735, %r347;
	@%p184 bra 	$L__BB13_292;
	ld.global.u32 	%r2009, [%rd9+1792];
$L__BB13_292:
	cvt.u32.u64 	%r1737, %rd8;
	add.s32 	%r1738, %r1737, 480;
	setp.ge.s32 	%p185, %r1738, %r347;
	@%p185 bra 	$L__BB13_294;
	ld.global.u32 	%r2010, [%rd9+1920];
$L__BB13_294:
	cvt.u32.u64 	%r1740, %rd8;
	add.s32 	%r1741, %r1740, 512;
	setp.ge.s32 	%p186, %r1741, %r347;
	@%p186 bra 	$L__BB13_296;
	ld.global.u32 	%r2011, [%rd9+2048];
$L__BB13_296:
	bar.sync 	0;
	st.shared.u32 	[%r286+-4], %r1995;
	st.shared.u32 	[%r287+-4], %r1996;
	st.shared.u32 	[%r288+-4], %r1997;
	st.shared.u32 	[%r289+-4], %r1998;
	st.shared.u32 	[%r290+-4], %r1999;
	st.shared.u32 	[%r291+-4], %r2000;
	st.shared.u32 	[%r292+-4], %r2001;
	st.shared.u32 	[%r293+-4], %r2002;
	st.shared.u32 	[%r294+-4], %r2003;
	st.shared.u32 	[%r295+-4], %r2004;
	st.shared.u32 	[%r296+-4], %r2005;
	st.shared.u32 	[%r297+-4], %r2006;
	st.shared.u32 	[%r298+-4], %r2007;
	st.shared.u32 	[%r299+-4], %r2008;
	st.shared.u32 	[%r300+-4], %r2009;
	st.shared.u32 	[%r301+-4], %r2010;
	st.shared.u32 	[%r302+-4], %r2011;
	bar.sync 	0;
	@%p169 bra 	$L__BB13_298;
	ld.shared.u32 	%r1742, [%r117];
	shl.b32 	%r1743, %r313, 3;
	mov.u32 	%r1744, _ZZN3cub18CUB_300001_SM_10006detail10radix_sort29DeviceRadixSortOnesweepKernelINS1_5radix10policy_hubIjjyE10Policy1000ELNS0_9SortOrderE0EjjyiiNS1_21identity_decomposer_tEEEvPT5_SB_PT3_PKSC_PT1_PKSG_PT2_PKSK_T4_iiT6_E1s;
	add.s32 	%r1745, %r1744, 26112;
	add.s32 	%r1746, %r1745, %r1743;
	ld.shared.u64 	%rd241, [%r1746];
	add.s64 	%rd242, %rd241, %rd10;
	shl.b64 	%rd243, %rd242, 2;
	add.s64 	%rd244, %rd1, %rd243;
	st.global.u32 	[%rd244], %r1742;
	bar.warp.sync 	-1;
	ld.shared.u32 	%r1747, [%r117+1536];
	shl.b32 	%r1748, %r314, 3;
	add.s32 	%r1749, %r1745, %r1748;
	ld.shared.u64 	%rd245, [%r1749];
	add.s64 	%rd246, %rd245, %rd10;
	shl.b64 	%rd247, %rd246, 2;
	add.s64 	%rd248, %rd1, %rd247;
	st.global.u32 	[%rd248+1536], %r1747;
	bar.warp.sync 	-1;
	ld.shared.u32 	%r1750, [%r117+3072];
	shl.b32 	%r1751, %r315, 3;
	add.s32 	%r1752, %r1745, %r1751;
	ld.shared.u64 	%rd249, [%r1752];
	add.s64 	%rd250, %rd249, %rd10;
	shl.b64 	%rd251, %rd250, 2;
	add.s64 	%rd252, %rd1, %rd251;
	st.global.u32 	[%rd252+3072], %r1750;
	bar.warp.sync 	-1;
	ld.shared.u32 	%r1753, [%r117+4608];
	shl.b32 	%r1754, %r316, 3;
	add.s32 	%r1755, %r1745, %r1754;
	ld.shared.u64 	%rd253, [%r1755];
	add.s64 	%rd254, %rd253, %rd10;
	shl.b64 	%rd255, %rd254, 2;
	add.s64 	%rd256, %rd1, %rd255;
	st.global.u32 	[%rd256+4608], %r1753;
	bar.warp.sync 	-1;
	ld.shared.u32 	%r1756, [%r117+6144];
	shl.b32 	%r1757, %r317, 3;
	add.s32 	%r1758, %r1745, %r1757;
	ld.shared.u64 	%rd257, [%r1758];
	add.s64 	%rd258, %rd257, %rd10;
	shl.b64 	%rd259, %rd258, 2;
	add.s64 	%rd260, %rd1, %rd259;
	st.global.u32 	[%rd260+6144], %r1756;
	bar.warp.sync 	-1;
	ld.shared.u32 	%r1759, [%r117+7680];
	shl.b32 	%r1760, %r318, 3;
	add.s32 	%r1761, %r1745, %r1760;
	ld.shared.u64 	%rd261, [%r1761];
	add.s64 	%rd262, %rd261, %rd10;
	shl.b64 	%rd263, %rd262, 2;
	add.s64 	%rd264, %rd1, %rd263;
	st.global.u32 	[%rd264+7680], %r1759;
	bar.warp.sync 	-1;
	ld.shared.u32 	%r1762, [%r117+9216];
	shl.b32 	%r1763, %r319, 3;
	add.s32 	%r1764, %r1745, %r1763;
	ld.shared.u64 	%rd265, [%r1764];
	add.s64 	%rd266, %rd265, %rd10;
	shl.b64 	%rd267, %rd266, 2;
	add.s64 	%rd268, %rd1, %rd267;
	st.global.u32 	[%rd268+9216], %r1762;
	bar.warp.sync 	-1;
	ld.shared.u32 	%r1765, [%r117+10752];
	shl.b32 	%r1766, %r320, 3;
	add.s32 	%r1767, %r1745, %r1766;
	ld.shared.u64 	%rd269, [%r1767];
	add.s64 	%rd270, %rd269, %rd10;
	shl.b64 	%rd271, %rd270, 2;
	add.s64 	%rd272, %rd1, %rd271;
	st.global.u32 	[%rd272+10752], %r1765;
	bar.warp.sync 	-1;
	ld.shared.u32 	%r1768, [%r117+12288];
	shl.b32 	%r1769, %r321, 3;
	add.s32 	%r1770, %r1745, %r1769;
	ld.shared.u64 	%rd273, [%r1770];
	add.s64 	%rd274, %rd273, %rd10;
	shl.b64 	%rd275, %rd274, 2;
	add.s64 	%rd276, %rd1, %rd275;
	st.global.u32 	[%rd276+12288], %r1768;
	bar.warp.sync 	-1;
	ld.shared.u32 	%r1771, [%r117+13824];
	shl.b32 	%r1772, %r322, 3;
	add.s32 	%r1773, %r1745, %r1772;
	ld.shared.u64 	%rd277, [%r1773];
	add.s64 	%rd278, %rd277, %rd10;
	shl.b64 	%rd279, %rd278, 2;
	add.s64 	%rd280, %rd1, %rd279;
	st.global.u32 	[%rd280+13824], %r1771;
	bar.warp.sync 	-1;
	ld.shared.u32 	%r1774, [%r117+15360];
	shl.b32 	%r1775, %r323, 3;
	add.s32 	%r1776, %r1745, %r1775;
	ld.shared.u64 	%rd281, [%r1776];
	add.s64 	%rd282, %rd281, %rd10;
	shl.b64 	%rd283, %rd282, 2;
	add.s64 	%rd284, %rd1, %rd283;
	st.global.u32 	[%rd284+15360], %r1774;
	bar.warp.sync 	-1;
	ld.shared.u32 	%r1777, [%r117+16896];
	shl.b32 	%r1778, %r324, 3;
	add.s32 	%r1779, %r1745, %r1778;
	ld.shared.u64 	%rd285, [%r1779];
	add.s64 	%rd286, %rd285, %rd10;
	shl.b64 	%rd287, %rd286, 2;
	add.s64 	%rd288, %rd1, %rd287;
	st.global.u32 	[%rd288+16896], %r1777;
	bar.warp.sync 	-1;
	ld.shared.u32 	%r1780, [%r117+18432];
	shl.b32 	%r1781, %r325, 3;
	add.s32 	%r1782, %r1745, %r1781;
	ld.shared.u64 	%rd289, [%r1782];
	add.s64 	%rd290, %rd289, %rd10;
	shl.b64 	%rd291, %rd290, 2;
	add.s64 	%rd292, %rd1, %rd291;
	st.global.u32 	[%rd292+18432], %r1780;
	bar.warp.sync 	-1;
	ld.shared.u32 	%r1783, [%r117+19968];
	shl.b32 	%r1784, %r326, 3;
	add.s32 	%r1785, %r1745, %r1784;
	ld.shared.u64 	%rd293, [%r1785];
	add.s64 	%rd294, %rd293, %rd10;
	shl.b64 	%rd295, %rd294, 2;
	add.s64 	%rd296, %rd1, %rd295;
	st.global.u32 	[%rd296+19968], %r1783;
	bar.warp.sync 	-1;
	ld.shared.u32 	%r1786, [%r117+21504];
	shl.b32 	%r1787, %r327, 3;
	add.s32 	%r1788, %r1745, %r1787;
	ld.shared.u64 	%rd297, [%r1788];
	add.s64 	%rd298, %rd297, %rd10;
	shl.b64 	%rd299, %rd298, 2;
	add.s64 	%rd300, %rd1, %rd299;
	st.global.u32 	[%rd300+21504], %r1786;
	bar.warp.sync 	-1;
	ld.shared.u32 	%r1789, [%r117+23040];
	shl.b32 	%r1790, %r328, 3;
	add.s32 	%r1791, %r1745, %r1790;
	ld.shared.u64 	%rd301, [%r1791];
	add.s64 	%rd302, %rd301, %rd10;
	shl.b64 	%rd303, %rd302, 2;
	add.s64 	%rd304, %rd1, %rd303;
	st.global.u32 	[%rd304+23040], %r1789;
	bar.warp.sync 	-1;
	ld.shared.u32 	%r1792, [%r117+24576];
	shl.b32 	%r1793, %r329, 3;
	add.s32 	%r1794, %r1745, %r1793;
	ld.shared.u64 	%rd305, [%r1794];
	add.s64 	%rd306, %rd305, %rd10;
	shl.b64 	%rd307, %rd306, 2;
	add.s64 	%rd308, %rd1, %rd307;
	st.global.u32 	[%rd308+24576], %r1792;
	bar.warp.sync 	-1;
	bra.uni 	$L__BB13_333;
$L__BB13_298:
	mad.lo.s32 	%r398, %r4, -6528, %r399;
	shl.b32 	%r1795, %r313, 3;
	mov.u32 	%r1796, _ZZN3cub18CUB_300001_SM_10006detail10radix_sort29DeviceRadixSortOnesweepKernelINS1_5radix10policy_hubIjjyE10Policy1000ELNS0_9SortOrderE0EjjyiiNS1_21identity_decomposer_tEEEvPT5_SB_PT3_PKSC_PT1_PKSG_PT2_PKSK_T4_iiT6_E1s;
	add.s32 	%r1797, %r1796, %r1795;
	ld.shared.u64 	%rd24, [%r1797+26112];
	setp.ge.s32 	%p188, %r1, %r398;
	@%p188 bra 	$L__BB13_300;
	ld.shared.u32 	%r1798, [%r117];
	add.s64 	%rd309, %rd24, %rd10;
	shl.b64 	%rd310, %rd309, 2;
	add.s64 	%rd311, %rd1, %rd310;
	st.global.u32 	[%rd311], %r1798;
$L__BB13_300:
	bar.warp.sync 	-1;
	shl.b32 	%r1799, %r314, 3;
	add.s32 	%r1801, %r1796, %r1799;
	ld.shared.u64 	%rd25, [%r1801+26112];
	add.s32 	%r1802, %r1, 384;
	setp.ge.s32 	%p189, %r1802, %r398;
	@%p189 bra 	$L__BB13_302;
	ld.shared.u32 	%r1803, [%r117+1536];
	add.s64 	%rd312, %rd25, %rd10;
	shl.b64 	%rd313, %rd312, 2;
	add.s64 	%rd314, %rd1, %rd313;
	st.global.u32 	[%rd314+1536], %r1803;
$L__BB13_302:
	bar.warp.sync 	-1;
	shl.b32 	%r1804, %r315, 3;
	add.s32 	%r1806, %r1796, %r1804;
	ld.shared.u64 	%rd26, [%r1806+26112];
	add.s32 	%r1807, %r1, 768;
	setp.ge.s32 	%p190, %r1807, %r398;
	@%p190 bra 	$L__BB13_304;
	ld.shared.u32 	%r1808, [%r117+3072];
	add.s64 	%rd315, %rd26, %rd10;
	shl.b64 	%rd316, %rd315, 2;
	add.s64 	%rd317, %rd1, %rd316;
	st.global.u32 	[%rd317+3072], %r1808;
$L__BB13_304:
	bar.warp.sync 	-1;
	shl.b32 	%r1809, %r316, 3;
	add.s32 	%r1811, %r1796, %r1809;
	ld.shared.u64 	%rd27, [%r1811+26112];
	add.s32 	%r1812, %r1, 1152;
	setp.ge.s32 	%p191, %r1812, %r398;
	@%p191 bra 	$L__BB13_306;
	ld.shared.u32 	%r1813, [%r117+4608];
	add.s64 	%rd318, %rd27, %rd10;
	shl.b64 	%rd319, %rd318, 2;
	add.s64 	%rd320, %rd1, %rd319;
	st.global.u32 	[%rd320+4608], %r1813;
$L__BB13_306:
	bar.warp.sync 	-1;
	shl.b32 	%r1814, %r317, 3;
	add.s32 	%r1816, %r1796, %r1814;
	ld.shared.u64 	%rd28, [%r1816+26112];
	add.s32 	%r1817, %r1, 1536;
	setp.ge.s32 	%p192, %r1817, %r398;
	@%p192 bra 	$L__BB13_308;
	ld.shared.u32 	%r1818, [%r117+6144];
	add.s64 	%rd321, %rd28, %rd10;
	shl.b64 	%rd322, %rd321, 2;
	add.s64 	%rd323, %rd1, %rd322;
	st.global.u32 	[%rd323+6144], %r1818;
$L__BB13_308:
	bar.warp.sync 	-1;
	shl.b32 	%r1819, %r318, 3;
	add.s32 	%r1821, %r1796, %r1819;
	ld.shared.u64 	%rd29, [%r1821+26112];
	add.s32 	%r1822, %r1, 1920;
	setp.ge.s32 	%p193, %r1822, %r398;
	@%p193 bra 	$L__BB13_310;
	ld.shared.u32 	%r1823, [%r117+7680];
	add.s64 	%rd324, %rd29, %rd10;
	shl.b64 	%rd325, %rd324, 2;
	add.s64 	%rd326, %rd1, %rd325;
	st.global.u32 	[%rd326+7680], %r1823;
$L__BB13_310:
	bar.warp.sync 	-1;
	shl.b32 	%r1824, %r319, 3;
	add.s32 	%r1826, %r1796, %r1824;
	ld.shared.u64 	%rd30, [%r1826+26112];
	add.s32 	%r1827, %r1, 2304;
	setp.ge.s32 	%p194, %r1827, %r398;
	@%p194 bra 	$L__BB13_312;
	ld.shared.u32 	%r1828, [%r117+9216];
	add.s64 	%rd327, %rd30, %rd10;
	shl.b64 	%rd328, %rd327, 2;
	add.s64 	%rd329, %rd1, %rd328;
	st.global.u32 	[%rd329+9216], %r1828;
$L__BB13_312:
	bar.warp.sync 	-1;
	shl.b32 	%r1829, %r320, 3;
	add.s32 	%r1831, %r1796, %r1829;
	ld.shared.u64 	%rd31, [%r1831+26112];
	add.s32 	%r1832, %r1, 2688;
	setp.ge.s32 	%p195, %r1832, %r398;
	@%p195 bra 	$L__BB13_314;
	ld.shared.u32 	%r1833, [%r117+10752];
	add.s64 	%rd330, %rd31, %rd10;
	shl.b64 	%rd331, %rd330, 2;
	add.s64 	%rd332, %rd1, %rd331;
	st.global.u32 	[%rd332+10752], %r1833;
$L__BB13_314:
	bar.warp.sync 	-1;
	shl.b32 	%r1834, %r321, 3;
	add.s32 	%r1836, %r1796, %r1834;
	ld.shared.u64 	%rd32, [%r1836+26112];
	or.b32  	%r1837, %r1, 3072;
	setp.ge.s32 	%p196, %r1837, %r398;
	@%p196 bra 	$L__BB13_316;
	ld.shared.u32 	%r1838, [%r117+12288];
	add.s64 	%rd333, %rd32, %rd10;
	shl.b64 	%rd334, %rd333, 2;
	add.s64 	%rd335, %rd1, %rd334;
	st.global.u32 	[%rd335+12288], %r1838;
$L__BB13_316:
	bar.warp.sync 	-1;
	shl.b32 	%r1839, %r322, 3;
	add.s32 	%r1841, %r1796, %r1839;
	ld.shared.u64 	%rd33, [%r1841+26112];
	add.s32 	%r1842, %r1, 3456;
	setp.ge.s32 	%p197, %r1842, %r398;
	@%p197 bra 	$L__BB13_318;
	ld.shared.u32 	%r1843, [%r117+13824];
	add.s64 	%rd336, %rd33, %rd10;
	shl.b64 	%rd337, %rd336, 2;
	add.s64 	%rd338, %rd1, %rd337;
	st.global.u32 	[%rd338+13824], %r1843;
$L__BB13_318:
	bar.warp.sync 	-1;
	shl.b32 	%r1844, %r323, 3;
	add.s32 	%r1846, %r1796, %r1844;
	ld.shared.u64 	%rd34, [%r1846+26112];
	add.s32 	%r1847, %r1, 3840;
	setp.ge.s32 	%p198, %r1847, %r398;
	@%p198 bra 	$L__BB13_320;
	ld.shared.u32 	%r1848, [%r117+15360];
	add.s64 	%rd339, %rd34, %rd10;
	shl.b64 	%rd340, %rd339, 2;
	add.s64 	%rd341, %rd1, %rd340;
	st.global.u32 	[%rd341+15360], %r1848;
$L__BB13_320:
	bar.warp.sync 	-1;
	shl.b32 	%r1849, %r324, 3;
	add.s32 	%r1851, %r1796, %r1849;
	ld.shared.u64 	%rd35, [%r1851+26112];
	add.s32 	%r1852, %r1, 4224;
	setp.ge.s32 	%p199, %r1852, %r398;
	@%p199 bra 	$L__BB13_322;
	ld.shared.u32 	%r1853, [%r117+16896];
	add.s64 	%rd342, %rd35, %rd10;
	shl.b64 	%rd343, %rd342, 2;
	add.s64 	%rd344, %rd1, %rd343;
	st.global.u32 	[%rd344+16896], %r1853;
$L__BB13_322:
	bar.warp.sync 	-1;
	shl.b32 	%r1854, %r325, 3;
	add.s32 	%r1856, %r1796, %r1854;
	ld.shared.u64 	%rd36, [%r1856+26112];
	add.s32 	%r1857, %r1, 4608;
	setp.ge.s32 	%p200, %r1857, %r398;
	@%p200 bra 	$L__BB13_324;
	ld.shared.u32 	%r1858, [%r117+18432];
	add.s64 	%rd345, %rd36, %rd10;
	shl.b64 	%rd346, %rd345, 2;
	add.s64 	%rd347, %rd1, %rd346;
	st.global.u32 	[%rd347+18432], %r1858;
$L__BB13_324:
	bar.warp.sync 	-1;
	shl.b32 	%r1859, %r326, 3;
	add.s32 	%r1861, %r1796, %r1859;
	ld.shared.u64 	%rd37, [%r1861+26112];
	add.s32 	%r1862, %r1, 4992;
	setp.ge.s32 	%p201, %r1862, %r398;
	@%p201 bra 	$L__BB13_326;
	ld.shared.u32 	%r1863, [%r117+19968];
	add.s64 	%rd348, %rd37, %rd10;
	shl.b64 	%rd349, %rd348, 2;
	add.s64 	%rd350, %rd1, %rd349;
	st.global.u32 	[%rd350+19968], %r1863;
$L__BB13_326:
	bar.warp.sync 	-1;
	shl.b32 	%r1864, %r327, 3;
	add.s32 	%r1866, %r1796, %r1864;
	ld.shared.u64 	%rd38, [%r1866+26112];
	add.s32 	%r1867, %r1, 5376;
	setp.ge.s32 	%p202, %r1867, %r398;
	@%p202 bra 	$L__BB13_328;
	ld.shared.u32 	%r1868, [%r117+21504];
	add.s64 	%rd351, %rd38, %rd10;
	shl.b64 	%rd352, %rd351, 2;
	add.s64 	%rd353, %rd1, %rd352;
	st.global.u32 	[%rd353+21504], %r1868;
$L__BB13_328:
	bar.warp.sync 	-1;
	shl.b32 	%r1869, %r328, 3;
	add.s32 	%r1871, %r1796, %r1869;
	ld.shared.u64 	%rd39, [%r1871+26112];
	add.s32 	%r1872, %r1, 5760;
	setp.ge.s32 	%p203, %r1872, %r398;
	@%p203 bra 	$L__BB13_330;
	ld.shared.u32 	%r1873, [%r117+23040];
	add.s64 	%rd354, %rd39, %rd10;
	shl.b64 	%rd355, %rd354, 2;
	add.s64 	%rd356, %rd1, %rd355;
	st.global.u32 	[%rd356+23040], %r1873;
$L__BB13_330:
	bar.warp.sync 	-1;
	shl.b32 	%r1874, %r329, 3;
	add.s32 	%r1876, %r1796, %r1874;
	ld.shared.u64 	%rd357, [%r1876+26112];
	add.s64 	%rd40, %rd357, %rd10;
	or.b32  	%r1877, %r1, 6144;
	setp.ge.s32 	%p204, %r1877, %r398;
	@%p204 bra 	$L__BB13_332;
	ld.shared.u32 	%r1878, [%r117+24576];
	shl.b64 	%rd358, %rd40, 2;
	add.s64 	%rd359, %rd1, %rd358;
	st.global.u32 	[%rd359+24576], %r1878;
$L__BB13_332:
	bar.warp.sync 	-1;
$L__BB13_333:
	ret;

}


// ===== COMPILED SASS (sm_100) =====

	.target	sm_100

	.elftype	@"ET_EXEC"


//--------------------- .note.nv.tkinfo           --------------------------
	.section	.note.nv.tkinfo,"",@"SHT_NOTE"
	.sectionflags	@"SHF_NOTE_NV_TKINFO"
	.tkinfo
        /*0018*/ 	.word	0x00000002
        /*0030*/ 	.string	""
        /*0030*/ 	.string	"ptxas"
        /*0030*/ 	.string	"Cuda compilation tools, release 13.0, V13.0.88"
        /*0030*/ 	.string	"Build cuda_13.0.r13.0/compiler.36424714_0"
        /*0030*/ 	.string	"-arch sm_100 -m 64 "



//--------------------- .note.nv.cuinfo           --------------------------
	.section	.note.nv.cuinfo,"",@"SHT_NOTE"
	.sectionflags	@"SHF_NOTE_NV_CUINFO"
        /*0018*/ 	.short	0x0002
        /*001a*/ 	.short	0x0064
        /*001c*/ 	.short	0x0082
	.zero		2


//--------------------- .nv.info                  --------------------------
	.section	.nv.info,"",@"SHT_CUDA_INFO"
	.align	4


	//----- nvinfo : EIATTR_REGCOUNT
	.align		4
        /*0000*/ 	.byte	0x04, 0x2f
        /*0002*/ 	.short	(.L_46 - .L_45)
	.align		4
.L_45:
        /*0004*/ 	.word	index@(_Z16InitialiseDeviceP6float4S0_PjS1_S1_S1_ii)
        /*0008*/ 	.word	0x00000020


	//----- nvinfo : EIATTR_FRAME_SIZE
	.align		4
.L_46:
        /*000c*/ 	.byte	0x04, 0x11
        /*000e*/ 	.short	(.L_48 - .L_47)
	.align		4
.L_47:
        /*0010*/ 	.word	index@($__internal_9_$__cuda_sm3x_div_rn_noftz_f32_slowpath)
        /*0014*/ 	.word	0x00000000


	//----- nvinfo : EIATTR_FRAME_SIZE
	.align		4
.L_48:
        /*0018*/ 	.byte	0x04, 0x11
        /*001a*/ 	.short	(.L_50 - .L_49)
	.align		4
.L_49:
        /*001c*/ 	.word	index@(_Z16InitialiseDeviceP6float4S0_PjS1_S1_S1_ii)
        /*0020*/ 	.word	0x00000000


	//----- nvinfo : EIATTR_REGCOUNT
	.align		4
.L_50:
        /*0024*/ 	.byte	0x04, 0x2f
        /*0026*/ 	.short	(.L_52 - .L_51)
	.align		4
.L_51:
        /*0028*/ 	.word	index@(_Z13InitCellStartPii)
        /*002c*/ 	.word	0x0000000c


	//----- nvinfo : EIATTR_FRAME_SIZE
	.align		4
.L_52:
        /*0030*/ 	.byte	0x04, 0x11
        /*0032*/ 	.short	(.L_54 - .L_53)
	.align		4
.L_53:
        /*0034*/ 	.word	index@(_Z13InitCellStartPii)
        /*0038*/ 	.word	0x00000000


	//----- nvinfo : EIATTR_REGCOUNT
	.align		4
.L_54:
        /*003c*/ 	.byte	0x04, 0x2f
        /*003e*/ 	.short	(.L_56 - .L_55)
	.align		4
.L_55:
        /*0040*/ 	.word	index@(_Z9ArrayCopyP6float4S0_S0_S0_PjPiS1_ii)
        /*0044*/ 	.word	0x00000020


	//----- nvinfo : EIATTR_FRAME_SIZE
	.align		4
.L_56:
        /*0048*/ 	.byte	0x04, 0x11
        /*004a*/ 	.short	(.L_58 - .L_57)
	.align		4
.L_57:
        /*004c*/ 	.word	index@(_Z9ArrayCopyP6float4S0_S0_S0_PjPiS1_ii)
        /*0050*/ 	.word	0x00000000


	//----- nvinfo : EIATTR_REGCOUNT
	.align		4
.L_58:
        /*0054*/ 	.byte	0x04, 0x2f
        /*0056*/ 	.short	(.L_60 - .L_59)
	.align		4
.L_59:
        /*0058*/ 	.word	index@(_Z16UpdateTrackIndexPjS_S_S_ii)
        /*005c*/ 	.word	0x00000018


	//----- nvinfo : EIATTR_FRAME_SIZE
	.align		4
.L_60:
        /*0060*/ 	.byte	0x04, 0x11
        /*0062*/ 	.short	(.L_62 - .L_61)
	.align		4
.L_61:
        /*0064*/ 	.word	index@(_Z16UpdateTrackIndexPjS_S_S_ii)
        /*0068*/ 	.word	0x00000000


	//----- nvinfo : EIATTR_REGCOUNT
	.align		4
.L_62:
        /*006c*/ 	.byte	0x04, 0x2f
        /*006e*/ 	.short	(.L_64 - .L_63)
	.align		4
.L_63:
        /*0070*/ 	.word	index@(_Z12ParticleMoveP6float4S0_S0_S0_S0_PjS1_S1_iiii)
        /*0074*/ 	.word	0x00000028


	//----- nvinfo : EIATTR_FRAME_SIZE
	.align		4
.L_64:
        /*0078*/ 	.byte	0x04, 0x11
        /*007a*/ 	.short	(.L_66 - .L_65)
	.align		4
.L_65:
        /*007c*/ 	.word	index@($__internal_8_$__cuda_sm3x_div_rn_noftz_f32_slowpath)
        /*0080*/ 	.word	0x00000000


	//----- nvinfo : EIATTR_FRAME_SIZE
	.align		4
.L_66:
        /*0084*/ 	.byte	0x04, 0x11
        /*0086*/ 	.short	(.L_68 - .L_67)
	.align		4
.L_67:
        /*0088*/ 	.word	index@($__internal_7_$__cuda_sm20_sqrt_rn_f32_slowpath)
        /*008c*/ 	.word	0x00000000


	//----- nvinfo : EIATTR_FRAME_SIZE
	.align		4
.L_68:
        /*0090*/ 	.byte	0x04, 0x11
        /*0092*/ 	.short	(.L_70 - .L_69)
	.align		4
.L_69:
        /*0094*/ 	.word	index@(_Z12ParticleMoveP6float4S0_S0_S0_S0_PjS1_S1_iiii)
        /*0098*/ 	.word	0x00000000


	//----- nvinfo : EIATTR_REGCOUNT
	.align		4
.L_70:
        /*009c*/ 	.byte	0x04, 0x2f
        /*009e*/ 	.short	(.L_72 - .L_71)
	.align		4
.L_71:
        /*00a0*/ 	.word	index@(_Z15CountNeighboursP6float4PjPiS2_S1_ii)
        /*00a4*/ 	.word	0x0000001d


	//----- nvinfo : EIATTR_FRAME_SIZE
	.align		4
.L_72:
        /*00a8*/ 	.byte	0x04, 0x11
        /*00aa*/ 	.short	(.L_74 - .L_73)
	.align		4
.L_73:
        /*00ac*/ 	.word	index@($__internal_6_$__cuda_sm3x_div_rn_noftz_f32_slowpath)
        /*00b0*/ 	.word	0x00000000


	//----- nvinfo : EIATTR_FRAME_SIZE
	.align		4
.L_74:
        /*00b4*/ 	.byte	0x04, 0x11
        /*00b6*/ 	.short	(.L_76 - .L_75)
	.align		4
.L_75:
        /*00b8*/ 	.word	index@(_Z15CountNeighboursP6float4PjPiS2_S1_ii)
        /*00bc*/ 	.word	0x00000000


	//----- nvinfo : EIATTR_REGCOUNT
	.align		4
.L_76:
        /*00c0*/ 	.byte	0x04, 0x2f
        /*00c2*/ 	.short	(.L_78 - .L_77)
	.align		4
.L_77:
        /*00c4*/ 	.word	index@(_Z20InitialiseNeighboursP6float4PjPiS2_P5uint2PfS1_ii)
        /*00c8*/ 	.word	0x00000020


	//----- nvinfo : EIATTR_FRAME_SIZE
	.align		4
.L_78:
        /*00cc*/ 	.byte	0x04, 0x11
        /*00ce*/ 	.short	(.L_80 - .L_79)
	.align		4
.L_79:
        /*00d0*/ 	.word	index@($__internal_5_$__cuda_sm3x_div_rn_noftz_f32_slowpath)
        /*00d4*/ 	.word	0x00000000


	//----- nvinfo : EIATTR_FRAME_SIZE
	.align		4
.L_80:
        /*00d8*/ 	.byte	0x04, 0x11
        /*00da*/ 	.short	(.L_82 - .L_81)
	.align		4
.L_81:
        /*00dc*/ 	.word	index@($__internal_4_$__cuda_sm20_sqrt_rn_f32_slowpath)
        /*00e0*/ 	.word	0x00000000


	//----- nvinfo : EIATTR_FRAME_SIZE
	.align		4
.L_82:
        /*00e4*/ 	.byte	0x04, 0x11
        /*00e6*/ 	.short	(.L_84 - .L_83)
	.align		4
.L_83:
        /*00e8*/ 	.word	index@(_Z20InitialiseNeighboursP6float4PjPiS2_P5uint2PfS1_ii)
        /*00ec*/ 	.word	0x00000000


	//----- nvinfo : EIATTR_REGCOUNT
	.align		4
.L_84:
        /*00f0*/ 	.byte	0x04, 0x2f
        /*00f2*/ 	.short	(.L_86 - .L_85)
	.align		4
.L_85:
        /*00f4*/ 	.word	index@(_Z14ParticleForcesP6float4S0_S0_PjPiiiS1_)
        /*00f8*/ 	.word	0x00000026


	//----- nvinfo : EIATTR_FRAME_SIZE
	.align		4
.L_86:
        /*00fc*/ 	.byte	0x04, 0x11
        /*00fe*/ 	.short	(.L_88 - .L_87)
	.align		4
.L_87:
        /*0100*/ 	.word	index@($__internal_3_$__cuda_sm3x_div_rn_noftz_f32_slowpath)
        /*0104*/ 	.word	0x00000000


	//----- nvinfo : EIATTR_FRAME_SIZE
	.align		4
.L_88:
        /*0108*/ 	.byte	0x04, 0x11
        /*010a*/ 	.short	(.L_90 - .L_89)
	.align		4
.L_89:
        /*010c*/ 	.word	index@($__internal_2_$__cuda_sm20_sqrt_rn_f32_slowpath)
        /*0110*/ 	.word	0x00000000


	//----- nvinfo : EIATTR_FRAME_SIZE
	.align		4
.L_90:
        /*0114*/ 	.byte	0x04, 0x11
        /*0116*/ 	.short	(.L_92 - .L_91)
	.align		4
.L_91:
        /*0118*/ 	.word	index@(_Z14ParticleForcesP6float4S0_S0_PjPiiiS1_)
        /*011c*/ 	.word	0x00000000


	//----- nvinfo : EIATTR_REGCOUNT
	.align		4
.L_92:
        /*0120*/ 	.byte	0x04, 0x2f
        /*0122*/ 	.short	(.L_94 - .L_93)
	.align		4
.L_93:
        /*0124*/ 	.word	index@(_Z13ConnectForcesP6float4S0_S0_PjPiP5uint2PfiiS1_i)
        /*0128*/ 	.word	0x00000020


	//----- nvinfo : EIATTR_FRAME_SIZE
	.align		4
.L_94:
        /*012c*/ 	.byte	0x04, 0x11
        /*012e*/ 	.short	(.L_96 - .L_95)
	.align		4
.L_95:
        /*0130*/ 	.word	index@($__internal_1_$__cuda_sm3x_div_rn_noftz_f32_slowpath)
        /*0134*/ 	.word	0x00000000


	//----- nvinfo : EIATTR_FRAME_SIZE
	.align		4
.L_96:
        /*0138*/ 	.byte	0x04, 0x11
        /*013a*/ 	.short	(.L_98 - .L_97)
	.align		4
.L_97:
        /*013c*/ 	.word	index@($__internal_0_$__cuda_sm20_sqrt_rn_f32_slowpath)
        /*0140*/ 	.word	0x00000000


	//----- nvinfo : EIATTR_FRAME_SIZE
	.align		4
.L_98:
        /*0144*/ 	.byte	0x04, 0x11
        /*0146*/ 	.short	(.L_100 - .L_99)
	.align		4
.L_99:
        /*0148*/ 	.word	index@(_Z13ConnectForcesP6float4S0_S0_PjPiP5uint2PfiiS1_i)
        /*014c*/ 	.word	0x00000000


	//----- nvinfo : EIATTR_REGCOUNT
	.align		4
.L_100:
        /*0150*/ 	.byte	0x04, 0x2f
        /*0152*/ 	.short	(.L_102 - .L_101)
	.align		4
.L_101:
        /*0154*/ 	.word	index@(_ZN3cub18CUB_300001_SM_10006detail11EmptyKernelIvEEvv)
        /*0158*/ 	.word	0x00000004


	//----- nvinfo : EIATTR_FRAME_SIZE
	.align		4
.L_102:
        /*015c*/ 	.byte	0x04, 0x11
        /*015e*/ 	.short	(.L_104 - .L_103)
	.align		4
.L_103:
        /*0160*/ 	.word	index@(_ZN3cub18CUB_300001_SM_10006detail11EmptyKernelIvEEvv)
        /*0164*/ 	.word	0x00000000


	//----- nvinfo : EIATTR_REGCOUNT
	.align		4
.L_104:
        /*0168*/ 	.byte	0x04, 0x2f
        /*016a*/ 	.short	(.L_106 - .L_105)
	.align		4
.L_105:
        /*016c*/ 	.word	index@(_ZN3cub18CUB_300001_SM_10006detail10radix_sort31DeviceRadixSortSingleTileKernelINS1_5radix10policy_hubIjjyE10Policy1000ELNS0_9SortOrderE0EjjyNS1_21identity_decomposer_tEEEvPKT1_PSA_PKT2_PSE_T3_iiT4_)
        /*0170*/ 	.word	0x00000099


	//----- nvinfo : EIATTR_FRAME_SIZE
	.align		4
.L_106:
        /*0174*/ 	.byte	0x04, 0x11
        /*0176*/ 	.short	(.L_108 - .L_107)
	.align		4
.L_107:
        /*0178*/ 	.word	index@(_ZN3cub18CUB_300001_SM_10006detail10radix_sort31DeviceRadixSortSingleTileKernelINS1_5radix10policy_hubIjjyE10Policy1000ELNS0_9SortOrderE0EjjyNS1_21identity_decomposer_tEEEvPKT1_PSA_PKT2_PSE_T3_iiT4_)
        /*017c*/ 	.word	0x00000000


	//----- nvinfo : EIATTR_REGCOUNT
	.align		4
.L_108:
        /*0180*/ 	.byte	0x04, 0x2f
        /*0182*/ 	.short	(.L_110 - .L_109)
	.align		4
.L_109:
        /*0184*/ 	.word	index@(_ZN3cub18CUB_300001_SM_10006detail10radix_sort30DeviceRadixSortHistogramKernelINS1_5radix10policy_hubIjjyE10Policy1000ELNS0_9SortOrderE0EjyNS1_21identity_decomposer_tEEEvPT2_PKT1_SA_iiT3_)
        /*0188*/ 	.word	0x00000020


	//----- nvinfo : EIATTR_FRAME_SIZE
	.align		4
.L_110:
        /*018c*/ 	.byte	0x04, 0x11
        /*018e*/ 	.short	(.L_112 - .L_111)
	.align		4
.L_111:
        /*0190*/ 	.word	index@(_ZN3cub18CUB_300001_SM_10006detail10radix_sort30DeviceRadixSortHistogramKernelINS1_5radix10policy_hubIjjyE10Policy1000ELNS0_9SortOrderE0EjyNS1_21identity_decomposer_tEEEvPT2_PKT1_SA_iiT3_)
        /*0194*/ 	.word	0x00000000


	//----- nvinfo : EIATTR_REGCOUNT
	.align		4
.L_112:
        /*0198*/ 	.byte	0x04, 0x2f
        /*019a*/ 	.short	(.L_114 - .L_113)
	.align		4
.L_113:
        /*019c*/ 	.word	index@(_ZN3cub18CUB_300001_SM_10006detail10radix_sort33DeviceRadixSortExclusiveSumKernelINS1_5radix10policy_hubIjjyE10Policy1000EyEEvPT0_)
        /*01a0*/ 	.word	0x00000020


	//----- nvinfo : EIATTR_FRAME_SIZE
	.align		4
.L_114:
        /*01a4*/ 	.byte	0x04, 0x11
        /*01a6*/ 	.short	(.L_116 - .L_115)
	.align		4
.L_115:
        /*01a8*/ 	.word	index@(_ZN3cub18CUB_300001_SM_10006detail10radix_sort33DeviceRadixSortExclusiveSumKernelINS1_5radix10policy_hubIjjyE10Policy1000EyEEvPT0_)
        /*01ac*/ 	.word	0x00000000


	//----- nvinfo : EIATTR_REGCOUNT
	.align		4
.L_116:
        /*01b0*/ 	.byte	0x04, 0x2f
        /*01b2*/ 	.short	(.L_118 - .L_117)
	.align		4
.L_117:
        /*01b4*/ 	.word	index@(_ZN3cub18CUB_300001_SM_10006detail10radix_sort29DeviceRadixSortOnesweepKernelINS1_5radix10policy_hubIjjyE10Policy1000ELNS0_9SortOrderE0EjjyiiNS1_21identity_decomposer_tEEEvPT5_SB_PT3_PKSC_PT1_PKSG_PT2_PKSK_T4_iiT6_)
        /*01b8*/ 	.word	0x00000050


	//----- nvinfo : EIATTR_FRAME_SIZE
	.align		4
.L_118:
        /*01bc*/ 	.byte	0x04, 0x11
        /*01be*/ 	.short	(.L_120 - .L_119)
	.align		4
.L_119:
        /*01c0*/ 	.word	index@(_ZN3cub18CUB_300001_SM_10006detail10radix_sort29DeviceRadixSortOnesweepKernelINS1_5radix10policy_hubIjjyE10Policy1000ELNS0_9SortOrderE0EjjyiiNS1_21identity_decomposer_tEEEvPT5_SB_PT3_PKSC_PT1_PKSG_PT2_PKSK_T4_iiT6_)
        /*01c4*/ 	.word	0x00000008


	//----- nvinfo : EIATTR_MIN_STACK_SIZE
	.align		4
.L_120:
        /*01c8*/ 	.byte	0x04, 0x12
        /*01ca*/ 	.short	(.L_122 - .L_121)
	.align		4
.L_121:
        /*01cc*/ 	.word	index@(_ZN3cub18CUB_300001_SM_10006detail10radix_sort29DeviceRadixSortOnesweepKernelINS1_5radix10policy_hubIjjyE10Policy1000ELNS0_9SortOrderE0EjjyiiNS1_21identity_decomposer_tEEEvPT5_SB_PT3_PKSC_PT1_PKSG_PT2_PKSK_T4_iiT6_)
        /*01d0*/ 	.word	0x00000008


	//----- nvinfo : EIATTR_MIN_STACK_SIZE
	.align		4
.L_122:
        /*01d4*/ 	.byte	0x04, 0x12
        /*01d6*/ 	.short	(.L_124 - .L_123)
	.align		4
.L_123:
        /*01d8*/ 	.word	index@(_ZN3cub18CUB_300001_SM_10006detail10radix_sort33DeviceRadixSortExclusiveSumKernelINS1_5radix10policy_hubIjjyE10Policy1000EyEEvPT0_)
        /*01dc*/ 	.word	0x00000000


	//----- nvinfo : EIATTR_MIN_STACK_SIZE
	.align		4
.L_124:
        /*01e0*/ 	.byte	0x04, 0x12
        /*01e2*/ 	.short	(.L_126 - .L_125)
	.align		4
.L_125:
        /*01e4*/ 	.word	index@(_ZN3cub18CUB_300001_SM_10006detail10radix_sort30DeviceRadixSortHistogramKernelINS1_5radix10policy_hubIjjyE10Policy1000ELNS0_9SortOrderE0EjyNS1_21identity_decomposer_tEEEvPT2_PKT1_SA_iiT3_)
        /*01e8*/ 	.word	0x00000000


	//----- nvinfo : EIATTR_MIN_STACK_SIZE
	.align		4
.L_126:
        /*01ec*/ 	.byte	0x04, 0x12
        /*01ee*/ 	.short	(.L_128 - .L_127)
	.align		4
.L_127:
        /*01f0*/ 	.word	index@(_ZN3cub18CUB_300001_SM_10006detail10radix_sort31DeviceRadixSortSingleTileKernelINS1_5radix10policy_hubIjjyE10Policy1000ELNS0_9SortOrderE0EjjyNS1_21identity_decomposer_tEEEvPKT1_PSA_PKT2_PSE_T3_iiT4_)
        /*01f4*/ 	.word	0x00000000


	//----- nvinfo : EIATTR_MIN_STACK_SIZE
	.align		4
.L_128:
        /*01f8*/ 	.byte	0x04, 0x12
        /*01fa*/ 	.short	(.L_130 - .L_129)
	.align		4
.L_129:
        /*01fc*/ 	.word	index@(_ZN3cub18CUB_300001_SM_10006detail11EmptyKernelIvEEvv)
        /*0200*/ 	.word	0x00000000


	//----- nvinfo : EIATTR_MIN_STACK_SIZE
	.align		4
.L_130:
        /*0204*/ 	.byte	0x04, 0x12
        /*0206*/ 	.short	(.L_132 - .L_131)
	.align		4
.L_131:
        /*0208*/ 	.word	index@(_Z13ConnectForcesP6float4S0_S0_PjPiP5uint2PfiiS1_i)
        /*020c*/ 	.word	0x00000000


	//----- nvinfo : EIATTR_MIN_STACK_SIZE
	.align		4
.L_132:
        /*0210*/ 	.byte	0x04, 0x12
        /*0212*/ 	.short	(.L_134 - .L_133)
	.align		4
.L_133:
        /*0214*/ 	.word	index@(_Z14ParticleForcesP6float4S0_S0_PjPiiiS1_)
        /*0218*/ 	.word	0x00000000


	//----- nvinfo : EIATTR_MIN_STACK_SIZE
	.align		4
.L_134:
        /*021c*/ 	.byte	0x04, 0x12
        /*021e*/ 	.short	(.L_136 - .L_135)
	.align		4
.L_135:
        /*0220*/ 	.word	index@(_Z20InitialiseNeighboursP6float4PjPiS2_P5uint2PfS1_ii)
        /*0224*/ 	.word	0x00000000


	//----- nvinfo : EIATTR_MIN_STACK_SIZE
	.align		4
.L_136:
        /*0228*/ 	.byte	0x04, 0x12
        /*022a*/ 	.short	(.L_138 - .L_137)
	.align		4
.L_137:
        /*022c*/ 	.word	index@(_Z15CountNeighboursP6float4PjPiS2_S1_ii)
        /*0230*/ 	.word	0x00000000


	//----- nvinfo : EIATTR_MIN_STACK_SIZE
	.align		4
.L_138:
        /*0234*/ 	.byte	0x04, 0x12
        /*0236*/ 	.short	(.L_140 - .L_139)
	.align		4
.L_139:
        /*0238*/ 	.word	index@(_Z12ParticleMoveP6float4S0_S0_S0_S0_PjS1_S1_iiii)
        /*023c*/ 	.word	0x00000000


	//----- nvinfo : EIATTR_MIN_STACK_SIZE
	.align		4
.L_140:
        /*0240*/ 	.byte	0x04, 0x12
        /*0242*/ 	.short	(.L_142 - .L_141)
	.align		4
.L_141:
        /*0244*/ 	.word	index@(_Z16UpdateTrackIndexPjS_S_S_ii)
        /*0248*/ 	.word	0x00000000


	//----- nvinfo : EIATTR_MIN_STACK_SIZE
	.align		4
.L_142:
        /*024c*/ 	.byte	0x04, 0x12
        /*024e*/ 	.short	(.L_144 - .L_143)
	.align		4
.L_143:
        /*0250*/ 	.word	index@(_Z9ArrayCopyP6float4S0_S0_S0_PjPiS1_ii)
        /*0254*/ 	.word	0x00000000


	//----- nvinfo : EIATTR_MIN_STACK_SIZE
	.align		4
.L_144:
        /*0258*/ 	.byte	0x04, 0x12
        /*025a*/ 	.short	(.L_146 - .L_145)
	.align		4
.L_145:
        /*025c*/ 	.word	index@(_Z13InitCellStartPii)
        /*0260*/ 	.word	0x00000000


	//----- nvinfo : EIATTR_MIN_STACK_SIZE
	.align		4
.L_146:
        /*0264*/ 	.byte	0x04, 0x12
        /*0266*/ 	.short	(.L_148 - .L_147)
	.align		4
.L_147:
        /*0268*/ 	.word	index@(_Z16InitialiseDeviceP6float4S0_PjS1_S1_S1_ii)
        /*026c*/ 	.word	0x00000000
.L_148:


//--------------------- .nv.compat                --------------------------
	.section	.nv.compat,"",@"SHT_CUDA_COMPAT_INFO"
	.align	4
        /*0000*/ 	.byte	0x02, 0x09, 0x00, 0x00, 0x02, 0x02, 0x01, 0x00, 0x02, 0x05, 0x05, 0x00, 0x03, 0x07, 0x01, 0x01
        /*0010*/ 	.byte	0x02, 0x03, 0x00, 0x00, 0x02, 0x06, 0x01, 0x00, 0x04, 0x0b, 0x08, 0x00, 0x01, 0x00, 0x00, 0x00
        /*0020*/ 	.byte	0x00, 0x00, 0x00, 0x00


//--------------------- .nv.info._ZN3cub18CUB_300001_SM_10006detail10radix_sort29DeviceRadixSortOnesweepKernelINS1_5radix10policy_hubIjjyE10Policy1000ELNS0_9SortOrderE0EjjyiiNS1_21identity_decomposer_tEEEvPT5_SB_PT3_PKSC_PT1_PKSG_PT2_PKSK_T4_iiT6_ --------------------------
	.section	.nv.info._ZN3cub18CUB_300001_SM_10006detail10radix_sort29DeviceRadixSortOnesweepKernelINS1_5radix10policy_hubIjjyE10Policy1000ELNS0_9SortOrderE0EjjyiiNS1_21identity_decomposer_tEEEvPT5_SB_PT3_PKSC_PT1_PKSG_PT2_PKSK_T4_iiT6_,"",@"SHT_CUDA_INFO"
	.sectionflags	@""
	.align	4


	//----- nvinfo : EIATTR_CUDA_API_VERSION
	.align		4
        /*0000*/ 	.byte	0x04, 0x37
        /*0002*/ 	.short	(.L_150 - .L_149)
.L_149:
        /*0004*/ 	.word	0x00000082


	//----- nvinfo : EIATTR_KPARAM_INFO
	.align		4
.L_150:
        /*0008*/ 	.byte	0x04, 0x17
        /*000a*/ 	.short	(.L_152 - .L_151)
.L_151:
        /*000c*/ 	.word	0x00000000
        /*0010*/ 	.short	0x000b
        /*0012*/ 	.short	0x004c
        /*0014*/ 	.byte	0x00, 0xf0, 0x05, 0x00


	//----- nvinfo : EIATTR_KPARAM_INFO
	.align		4
.L_152:
        /*0018*/ 	.byte	0x04, 0x17
        /*001a*/ 	.short	(.L_154 - .L_153)
.L_153:
        /*001c*/ 	.word	0x00000000
        /*0020*/ 	.short	0x000a
        /*0022*/ 	.short	0x0048
        /*0024*/ 	.byte	0x00, 0xf0, 0x11, 0x00


	//----- nvinfo : EIATTR_KPARAM_INFO
	.align		4
.L_154:
        /*0028*/ 	.byte	0x04, 0x17
        /*002a*/ 	.short	(.L_156 - .L_155)
.L_155:
        /*002c*/ 	.word	0x00000000
        /*0030*/ 	.short	0x0009
        /*0032*/ 	.short	0x0044
        /*0034*/ 	.byte	0x00, 0xf0, 0x11, 0x00


	//----- nvinfo : EIATTR_KPARAM_INFO
	.align		4
.L_156:
        /*0038*/ 	.byte	0x04, 0x17
        /*003a*/ 	.short	(.L_158 - .L_157)
.L_157:
        /*003c*/ 	.word	0x00000000
        /*0040*/ 	.short	0x0008
        /*0042*/ 	.short	0x0040
        /*0044*/ 	.byte	0x00, 0xf0, 0x11, 0x00


	//----- nvinfo : EIATTR_KPARAM_INFO
	.align		4
.L_158:
        /*0048*/ 	.byte	0x04, 0x17
        /*004a*/ 	.short	(.L_160 - .L_159)
.L_159:
        /*004c*/ 	.word	0x00000000
        /*0050*/ 	.short	0x0007
        /*0052*/ 	.short	0x0038
        /*0054*/ 	.byte	0x00, 0xf5, 0x21, 0x00


	//----- nvinfo : EIATTR_KPARAM_INFO
	.align		4
.L_160:
        /*0058*/ 	.byte	0x04, 0x17
        /*005a*/ 	.short	(.L_162 - .L_161)
.L_161:
        /*005c*/ 	.word	0x00000000
        /*0060*/ 	.short	0x0006
        /*0062*/ 	.short	0x0030
        /*0064*/ 	.byte	0x00, 0xf5, 0x21, 0x00


	//----- nvinfo : EIATTR_KPARAM_INFO
	.align		4
.L_162:
        /*0068*/ 	.byte	0x04, 0x17
        /*006a*/ 	.short	(.L_164 - .L_163)
.L_163:
        /*006c*/ 	.word	0x00000000
        /*0070*/ 	.short	0x0005
        /*0072*/ 	.short	0x0028
        /*0074*/ 	.byte	0x00, 0xf5, 0x21, 0x00


	//----- nvinfo : EIATTR_KPARAM_INFO
	.align		4
.L_164:
        /*0078*/ 	.byte	0x04, 0x17
        /*007a*/ 	.short	(.L_166 - .L_165)
.L_165:
        /*007c*/ 	.word	0x00000000
        /*0080*/ 	.short	0x0004
        /*0082*/ 	.short	0x0020
        /*0084*/ 	.byte	0x00, 0xf5, 0x21, 0x00


	//----- nvinfo : EIATTR_KPARAM_INFO
	.align		4
.L_166:
        /*0088*/ 	.byte	0x04, 0x17
        /*008a*/ 	.short	(.L_168 - .L_167)
.L_167:
        /*008c*/ 	.word	0x00000000
        /*0090*/ 	.short	0x0003
        /*0092*/ 	.short	0x0018
        /*0094*/ 	.byte	0x00, 0xf5, 0x21, 0x00


	//----- nvinfo : EIATTR_KPARAM_INFO
	.align		4
.L_168:
        /*0098*/ 	.byte	0x04, 0x17
        /*009a*/ 	.short	(.L_170 - .L_169)
.L_169:
        /*009c*/ 	.word	0x00000000
        /*00a0*/ 	.short	0x0002
        /*00a2*/ 	.short	0x0010
        /*00a4*/ 	.byte	0x00, 0xf5, 0x21, 0x00


	//----- nvinfo : EIATTR_KPARAM_INFO
	.align		4
.L_170:
        /*00a8*/ 	.byte	0x04, 0x17
        /*00aa*/ 	.short	(.L_172 - .L_171)
.L_171:
        /*00ac*/ 	.word	0x00000000
        /*00b0*/ 	.short	0x0001
        /*00b2*/ 	.short	0x0008
        /*00b4*/ 	.byte	0x00, 0xf5, 0x21, 0x00


	//----- nvinfo : EIATTR_KPARAM_INFO
	.align		4
.L_172:
        /*00b8*/ 	.byte	0x04, 0x17
        /*00ba*/ 	.short	(.L_174 - .L_173)
.L_173:
        /*00bc*/ 	.word	0x00000000
        /*00c0*/ 	.short	0x0000
        /*00c2*/ 	.short	0x0000
        /*00c4*/ 	.byte	0x00, 0xf5, 0x21, 0x00


	//----- nvinfo : EIATTR_SPARSE_MMA_MASK
	.align		4
.L_174:
        /*00c8*/ 	.byte	0x03, 0x50
        /*00ca*/ 	.short	0x0000


	//----- nvinfo : EIATTR_MAXREG_COUNT
	.align		4
        /*00cc*/ 	.byte	0x03, 0x1b
        /*00ce*/ 	.short	0x00a8


	//----- nvinfo : EIATTR_NUM_BARRIERS
	.align		4
        /*00d0*/ 	.byte	0x02, 0x4c
        /*00d2*/ 	.byte	0x01
	.zero		1


	//----- nvinfo : EIATTR_ANNOTATIONS
	.align		4
        /*00d4*/ 	.byte	0x04, 0x55
        /*00d6*/ 	.short	(.L_176 - .L_175)


	//   ....[0]....
.L_175:
        /*00d8*/ 	.word	0x00000001
        /*00dc*/ 	.byte	0xa0, 0x0d, 0x00, 0x00, 0x01, 0x00, 0x00, 0x00, 0xe0, 0x2b, 0x00, 0x00


	//----- nvinfo : EIATTR_MERCURY_ISA_VERSION
	.align		4
.L_176:
        /*00e8*/ 	.byte	0x03, 0x5f
        /*00ea*/ 	.short	0x0101


	//----- nvinfo : EIATTR_COOP_GROUP_MASK_REGIDS
	.align		4
        /*00ec*/ 	.byte	0x04, 0x29
        /*00ee*/ 	.short	(.L_178 - .L_177)


	//   ....[0]....
.L_177:
        /*00f0*/ 	.word	0xffffffff


	//   ....[1]....
        /*00f4*/ 	.word	0x05000000


	//   ....[2]....
        /*00f8*/ 	.word	0xffffffff


	//   ....[3]....
        /*00fc*/ 	.word	0xffffffff


	//   ....[4]....
        /*0100*/ 	.word	0xffffffff


	//   ....[5]....
        /*0104*/ 	.word	0xffffffff


	//   ....[6]....
        /*0108*/ 	.word	0xffffffff


	//   ....[7]....
        /*010c*/ 	.word	0xffffffff


	//   ....[8]....
        /*0110*/ 	.word	0xffffffff


	//   ....[9]....
        /*0114*/ 	.word	0xffffffff


	//   ....[10]....
        /*0118*/ 	.word	0xffffffff


	//   ....[11]....
        /*011c*/ 	.word	0xffffffff


	//   ....[12]....
        /*0120*/ 	.word	0xffffffff


	//   ....[13]....
        /*0124*/ 	.word	0xffffffff


	//   ....[14]....
        /*0128*/ 	.word	0xffffffff


	//   ....[15]....
        /*012c*/ 	.word	0xffffffff


	//   ....[16]....
        /*0130*/ 	.word	0xffffffff


	//   ....[17]....
        /*0134*/ 	.word	0xffffffff


	//   ....[18]....
        /*0138*/ 	.word	0xffffffff


	//   ....[19]....
        /*013c*/ 	.word	0xffffffff


	//   ....[20]....
        /*0140*/ 	.word	0xffffffff


	//   ....[21]....
        /*0144*/ 	.word	0xffffffff


	//   ....[22]....
        /*0148*/ 	.word	0xffffffff


	//   ....[23]....
        /*014c*/ 	.word	0xffffffff


	//   ....[24]....
        /*0150*/ 	.word	0xffffffff


	//   ....[25]....
        /*0154*/ 	.word	0xffffffff


	//   ....[26]....
        /*0158*/ 	.word	0xffffffff


	//   ....[27]....
        /*015c*/ 	.word	0xffffffff


	//   ....[28]....
        /*0160*/ 	.word	0xffffffff


	//   ....[29]....
        /*0164*/ 	.word	0xffffffff


	//   ....[30]....
        /*0168*/ 	.word	0xffffffff


	//   ....[31]....
        /*016c*/ 	.word	0xffffffff


	//   ....[32]....
        /*0170*/ 	.word	0xffffffff


	//   ....[33]....
        /*0174*/ 	.word	0xffffffff


	//   ....[34]....
        /*0178*/ 	.word	0xffffffff


	//   ....[35]....
        /*017c*/ 	.word	0xffffffff


	//   ....[36]....
        /*0180*/ 	.word	0xffffffff


	//   ....[37]....
        /*0184*/ 	.word	0xffffffff


	//   ....[38]....
        /*0188*/ 	.word	0xffffffff


	//   ....[39]....
        /*018c*/ 	.word	0xffffffff


	//   ....[40]....
        /*0190*/ 	.word	0xffffffff


	//   ....[41]....
        /*0194*/ 	.word	0xffffffff


	//   ....[42]....
        /*0198*/ 	.word	0xffffffff


	//   ....[43]....
        /*019c*/ 	.word	0xffffffff


	//   ....[44]....
        /*01a0*/ 	.word	0xffffffff


	//   ....[45]....
        /*01a4*/ 	.word	0xffffffff


	//   ....[46]....
        /*01a8*/ 	.word	0xffffffff


	//   ....[47]....
        /*01ac*/ 	.word	0xffffffff


	//   ....[48]....
        /*01b0*/ 	.word	0xffffffff


	//   ....[49]....
        /*01b4*/ 	.word	0xffffffff


	//   ....[50]....
        /*01b8*/ 	.word	0xffffffff


	//   ....[51]....
        /*01bc*/ 	.word	0xffffffff


	//   ....[52]....
        /*01c0*/ 	.word	0xffffffff


	//   ....[53]....
        /*01c4*/ 	.word	0xffffffff


	//   ....[54]....
        /*01c8*/ 	.word	0xffffffff


	//   ....[55]....
        /*01cc*/ 	.word	0xffffffff


	//   ....[56]....
        /*01d0*/ 	.word	0xffffffff


	//   ....[57]....
        /*01d4*/ 	.word	0xffffffff


	//   ....[58]....
        /*01d8*/ 	.word	0xffffffff


	//   ....[59]....
        /*01dc*/ 	.word	0xffffffff


	//   ....[60]....
        /*01e0*/ 	.word	0xffffffff


	//   ....[61]....
        /*01e4*/ 	.word	0xffffffff


	//   ....[62]....
        /*01e8*/ 	.word	0xffffffff


	//   ....[63]....
        /*01ec*/ 	.word	0xffffffff


	//   ....[64]....
        /*01f0*/ 	.word	0xffffffff


	//   ....[65]....
        /*01f4*/ 	.word	0xffffffff


	//   ....[66]....
        /*01f8*/ 	.word	0xffffffff


	//   ....[67]....
        /*01fc*/ 	.word	0xffffffff


	//   ....[68]....
        /*0200*/ 	.word	0xffffffff


	//   ....[69]....
        /*0204*/ 	.word	0xffffffff


	//   ....[70]....
        /*0208*/ 	.word	0xffffffff


	//   ....[71]....
        /*020c*/ 	.word	0xffffffff


	//   ....[72]....
        /*0210*/ 	.word	0xffffffff


	//   ....[73]....
        /*0214*/ 	.word	0xffffffff


	//   ....[74]....
        /*0218*/ 	.word	0xffffffff


	//   ....[75]....
        /*021c*/ 	.word	0xffffffff


	//   ....[76]....
        /*0220*/ 	.word	0xffffffff


	//   ....[77]....
        /*0224*/ 	.word	0xffffffff


	//   ....[78]....
        /*0228*/ 	.word	0xffffffff


	//   ....[79]....
        /*022c*/ 	.word	0xffffffff


	//   ....[80]....
        /*0230*/ 	.word	0xffffffff


	//   ....[81]....
        /*0234*/ 	.word	0xffffffff


	//   ....[82]....
        /*0238*/ 	.word	0xffffffff


	//   ....[83]....
        /*023c*/ 	.word	0xffffffff


	//   ....[84]....
        /*0240*/ 	.word	0xffffffff


	//   ....[85]....
        /*0244*/ 	.word	0xffffffff


	//   ....[86]....
        /*0248*/ 	.word	0xffffffff


	//   ....[87]....
        /*024c*/ 	.word	0xffffffff


	//   ....[88]....
        /*0250*/ 	.word	0xffffffff


	//   ....[89]....
        /*0254*/ 	.word	0xffffffff


	//   ....[90]....
        /*0258*/ 	.word	0xffffffff


	//   ....[91]....
        /*025c*/ 	.word	0xffffffff


	//   ....[92]....
        /*0260*/ 	.word	0xffffffff


	//   ....[93]....
        /*0264*/ 	.word	0xffffffff


	//   ....[94]....
        /*0268*/ 	.word	0xffffffff


	//   ....[95]....
        /*026c*/ 	.word	0xffffffff


	//   ....[96]....
        /*0270*/ 	.word	0xffffffff


	//   ....[97]....
        /*0274*/ 	.word	0xffffffff


	//   ....[98]....
        /*0278*/ 	.word	0xffffffff


	//   ....[99]....
        /*027c*/ 	.word	0xffffffff


	//   ....[100]....
        /*0280*/ 	.word	0xffffffff


	//   ....[101]....
        /*0284*/ 	.word	0xffffffff


	//   ....[102]....
        /*0288*/ 	.word	0xffffffff


	//   ....[103]....
        /*028c*/ 	.word	0xffffffff


	//   ....[104]....
        /*0290*/ 	.word	0xffffffff


	//   ....[105]....
        /*0294*/ 	.word	0xffffffff


	//   ....[106]....
        /*0298*/ 	.word	0xffffffff


	//   ....[107]....
        /*029c*/ 	.word	0xffffffff


	//   ....[108]....
        /*02a0*/ 	.word	0xffffffff


	//   ....[109]....
        /*02a4*/ 	.word	0xffffffff


	//   ....[110]....
        /*02a8*/ 	.word	0xffffffff


	//   ....[111]....
        /*02ac*/ 	.word	0xffffffff


	//   ....[112]....
        /*02b0*/ 	.word	0xffffffff


	//   ....[113]....
        /*02b4*/ 	.word	0xffffffff


	//   ....[114]....
        /*02b8*/ 	.word	0xffffffff


	//   ....[115]....
        /*02bc*/ 	.word	0xffffffff


	//   ....[116]....
        /*02c0*/ 	.word	0xffffffff


	//   ....[117]....
        /*02c4*/ 	.word	0xffffffff


	//   ....[118]....
        /*02c8*/ 	.word	0xffffffff


	//   ....[119]....
        /*02cc*/ 	.word	0xffffffff


	//   ....[120]....
        /*02d0*/ 	.word	0xffffffff


	//   ....[121]....
        /*02d4*/ 	.word	0xffffffff


	//   ....[122]....
        /*02d8*/ 	.word	0xffffffff


	//   ....[123]....
        /*02dc*/ 	.word	0xffffffff


	//   ....[124]....
        /*02e0*/ 	.word	0xffffffff


	//   ....[125]....
        /*02e4*/ 	.word	0xffffffff


	//   ....[126]....
        /*02e8*/ 	.word	0xffffffff


	//   ....[127]....
        /*02ec*/ 	.word	0xffffffff


	//   ....[128]....
        /*02f0*/ 	.word	0xffffffff


	//   ....[129]....
        /*02f4*/ 	.word	0xffffffff


	//   ....[130]....
        /*02f8*/ 	.word	0xffffffff


	//   ....[131]....
        /*02fc*/ 	.word	0xffffffff


	//   ....[132]....
        /*0300*/ 	.word	0xffffffff


	//   ....[133]....
        /*0304*/ 	.word	0xffffffff


	//   ....[134]....
        /*0308*/ 	.word	0xffffffff


	//   ....[135]....
        /*030c*/ 	.word	0xffffffff


	//   ....[136]....
        /*0310*/ 	.word	0xffffffff


	//   ....[137]....
        /*0314*/ 	.word	0xffffffff


	//   ....[138]....
        /*0318*/ 	.word	0xffffffff


	//   ....[139]....
        /*031c*/ 	.word	0xffffffff


	//   ....[140]....
        /*0320*/ 	.word	0xffffffff


	//   ....[141]....
        /*0324*/ 	.word	0xffffffff


	//   ....[142]....
        /*0328*/ 	.word	0xffffffff


	//   ....[143]....
        /*032c*/ 	.word	0xffffffff


	//   ....[144]....
        /*0330*/ 	.word	0xffffffff


	//   ....[145]....
        /*0334*/ 	.word	0xffffffff


	//   ....[146]....
        /*0338*/ 	.word	0xffffffff


	//   ....[147]....
        /*033c*/ 	.word	0xffffffff


	//   ....[148]....
        /*0340*/ 	.word	0xffffffff


	//   ....[149]....
        /*0344*/ 	.word	0xffffffff


	//   ....[150]....
        /*0348*/ 	.word	0xffffffff


	//   ....[151]....
        /*034c*/ 	.word	0xffffffff


	//   ....[152]....
        /*0350*/ 	.word	0xffffffff


	//   ....[153]....
        /*0354*/ 	.word	0xffffffff


	//   ....[154]....
        /*0358*/ 	.word	0xffffffff


	//   ....[155]....
        /*035c*/ 	.word	0xffffffff


	//   ....[156]....
        /*0360*/ 	.word	0xffffffff


	//   ....[157]....
        /*0364*/ 	.word	0xffffffff


	//   ....[158]....
        /*0368*/ 	.word	0xffffffff


	//   ....[159]....
        /*036c*/ 	.word	0xffffffff


	//   ....[160]....
        /*0370*/ 	.word	0x0500000c


	//   ....[161]....
        /*0374*/ 	.word	0xffffffff


	//   ....[162]....
        /*0378*/ 	.word	0xffffffff


	//   ....[163]....
        /*037c*/ 	.word	0xffffffff


	//   ....[164]....
        /*0380*/ 	.word	0xffffffff


	//   ....[165]....
        /*0384*/ 	.word	0xffffffff


	//   ....[166]....
        /*0388*/ 	.word	0xffffffff


	//   ....[167]....
        /*038c*/ 	.word	0xffffffff


	//   ....[168]....
        /*0390*/ 	.word	0xffffffff


	//   ....[169]....
        /*0394*/ 	.word	0xffffffff


	//   ....[170]....
        /*0398*/ 	.word	0xffffffff


	//   ....[171]....
        /*039c*/ 	.word	0xffffffff


	//   ....[172]....
        /*03a0*/ 	.word	0xffffffff


	//   ....[173]....
        /*03a4*/ 	.word	0xffffffff


	//   ....[174]....
        /*03a8*/ 	.word	0xffffffff


	//   ....[175]....
        /*03ac*/ 	.word	0xffffffff


	//   ....[176]....
        /*03b0*/ 	.word	0xffffffff


	//   ....[177]....
        /*03b4*/ 	.word	0xffffffff


	//   ....[178]....
        /*03b8*/ 	.word	0xffffffff


	//   ....[179]....
        /*03bc*/ 	.word	0xffffffff


	//   ....[180]....
        /*03c0*/ 	.word	0xffffffff


	//   ....[181]....
        /*03c4*/ 	.word	0xffffffff


	//   ....[182]....
        /*03c8*/ 	.word	0xffffffff


	//   ....[183]....
        /*03cc*/ 	.word	0xffffffff


	//   ....[184]....
        /*03d0*/ 	.word	0xffffffff


	//   ....[185]....
        /*03d4*/ 	.word	0xffffffff


	//   ....[186]....
        /*03d8*/ 	.word	0xffffffff


	//   ....[187]....
        /*03dc*/ 	.word	0xffffffff


	//   ....[188]....
        /*03e0*/ 	.word	0xffffffff


	//   ....[189]....
        /*03e4*/ 	.word	0xffffffff


	//   ....[190]....
        /*03e8*/ 	.word	0xffffffff


	//   ....[191]....
        /*03ec*/ 	.word	0xffffffff


	//   ....[192]....
        /*03f0*/ 	.word	0xffffffff


	//   ....[193]....
        /*03f4*/ 	.word	0xffffffff


	//   ....[194]....
        /*03f8*/ 	.word	0xffffffff


	//   ....[195]....
        /*03fc*/ 	.word	0xffffffff


	//   ....[196]....
        /*0400*/ 	.word	0xffffffff


	//   ....[197]....
        /*0404*/ 	.word	0xffffffff


	//   ....[198]....
        /*0408*/ 	.word	0xffffffff


	//   ....[199]....
        /*040c*/ 	.word	0xffffffff


	//   ....[200]....
        /*0410*/ 	.word	0xffffffff


	//   ....[201]....
        /*0414*/ 	.word	0xffffffff


	//   ....[202]....
        /*0418*/ 	.word	0xffffffff


	//   ....[203]....
        /*041c*/ 	.word	0xffffffff


	//   ....[204]....
        /*0420*/ 	.word	0xffffffff


	//   ....[205]....
        /*0424*/ 	.word	0xffffffff


	//   ....[206]....
        /*0428*/ 	.word	0xffffffff


	//   ....[207]....
        /*042c*/ 	.word	0xffffffff


	//   ....[208]....
        /*0430*/ 	.word	0xffffffff


	//   ....[209]....
        /*0434*/ 	.word	0xffffffff


	//   ....[210]....
        /*0438*/ 	.word	0xffffffff


	//   ....[211]....
        /*043c*/ 	.word	0xffffffff


	//   ....[212]....
        /*0440*/ 	.word	0xffffffff


	//   ....[213]....
        /*0444*/ 	.word	0xffffffff


	//   ....[214]....
        /*0448*/ 	.word	0xffffffff


	//   ....[215]....
        /*044c*/ 	.word	0xffffffff


	//   ....[216]....
        /*0450*/ 	.word	0xffffffff


	//   ....[217]....
        /*0454*/ 	.word	0xffffffff


	//   ....[218]....
        /*0458*/ 	.word	0xffffffff


	//   ....[219]....
        /*045c*/ 	.word	0xffffffff


	//   ....[220]....
        /*0460*/ 	.word	0xffffffff


	//   ....[221]....
        /*0464*/ 	.word	0xffffffff


	//   ....[222]....
        /*0468*/ 	.word	0xffffffff


	//   ....[223]....
        /*046c*/ 	.word	0xffffffff


	//   ....[224]....
        /*0470*/ 	.word	0xffffffff


	//   ....[225]....
        /*0474*/ 	.word	0xffffffff


	//   ....[226]....
        /*0478*/ 	.word	0xffffffff


	//   ....[227]....
        /*047c*/ 	.word	0xffffffff


	//   ....[228]....
        /*0480*/ 	.word	0xffffffff


	//   ....[229]....
        /*0484*/ 	.word	0x0500004c


	//   ....[230]....
        /*0488*/ 	.word	0x0500004c


	//   ....[231]....
        /*048c*/ 	.word	0x0500004c


	//   ....[232]....
        /*0490*/ 	.word	0x0500004c


	//   ....[233]....
        /*0494*/ 	.word	0x0500004c


	//----- nvinfo : EIATTR_COOP_GROUP_INSTR_OFFSETS
	.align		4
.L_178:
        /*0498*/ 	.byte	0x04, 0x28
        /*049a*/ 	.short	(.L_180 - .L_179)


	//   ....[0]....
.L_179:
        /*049c*/ 	.word	0x00000e60


	//   ....[1]....
        /*04a0*/ 	.word	0x00001770


	//   ....[2]....
        /*04a4*/ 	.word	0x000029b0


	//   ....[3]....
        /*04a8*/ 	.word	0x000029d0


	//   ....[4]....
        /*04ac*/ 	.word	0x000029f0


	//   ....[5]....
        /*04b0*/ 	.word	0x00002a10


	//   ....[6]....
        /*04b4*/ 	.word	0x00002a30


	//   ....[7]....
        /*04b8*/ 	.word	0x00002f20


	//   ....[8]....
        /*04bc*/ 	.word	0x00002f30


	//   ....[9]....
        /*04c0*/ 	.word	0x00002f50


	//   ....[10]....
        /*04c4*/ 	.word	0x00002f70


	//   ....[11]....
        /*04c8*/ 	.word	0x00002fc0


	//   ....[12]....
        /*04cc*/ 	.word	0x00003000


	//   ....[13]....
        /*04d0*/ 	.word	0x00003030


	//   ....[14]....
        /*04d4*/ 	.word	0x00003060


	//   ....[15]....
        /*04d8*/ 	.word	0x00003160


	//   ....[16]....
        /*04dc*/ 	.word	0x00003170


	//   ....[17]....
        /*04e0*/ 	.word	0x00003190


	//   ....[18]....
        /*04e4*/ 	.word	0x000031d0


	//   ....[19]....
        /*04e8*/ 	.word	0x00003200


	//   ....[20]....
        /*04ec*/ 	.word	0x00003240


	//   ....[21]....
        /*04f0*/ 	.word	0x00003260


	//   ....[22]....
        /*04f4*/ 	.word	0x00003280


	//   ....[23]....
        /*04f8*/ 	.word	0x000032e0


	//   ....[24]....
        /*04fc*/ 	.word	0x00003380


	//   ....[25]....
        /*0500*/ 	.word	0x00003390


	//   ....[26]....
        /*0504*/ 	.word	0x000033b0


	//   ....[27]....
        /*0508*/ 	.word	0x000033f0


	//   ....[28]....
        /*050c*/ 	.word	0x00003420


	//   ....[29]....
        /*0510*/ 	.word	0x00003460


	//   ....[30]....
        /*0514*/ 	.word	0x00003480


	//   ....[31]....
        /*0518*/ 	.word	0x000034a0


	//   ....[32]....
        /*051c*/ 	.word	0x00003510


	//   ....[33]....
        /*0520*/ 	.word	0x000035c0


	//   ....[34]....
        /*0524*/ 	.word	0x000035d0


	//   ....[35]....
        /*0528*/ 	.word	0x000035f0


	//   ....[36]....
        /*052c*/ 	.word	0x00003630


	//   ....[37]....
        /*0530*/ 	.word	0x00003660


	//   ....[38]....
        /*0534*/ 	.word	0x000036a0


	//   ....[39]....
        /*0538*/ 	.word	0x000036c0


	//   ....[40]....
        /*053c*/ 	.word	0x000036e0


	//   ....[41]....
        /*0540*/ 	.word	0x00003740


	//   ....[42]....
        /*0544*/ 	.word	0x000037e0


	//   ....[43]....
        /*0548*/ 	.word	0x000037f0


	//   ....[44]....
        /*054c*/ 	.word	0x00003810


	//   ....[45]....
        /*0550*/ 	.word	0x00003850


	//   ....[46]....
        /*0554*/ 	.word	0x00003880


	//   ....[47]....
        /*0558*/ 	.word	0x000038c0


	//   ....[48]....
        /*055c*/ 	.word	0x000038e0


	//   ....[49]....
        /*0560*/ 	.word	0x00003900


	//   ....[50]....
        /*0564*/ 	.word	0x00003970


	//   ....[51]....
        /*0568*/ 	.word	0x00003a20


	//   ....[52]....
        /*056c*/ 	.word	0x00003a30


	//   ....[53]....
        /*0570*/ 	.word	0x00003a50


	//   ....[54]....
        /*0574*/ 	.word	0x00003a90


	//   ....[55]....
        /*0578*/ 	.word	0x00003ac0


	//   ....[56]....
        /*057c*/ 	.word	0x00003b00


	//   ....[57]....
        /*0580*/ 	.word	0x00003b20


	//   ....[58]....
        /*0584*/ 	.word	0x00003b40


	//   ....[59]....
        /*0588*/ 	.word	0x00003ba0


	//   ....[60]....
        /*058c*/ 	.word	0x00003c40


	//   ....[61]....
        /*0590*/ 	.word	0x00003c50


	//   ....[62]....
        /*0594*/ 	.word	0x00003c70


	//   ....[63]....
        /*0598*/ 	.word	0x00003cb0


	//   ....[64]....
        /*059c*/ 	.word	0x00003ce0


	//   ....[65]....
        /*05a0*/ 	.word	0x00003cf0


	//   ....[66]....
        /*05a4*/ 	.word	0x00003d30


	//   ....[67]....
        /*05a8*/ 	.word	0x00003d50


	//   ....[68]....
        /*05ac*/ 	.word	0x00003d70


	//   ....[69]....
        /*05b0*/ 	.word	0x00003e80


	//   ....[70]....
        /*05b4*/ 	.word	0x00003e90


	//   ....[71]....
        /*05b8*/ 	.word	0x00003eb0


	//   ....[72]....
        /*05bc*/ 	.word	0x00003ef0


	//   ....[73]....
        /*05c0*/ 	.word	0x00003f20


	//   ....[74]....
        /*05c4*/ 	.word	0x00003f60


	//   ....[75]....
        /*05c8*/ 	.word	0x00003f80


	//   ....[76]....
        /*05cc*/ 	.word	0x00003fa0


	//   ....[77]....
        /*05d0*/ 	.word	0x00004000


	//   ....[78]....
        /*05d4*/ 	.word	0x000040a0


	//   ....[79]....
        /*05d8*/ 	.word	0x000040b0


	//   ....[80]....
        /*05dc*/ 	.word	0x000040d0


	//   ....[81]....
        /*05e0*/ 	.word	0x00004110


	//   ....[82]....
        /*05e4*/ 	.word	0x00004140


	//   ....[83]....
        /*05e8*/ 	.word	0x00004180


	//   ....[84]....
        /*05ec*/ 	.word	0x000041a0


	//   ....[85]....
        /*05f0*/ 	.word	0x000041c0


	//   ....[86]....
        /*05f4*/ 	.word	0x00004230


	//   ....[87]....
        /*05f8*/ 	.word	0x000042e0


	//   ....[88]....
        /*05fc*/ 	.word	0x000042f0


	//   ....[89]....
        /*0600*/ 	.word	0x00004310


	//   ....[90]....
        /*0604*/ 	.word	0x00004350


	//   ....[91]....
        /*0608*/ 	.word	0x00004380


	//   ....[92]....
        /*060c*/ 	.word	0x000043c0


	//   ....[93]....
        /*0610*/ 	.word	0x000043e0


	//   ....[94]....
        /*0614*/ 	.word	0x00004400


	//   ....[95]....
        /*0618*/ 	.word	0x00004460


	//   ....[96]....
        /*061c*/ 	.word	0x00004500


	//   ....[97]....
        /*0620*/ 	.word	0x00004510


	//   ....[98]....
        /*0624*/ 	.word	0x00004530


	//   ....[99]....
        /*0628*/ 	.word	0x00004570


	//   ....[100]....
        /*062c*/ 	.word	0x000045a0


	//   ....[101]....
        /*0630*/ 	.word	0x000045e0


	//   ....[102]....
        /*0634*/ 	.word	0x00004600


	//   ....[103]....
        /*0638*/ 	.word	0x00004620


	//   ....[104]....
        /*063c*/ 	.word	0x00004690


	//   ....[105]....
        /*0640*/ 	.word	0x00004740


	//   ....[106]....
        /*0644*/ 	.word	0x00004750


	//   ....[107]....
        /*0648*/ 	.word	0x00004770


	//   ....[108]....
        /*064c*/ 	.word	0x000047b0


	//   ....[109]....
        /*0650*/ 	.word	0x000047e0


	//   ....[110]....
        /*0654*/ 	.word	0x00004820


	//   ....[111]....
        /*0658*/ 	.word	0x00004840


	//   ....[112]....
        /*065c*/ 	.word	0x00004860


	//   ....[113]....
        /*0660*/ 	.word	0x000048c0


	//   ....[114]....
        /*0664*/ 	.word	0x00004960


	//   ....[115]....
        /*0668*/ 	.word	0x00004970


	//   ....[116]....
        /*066c*/ 	.word	0x00004990


	//   ....[117]....
        /*0670*/ 	.word	0x000049d0


	//   ....[118]....
        /*0674*/ 	.word	0x00004a00


	//   ....[119]....
        /*0678*/ 	.word	0x00004a40


	//   ....[120]....
        /*067c*/ 	.word	0x00004a60


	//   ....[121]....
        /*0680*/ 	.word	0x00004a80


	//   ....[122]....
        /*0684*/ 	.word	0x00004af0


	//   ....[123]....
        /*0688*/ 	.word	0x00004b80


	//   ....[124]....
        /*068c*/ 	.word	0x00004ba0


	//   ....[125]....
        /*0690*/ 	.word	0x00004bb0


	//   ....[126]....
        /*0694*/ 	.word	0x00004bd0


	//   ....[127]....
        /*0698*/ 	.word	0x00004c10


	//   ....[128]....
        /*069c*/ 	.word	0x00004c40


	//   ....[129]....
        /*06a0*/ 	.word	0x00004c80


	//   ....[130]....
        /*06a4*/ 	.word	0x00004ca0


	//   ....[131]....
        /*06a8*/ 	.word	0x00004cc0


	//   ....[132]....
        /*06ac*/ 	.word	0x00004db0


	//   ....[133]....
        /*06b0*/ 	.word	0x00004dd0


	//   ....[134]....
        /*06b4*/ 	.word	0x00004de0


	//   ....[135]....
        /*06b8*/ 	.word	0x00004e00


	//   ....[136]....
        /*06bc*/ 	.word	0x00004e40


	//   ....[137]....
        /*06c0*/ 	.word	0x00004e70


	//   ....[138]....
        /*06c4*/ 	.word	0x00004eb0


	//   ....[139]....
        /*06c8*/ 	.word	0x00004ed0


	//   ....[140]....
        /*06cc*/ 	.word	0x00004ef0


	//   ....[141]....
        /*06d0*/ 	.word	0x00004fe0


	//   ....[142]....
        /*06d4*/ 	.word	0x00005000


	//   ....[143]....
        /*06d8*/ 	.word	0x00005010


	//   ....[144]....
        /*06dc*/ 	.word	0x00005030


	//   ....[145]....
        /*06e0*/ 	.word	0x00005070


	//   ....[146]....
        /*06e4*/ 	.word	0x000050a0


	//   ....[147]....
        /*06e8*/ 	.word	0x000050e0


	//   ....[148]....
        /*06ec*/ 	.word	0x00005100


	//   ....[149]....
        /*06f0*/ 	.word	0x00005120


	//   ....[150]....
        /*06f4*/ 	.word	0x00005210


	//   ....[151]....
        /*06f8*/ 	.word	0x00005230


	//   ....[152]....
        /*06fc*/ 	.word	0x00005240


	//   ....[153]....
        /*0700*/ 	.word	0x00005260


	//   ....[154]....
        /*0704*/ 	.word	0x000052a0


	//   ....[155]....
        /*0708*/ 	.word	0x000052d0


	//   ....[156]....
        /*070c*/ 	.word	0x00005310


	//   ....[157]....
        /*0710*/ 	.word	0x00005330


	//   ....[158]....
        /*0714*/ 	.word	0x00005350


	//   ....[159]....
        /*0718*/ 	.word	0x000054a0


	//   ....[160]....
        /*071c*/ 	.word	0x000059b0


	//   ....[161]....
        /*0720*/ 	.word	0x00005cd0


	//   ....[162]....
        /*0724*/ 	.word	0x00005d80


	//   ....[163]....
        /*0728*/ 	.word	0x00005e30


	//   ....[164]....
        /*072c*/ 	.word	0x00005ee0


	//   ....[165]....
        /*0730*/ 	.word	0x00005f90


	//   ....[166]....
        /*0734*/ 	.word	0x00006040


	//   ....[167]....
        /*0738*/ 	.word	0x000060f0


	//   ....[168]....
        /*073c*/ 	.word	0x000061a0


	//   ....[169]....
        /*0740*/ 	.word	0x00006250


	//   ....[170]....
        /*0744*/ 	.word	0x00006300


	//   ....[171]....
        /*0748*/ 	.word	0x000063b0


	//   ....[172]....
        /*074c*/ 	.word	0x00006460


	//   ....[173]....
        /*0750*/ 	.word	0x00006510


	//   ....[174]....
        /*0754*/ 	.word	0x000065c0


	//   ....[175]....
        /*0758*/ 	.word	0x00006670


	//   ....[176]....
        /*075c*/ 	.word	0x00006720


	//   ....[177]....
        /*0760*/ 	.word	0x000067d0


	//   ....[178]....
        /*0764*/ 	.word	0x000069b0


	//   ....[179]....
        /*0768*/ 	.word	0x00006ad0


	//   ....[180]....
        /*076c*/ 	.word	0x00006bf0


	//   ....[181]....
        /*0770*/ 	.word	0x00006d10


	//   ....[182]....
        /*0774*/ 	.word	0x00006e30


	//   ....[183]....
        /*0778*/ 	.word	0x00006f50


	//   ....[184]....
        /*077c*/ 	.word	0x00007070


	//   ....[185]....
        /*0780*/ 	.word	0x00007190


	//   ....[186]....
        /*0784*/ 	.word	0x000072b0


	//   ....[187]....
        /*0788*/ 	.word	0x000073d0


	//   ....[188]....
        /*078c*/ 	.word	0x000074f0


	//   ....[189]....
        /*0790*/ 	.word	0x00007600


	//   ....[190]....
        /*0794*/ 	.word	0x00007700


	//   ....[191]....
        /*0798*/ 	.word	0x00007800


	//   ....[192]....
        /*079c*/ 	.word	0x00007900


	//   ....[193]....
        /*07a0*/ 	.word	0x00007a00


	//   ....[194]....
        /*07a4*/ 	.word	0x00007b00


	//   ....[195]....
        /*07a8*/ 	.word	0x000085a0


	//   ....[196]....
        /*07ac*/ 	.word	0x00008620


	//   ....[197]....
        /*07b0*/ 	.word	0x000086a0


	//   ....[198]....
        /*07b4*/ 	.word	0x00008720


	//   ....[199]....
        /*07b8*/ 	.word	0x000087a0


	//   ....[200]....
        /*07bc*/ 	.word	0x00008820


	//   ....[201]....
        /*07c0*/ 	.word	0x000088a0


	//   ....[202]....
        /*07c4*/ 	.word	0x00008920


	//   ....[203]....
        /*07c8*/ 	.word	0x000089a0


	//   ....[204]....
        /*07cc*/ 	.word	0x00008a20


	//   ....[205]....
        /*07d0*/ 	.word	0x00008aa0


	//   ....[206]....
        /*07d4*/ 	.word	0x00008b20


	//   ....[207]....
        /*07d8*/ 	.word	0x00008ba0


	//   ....[208]....
        /*07dc*/ 	.word	0x00008c20


	//   ....[209]....
        /*07e0*/ 	.word	0x00008ca0


	//   ....[210]....
        /*07e4*/ 	.word	0x00008d20


	//   ....[211]....
        /*07e8*/ 	.word	0x00008da0


	//   ....[212]....
        /*07ec*/ 	.word	0x00008f80


	//   ....[213]....
        /*07f0*/ 	.word	0x00009020


	//   ....[214]....
        /*07f4*/ 	.word	0x000090d0


	//   ....[215]....
        /*07f8*/ 	.word	0x00009180


	//   ....[216]....
        /*07fc*/ 	.word	0x00009230


	//   ....[217]....
        /*0800*/ 	.word	0x000092f0


	//   ....[218]....
        /*0804*/ 	.word	0x000093b0


	//   ....[219]....
        /*0808*/ 	.word	0x00009460


	//   ....[220]....
        /*080c*/ 	.word	0x00009520


	//   ....[221]....
        /*0810*/ 	.word	0x000095d0


	//   ....[222]....
        /*0814*/ 	.word	0x00009690


	//   ....[223]....
        /*0818*/ 	.word	0x00009740


	//   ....[224]....
        /*081c*/ 	.word	0x00009800


	//   ....[225]....
        /*0820*/ 	.word	0x000098b0


	//   ....[226]....
        /*0824*/ 	.word	0x00009950


	//   ....[227]....
        /*0828*/ 	.word	0x00009a00


	//   ....[228]....
        /*082c*/ 	.word	0x00009aa0


	//   ....[229]....
        /*0830*/ 	.word	0x00009b10


	//   ....[230]....
        /*0834*/ 	.word	0x00009b70


	//   ....[231]....
        /*0838*/ 	.word	0x00009be0


	//   ....[232]....
        /*083c*/ 	.word	0x00009c40


	//   ....[233]....
        /*0840*/ 	.word	0x00009cb0


	//----- nvinfo : EIATTR_VRC_CTA_INIT_COUNT
	.align		4
.L_180:
        /*0844*/ 	.byte	0x02, 0x4a
	.zero		1
	.zero		1


	//----- nvinfo : EIATTR_EXIT_INSTR_OFFSETS
	.align		4
        /*0848*/ 	.byte	0x04, 0x1c
        /*084a*/ 	.short	(.L_182 - .L_181)


	//   ....[0]....
.L_181:
        /*084c*/ 	.word	0x00002450


	//   ....[1]....
        /*0850*/ 	.word	0x000027b0


	//   ....[2]....
        /*0854*/ 	.word	0x000027d0


	//   ....[3]....
        /*0858*/ 	.word	0x00008db0


	//   ....[4]....
        /*085c*/ 	.word	0x00009ab0


	//----- nvinfo : EIATTR_MAX_THREADS
	.align		4
.L_182:
        /*0860*/ 	.byte	0x04, 0x05
        /*0862*/ 	.short	(.L_184 - .L_183)
.L_183:
        /*0864*/ 	.word	0x00000180
        /*0868*/ 	.word	0x00000001
        /*086c*/ 	.word	0x00000001


	//----- nvinfo : EIATTR_CRS_STACK_SIZE
	.align		4
.L_184:
        /*0870*/ 	.byte	0x04, 0x1e
        /*0872*/ 	.short	(.L_186 - .L_185)
.L_185:
        /*0874*/ 	.word	0x00000000


	//----- nvinfo : EIATTR_CBANK_PARAM_SIZE
	.align		4
.L_186:
        /*0878*/ 	.byte	0x03, 0x19
        /*087a*/ 	.short	0x004d


	//----- nvinfo : EIATTR_PARAM_CBANK
	.align		4
        /*087c*/ 	.byte	0x04, 0x0a
        /*087e*/ 	.short	(.L_188 - .L_187)
	.align		4
.L_187:
        /*0880*/ 	.word	index@(.nv.constant0._ZN3cub18CUB_300001_SM_10006detail10radix_sort29DeviceRadixSortOnesweepKernelINS1_5radix10policy_hubIjjyE10Policy1000ELNS0_9SortOrderE0EjjyiiNS1_21identity_decomposer_tEEEvPT5_SB_PT3_PKSC_PT1_PKSG_PT2_PKSK_T4_iiT6_)
        /*0884*/ 	.short	0x0380
        /*0886*/ 	.short	0x004d


	//----- nvinfo : EIATTR_SW_WAR
	.align		4
.L_188:
        /*0888*/ 	.byte	0x04, 0x36
        /*088a*/ 	.short	(.L_190 - .L_189)
.L_189:
        /*088c*/ 	.word	0x00000008
.L_190:


//--------------------- .nv.info._ZN3cub18CUB_300001_SM_10006detail10radix_sort33DeviceRadixSortExclusiveSumKernelINS1_5radix10policy_hubIjjyE10Policy1000EyEEvPT0_ --------------------------
	.section	.nv.info._ZN3cub18CUB_300001_SM_10006detail10radix_sort33DeviceRadixSortExclusiveSumKernelINS1_5radix10policy_hubIjjyE10Policy1000EyEEvPT0_,"",@"SHT_CUDA_INFO"
	.sectionflags	@""
	.align	4


	//----- nvinfo : EIATTR_CUDA_API_VERSION
	.align		4
        /*0000*/ 	.byte	0x04, 0x37
        /*0002*/ 	.short	(.L_192 - .L_191)
.L_191:
        /*0004*/ 	.word	0x00000082


	//----- nvinfo : EIATTR_KPARAM_INFO
	.align		4
.L_192:
        /*0008*/ 	.byte	0x04, 0x17
        /*000a*/ 	.short	(.L_194 - .L_193)
.L_193:
        /*000c*/ 	.word	0x00000000
        /*0010*/ 	.short	0x0000
        /*0012*/ 	.short	0x0000
        /*0014*/ 	.byte	0x00, 0xf5, 0x21, 0x00


	//----- nvinfo : EIATTR_SPARSE_MMA_MASK
	.align		4
.L_194:
        /*0018*/ 	.byte	0x03, 0x50
        /*001a*/ 	.short	0x0000


	//----- nvinfo : EIATTR_MAXREG_COUNT
	.align		4
        /*001c*/ 	.byte	0x03, 0x1b
        /*001e*/ 	.short	0x00ff


	//----- nvinfo : EIATTR_NUM_BARRIERS
	.align		4
        /*0020*/ 	.byte	0x02, 0x4c
        /*0022*/ 	.byte	0x01
	.zero		1


	//----- nvinfo : EIATTR_MERCURY_ISA_VERSION
	.align		4
        /*0024*/ 	.byte	0x03, 0x5f
        /*0026*/ 	.short	0x0101


	//----- nvinfo : EIATTR_COOP_GROUP_MASK_REGIDS
	.align		4
        /*0028*/ 	.byte	0x04, 0x29
        /*002a*/ 	.short	(.L_196 - .L_195)


	//   ....[0]....
.L_195:
        /*002c*/ 	.word	0xffffffff


	//   ....[1]....
        /*0030*/ 	.word	0xffffffff


	//   ....[2]....
        /*0034*/ 	.word	0xffffffff


	//   ....[3]....
        /*0038*/ 	.word	0xffffffff


	//   ....[4]....
        /*003c*/ 	.word	0xffffffff


	//   ....[5]....
        /*0040*/ 	.word	0xffffffff


	//   ....[6]....
        /*0044*/ 	.word	0xffffffff


	//   ....[7]....
        /*0048*/ 	.word	0xffffffff


	//   ....[8]....
        /*004c*/ 	.word	0xffffffff


	//   ....[9]....
        /*0050*/ 	.word	0xffffffff


	//   ....[10]....
        /*0054*/ 	.word	0x05000015


	//   ....[11]....
        /*0058*/ 	.word	0x05000015


	//   ....[12]....
        /*005c*/ 	.word	0x05000015


	//   ....[13]....
        /*0060*/ 	.word	0x05000015


	//   ....[14]....
        /*0064*/ 	.word	0x05000015


	//   ....[15]....
        /*0068*/ 	.word	0x05000015


	//   ....[16]....
        /*006c*/ 	.word	0x05000015


	//   ....[17]....
        /*0070*/ 	.word	0x05000015


	//   ....[18]....
        /*0074*/ 	.word	0x05000015


	//   ....[19]....
        /*0078*/ 	.word	0x05000015


	//----- nvinfo : EIATTR_COOP_GROUP_INSTR_OFFSETS
	.align		4
.L_196:
        /*007c*/ 	.byte	0x04, 0x28
        /*007e*/ 	.short	(.L_198 - .L_197)


	//   ....[0]....
.L_197:
        /*0080*/ 	.word	0x00000250


	//   ....[1]....
        /*0084*/ 	.word	0x00000260


	//   ....[2]....
        /*0088*/ 	.word	0x000002a0


	//   ....[3]....
        /*008c*/ 	.word	0x000002c0


	//   ....[4]....
        /*0090*/ 	.word	0x00000310


	//   ....[5]....
        /*0094*/ 	.word	0x00000320


	//   ....[6]....
        /*0098*/ 	.word	0x00000360


	//   ....[7]....
        /*009c*/ 	.word	0x00000380


	//   ....[8]....
        /*00a0*/ 	.word	0x000003d0


	//   ....[9]....
        /*00a4*/ 	.word	0x000003e0


	//   ....[10]....
        /*00a8*/ 	.word	0x00000660


	//   ....[11]....
        /*00ac*/ 	.word	0x000006b0


	//   ....[12]....
        /*00b0*/ 	.word	0x00000740


	//   ....[13]....
        /*00b4*/ 	.word	0x00000790


	//   ....[14]....
        /*00b8*/ 	.word	0x00000820


	//   ....[15]....
        /*00bc*/ 	.word	0x00000870


	//   ....[16]....
        /*00c0*/ 	.word	0x00000900


	//   ....[17]....
        /*00c4*/ 	.word	0x00000950


	//   ....[18]....
        /*00c8*/ 	.word	0x000009e0


	//   ....[19]....
        /*00cc*/ 	.word	0x00000a30


	//----- nvinfo : EIATTR_VRC_CTA_INIT_COUNT
	.align		4
.L_198:
        /*00d0*/ 	.byte	0x02, 0x4a
	.zero		1
	.zero		1


	//----- nvinfo : EIATTR_EXIT_INSTR_OFFSETS
	.align		4
        /*00d4*/ 	.byte	0x04, 0x1c
        /*00d6*/ 	.short	(.L_200 - .L_199)


	//   ....[0]....
.L_199:
        /*00d8*/ 	.word	0x000005d0


	//   ....[1]....
        /*00dc*/ 	.word	0x00000600


	//----- nvinfo : EIATTR_CRS_STACK_SIZE
	.align		4
.L_200:
        /*00e0*/ 	.byte	0x04, 0x1e
        /*00e2*/ 	.short	(.L_202 - .L_201)
.L_201:
        /*00e4*/ 	.word	0x00000000


	//----- nvinfo : EIATTR_CBANK_PARAM_SIZE
	.align		4
.L_202:
        /*00e8*/ 	.byte	0x03, 0x19
        /*00ea*/ 	.short	0x0008


	//----- nvinfo : EIATTR_PARAM_CBANK
	.align		4
        /*00ec*/ 	.byte	0x04, 0x0a
        /*00ee*/ 	.short	(.L_204 - .L_203)
	.align		4
.L_203:
        /*00f0*/ 	.word	index@(.nv.constant0._ZN3cub18CUB_300001_SM_10006detail10radix_sort33DeviceRadixSortExclusiveSumKernelINS1_5radix10policy_hubIjjyE10Policy1000EyEEvPT0_)
        /*00f4*/ 	.short	0x0380
        /*00f6*/ 	.short	0x0008


	//----- nvinfo : EIATTR_SW_WAR
	.align		4
.L_204:
        /*00f8*/ 	.byte	0x04, 0x36
        /*00fa*/ 	.short	(.L_206 - .L_205)
.L_205:
        /*00fc*/ 	.word	0x00000008
.L_206:


//--------------------- .nv.info._ZN3cub18CUB_300001_SM_10006detail10radix_sort30DeviceRadixSortHistogramKernelINS1_5radix10policy_hubIjjyE10Policy1000ELNS0_9SortOrderE0EjyNS1_21identity_decomposer_tEEEvPT2_PKT1_SA_iiT3_ --------------------------
	.section	.nv.info._ZN3cub18CUB_300001_SM_10006detail10radix_sort30DeviceRadixSortHistogramKernelINS1_5radix10policy_hubIjjyE10Policy1000ELNS0_9SortOrderE0EjyNS1_21identity_decomposer_tEEEvPT2_PKT1_SA_iiT3_,"",@"SHT_CUDA_INFO"
	.sectionflags	@""
	.align	4


	//----- nvinfo : EIATTR_CUDA_API_VERSION
	.align		4
        /*0000*/ 	.byte	0x04, 0x37
        /*0002*/ 	.short	(.L_208 - .L_207)
.L_207:
        /*0004*/ 	.word	0x00000082


	//----- nvinfo : EIATTR_KPARAM_INFO
	.align		4
.L_208:
        /*0008*/ 	.byte	0x04, 0x17
        /*000a*/ 	.short	(.L_210 - .L_209)
.L_209:
        /*000c*/ 	.word	0x00000000
        /*0010*/ 	.short	0x0005
        /*0012*/ 	.short	0x0020
        /*0014*/ 	.byte	0x00, 0xf0, 0x05, 0x00


	//----- nvinfo : EIATTR_KPARAM_INFO
	.align		4
.L_210:
        /*0018*/ 	.byte	0x04, 0x17
        /*001a*/ 	.short	(.L_212 - .L_211)
.L_211:
        /*001c*/ 	.word	0x00000000
        /*0020*/ 	.short	0x0004
        /*0022*/ 	.short	0x001c
        /*0024*/ 	.byte	0x00, 0xf0, 0x11, 0x00


	//----- nvinfo : EIATTR_KPARAM_INFO
	.align		4
.L_212:
        /*0028*/ 	.byte	0x04, 0x17
        /*002a*/ 	.short	(.L_214 - .L_213)
.L_213:
        /*002c*/ 	.word	0x00000000
        /*0030*/ 	.short	0x0003
        /*0032*/ 	.short	0x0018
        /*0034*/ 	.byte	0x00, 0xf0, 0x11, 0x00


	//----- nvinfo : EIATTR_KPARAM_INFO
	.align		4
.L_214:
        /*0038*/ 	.byte	0x04, 0x17
        /*003a*/ 	.short	(.L_216 - .L_215)
.L_215:
        /*003c*/ 	.word	0x00000000
        /*0040*/ 	.short	0x0002
        /*0042*/ 	.short	0x0010
        /*0044*/ 	.byte	0x00, 0xf0, 0x21, 0x00


	//----- nvinfo : EIATTR_KPARAM_INFO
	.align		4
.L_216:
        /*0048*/ 	.byte	0x04, 0x17
        /*004a*/ 	.short	(.L_218 - .L_217)
.L_217:
        /*004c*/ 	.word	0x00000000
        /*0050*/ 	.short	0x0001
        /*0052*/ 	.short	0x0008
        /*0054*/ 	.byte	0x00, 0xf5, 0x21, 0x00


	//----- nvinfo : EIATTR_KPARAM_INFO
	.align		4
.L_218:
        /*0058*/ 	.byte	0x04, 0x17
        /*005a*/ 	.short	(.L_220 - .L_219)
.L_219:
        /*005c*/ 	.word	0x00000000
        /*0060*/ 	.short	0x0000
        /*0062*/ 	.short	0x0000
        /*0064*/ 	.byte	0x00, 0xf5, 0x21, 0x00


	//----- nvinfo : EIATTR_SPARSE_MMA_MASK
	.align		4
.L_220:
        /*0068*/ 	.byte	0x03, 0x50
        /*006a*/ 	.short	0x0000


	//----- nvinfo : EIATTR_MAXREG_COUNT
	.align		4
        /*006c*/ 	.byte	0x03, 0x1b
        /*006e*/ 	.short	0x00ff


	//----- nvinfo : EIATTR_NUM_BARRIERS
	.align		4
        /*0070*/ 	.byte	0x02, 0x4c
        /*0072*/ 	.byte	0x01
	.zero		1


	//----- nvinfo : EIATTR_MERCURY_ISA_VERSION
	.align		4
        /*0074*/ 	.byte	0x03, 0x5f
        /*0076*/ 	.short	0x0101


	//----- nvinfo : EIATTR_VRC_CTA_INIT_COUNT
	.align		4
        /*0078*/ 	.byte	0x02, 0x4a
	.zero		1
	.zero		1


	//----- nvinfo : EIATTR_EXIT_INSTR_OFFSETS
	.align		4
        /*007c*/ 	.byte	0x04, 0x1c
        /*007e*/ 	.short	(.L_222 - .L_221)


	//   ....[0]....
.L_221:
        /*0080*/ 	.word	0x00000040


	//   ....[1]....
        /*0084*/ 	.word	0x00002ec0


	//----- nvinfo : EIATTR_MAX_THREADS
	.align		4
.L_222:
        /*0088*/ 	.byte	0x04, 0x05
        /*008a*/ 	.short	(.L_224 - .L_223)
.L_223:
        /*008c*/ 	.word	0x00000080
        /*0090*/ 	.word	0x00000001
        /*0094*/ 	.word	0x00000001


	//----- nvinfo : EIATTR_CRS_STACK_SIZE
	.align		4
.L_224:
        /*0098*/ 	.byte	0x04, 0x1e
        /*009a*/ 	.short	(.L_226 - .L_225)
.L_225:
        /*009c*/ 	.word	0x00000000


	//----- nvinfo : EIATTR_CBANK_PARAM_SIZE
	.align		4
.L_226:
        /*00a0*/ 	.byte	0x03, 0x19
        /*00a2*/ 	.short	0x0021


	//----- nvinfo : EIATTR_PARAM_CBANK
	.align		4
        /*00a4*/ 	.byte	0x04, 0x0a
        /*00a6*/ 	.short	(.L_228 - .L_227)
	.align		4
.L_227:
        /*00a8*/ 	.word	index@(.nv.constant0._ZN3cub18CUB_300001_SM_10006detail10radix_sort30DeviceRadixSortHistogramKernelINS1_5radix10policy_hubIjjyE10Policy1000ELNS0_9SortOrderE0EjyNS1_21identity_decomposer_tEEEvPT2_PKT1_SA_iiT3_)
        /*00ac*/ 	.short	0x0380
        /*00ae*/ 	.short	0x0021


	//----- nvinfo : EIATTR_SW_WAR
	.align		4
.L_228:
        /*00b0*/ 	.byte	0x04, 0x36
        /*00b2*/ 	.short	(.L_230 - .L_229)
.L_229:
        /*00b4*/ 	.word	0x00000008
.L_230:


//--------------------- .nv.info._ZN3cub18CUB_300001_SM_10006detail10radix_sort31DeviceRadixSortSingleTileKernelINS1_5radix10policy_hubIjjyE10Policy1000ELNS0_9SortOrderE0EjjyNS1_21identity_decomposer_tEEEvPKT1_PSA_PKT2_PSE_T3_iiT4_ --------------------------
	.section	.nv.info._ZN3cub18CUB_300001_SM_10006detail10radix_sort31DeviceRadixSortSingleTileKernelINS1_5radix10policy_hubIjjyE10Policy1000ELNS0_9SortOrderE0EjjyNS1_21identity_decomposer_tEEEvPKT1_PSA_PKT2_PSE_T3_iiT4_,"",@"SHT_CUDA_INFO"
	.sectionflags	@""
	.align	4


	//----- nvinfo : EIATTR_CUDA_API_VERSION
	.align		4
        /*0000*/ 	.byte	0x04, 0x37
        /*0002*/ 	.short	(.L_232 - .L_231)
.L_231:
        /*0004*/ 	.word	0x00000082


	//----- nvinfo : EIATTR_KPARAM_INFO
	.align		4
.L_232:
        /*0008*/ 	.byte	0x04, 0x17
        /*000a*/ 	.short	(.L_234 - .L_233)
.L_233:
        /*000c*/ 	.word	0x00000000
        /*0010*/ 	.short	0x0007
        /*0012*/ 	.short	0x0030
        /*0014*/ 	.byte	0x00, 0xf0, 0x05, 0x00


	//----- nvinfo : EIATTR_KPARAM_INFO
	.align		4
.L_234:
        /*0018*/ 	.byte	0x04, 0x17
        /*001a*/ 	.short	(.L_236 - .L_235)
.L_235:
        /*001c*/ 	.word	0x00000000
        /*0020*/ 	.short	0x0006
        /*0022*/ 	.short	0x002c
        /*0024*/ 	.byte	0x00, 0xf0, 0x11, 0x00


	//----- nvinfo : EIATTR_KPARAM_INFO
	.align		4
.L_236:
        /*0028*/ 	.byte	0x04, 0x17
        /*002a*/ 	.short	(.L_238 - .L_237)
.L_237:
        /*002c*/ 	.word	0x00000000
        /*0030*/ 	.short	0x0005
        /*0032*/ 	.short	0x0028
        /*0034*/ 	.byte	0x00, 0xf0, 0x11, 0x00


	//----- nvinfo : EIATTR_KPARAM_INFO
	.align		4
.L_238:
        /*0038*/ 	.byte	0x04, 0x17
        /*003a*/ 	.short	(.L_240 - .L_239)
.L_239:
        /*003c*/ 	.word	0x00000000
        /*0040*/ 	.short	0x0004
        /*0042*/ 	.short	0x0020
        /*0044*/ 	.byte	0x00, 0xf0, 0x21, 0x00


	//----- nvinfo : EIATTR_KPARAM_INFO
	.align		4
.L_240:
        /*0048*/ 	.byte	0x04, 0x17
        /*004a*/ 	.short	(.L_242 - .L_241)
.L_241:
        /*004c*/ 	.word	0x00000000
        /*0050*/ 	.short	0x0003
        /*0052*/ 	.short	0x0018
        /*0054*/ 	.byte	0x00, 0xf5, 0x21, 0x00


	//----- nvinfo : EIATTR_KPARAM_INFO
	.align		4
.L_242:
        /*0058*/ 	.byte	0x04, 0x17
        /*005a*/ 	.short	(.L_244 - .L_243)
.L_243:
        /*005c*/ 	.word	0x00000000
        /*0060*/ 	.short	0x0002
        /*0062*/ 	.short	0x0010
        /*0064*/ 	.byte	0x00, 0xf5, 0x21, 0x00


	//----- nvinfo : EIATTR_KPARAM_INFO
	.align		4
.L_244:
        /*0068*/ 	.byte	0x04, 0x17
        /*006a*/ 	.short	(.L_246 - .L_245)
.L_245:
        /*006c*/ 	.word	0x00000000
        /*0070*/ 	.short	0x0001
        /*0072*/ 	.short	0x0008
        /*0074*/ 	.byte	0x00, 0xf5, 0x21, 0x00


	//----- nvinfo : EIATTR_KPARAM_INFO
	.align		4
.L_246:
        /*0078*/ 	.byte	0x04, 0x17
        /*007a*/ 	.short	(.L_248 - .L_247)
.L_247:
        /*007c*/ 	.word	0x00000000
        /*0080*/ 	.short	0x0000
        /*0082*/ 	.short	0x0000
        /*0084*/ 	.byte	0x00, 0xf5, 0x21, 0x00


	//----- nvinfo : EIATTR_SPARSE_MMA_MASK
	.align		4
.L_248:
        /*0088*/ 	.byte	0x03, 0x50
        /*008a*/ 	.short	0x0000


	//----- nvinfo : EIATTR_MAXREG_COUNT
	.align		4
        /*008c*/ 	.byte	0x03, 0x1b
        /*008e*/ 	.short	0x00ff


	//----- nvinfo : EIATTR_NUM_BARRIERS
	.align		4
        /*0090*/ 	.byte	0x02, 0x4c
        /*0092*/ 	.byte	0x01
	.zero		1


	//----- nvinfo : EIATTR_MERCURY_ISA_VERSION
	.align		4
        /*0094*/ 	.byte	0x03, 0x5f
        /*0096*/ 	.short	0x0101


	//----- nvinfo : EIATTR_COOP_GROUP_MASK_REGIDS
	.align		4
        /*0098*/ 	.byte	0x04, 0x29
        /*009a*/ 	.short	(.L_250 - .L_249)


	//   ....[0]....
.L_249:
        /*009c*/ 	.word	0xffffffff


	//   ....[1]....
        /*00a0*/ 	.word	0xffffffff


	//   ....[2]....
        /*00a4*/ 	.word	0xffffffff


	//   ....[3]....
        /*00a8*/ 	.word	0xffffffff


	//   ....[4]....
        /*00ac*/ 	.word	0xffffffff


	//----- nvinfo : EIATTR_COOP_GROUP_INSTR_OFFSETS
	.align		4
.L_250:
        /*00b0*/ 	.byte	0x04, 0x28
        /*00b2*/ 	.short	(.L_252 - .L_251)


	//   ....[0]....
.L_251:
        /*00b4*/ 	.word	0x00001d10


	//   ....[1]....
        /*00b8*/ 	.word	0x00001d30


	//   ....[2]....
        /*00bc*/ 	.word	0x00001d50


	//   ....[3]....
        /*00c0*/ 	.word	0x00001d70


	//   ....[4]....
        /*00c4*/ 	.word	0x00001d90


	//----- nvinfo : EIATTR_VRC_CTA_INIT_COUNT
	.align		4
.L_252:
        /*00c8*/ 	.byte	0x02, 0x4a
	.zero		1
	.zero		1


	//----- nvinfo : EIATTR_EXIT_INSTR_OFFSETS
	.align		4
        /*00cc*/ 	.byte	0x04, 0x1c
        /*00ce*/ 	.short	(.L_254 - .L_253)


	//   ....[0]....
.L_253:
        /*00d0*/ 	.word	0x000039a0


	//   ....[1]....
        /*00d4*/ 	.word	0x000039e0


	//----- nvinfo : EIATTR_MAX_THREADS
	.align		4
.L_254:
        /*00d8*/ 	.byte	0x04, 0x05
        /*00da*/ 	.short	(.L_256 - .L_255)
.L_255:
        /*00dc*/ 	.word	0x00000100
        /*00e0*/ 	.word	0x00000001
        /*00e4*/ 	.word	0x00000001


	//----- nvinfo : EIATTR_CBANK_PARAM_SIZE
	.align		4
.L_256:
        /*00e8*/ 	.byte	0x03, 0x19
        /*00ea*/ 	.short	0x0031


	//----- nvinfo : EIATTR_PARAM_CBANK
	.align		4
        /*00ec*/ 	.byte	0x04, 0x0a
        /*00ee*/ 	.short	(.L_258 - .L_257)
	.align		4
.L_257:
        /*00f0*/ 	.word	index@(.nv.constant0._ZN3cub18CUB_300001_SM_10006detail10radix_sort31DeviceRadixSortSingleTileKernelINS1_5radix10policy_hubIjjyE10Policy1000ELNS0_9SortOrderE0EjjyNS1_21identity_decomposer_tEEEvPKT1_PSA_PKT2_PSE_T3_iiT4_)
        /*00f4*/ 	.short	0x0380
        /*00f6*/ 	.short	0x0031


	//----- nvinfo : EIATTR_SW_WAR
	.align		4
.L_258:
        /*00f8*/ 	.byte	0x04, 0x36
        /*00fa*/ 	.short	(.L_260 - .L_259)
.L_259:
        /*00fc*/ 	.word	0x00000008
.L_260:


//--------------------- .nv.info._ZN3cub18CUB_300001_SM_10006detail11EmptyKernelIvEEvv --------------------------
	.section	.nv.info._ZN3cub18CUB_300001_SM_10006detail11EmptyKernelIvEEvv,"",@"SHT_CUDA_INFO"
	.sectionflags	@""
	.align	4


	//----- nvinfo : EIATTR_CUDA_API_VERSION
	.align		4
        /*0000*/ 	.byte	0x04, 0x37
        /*0002*/ 	.short	(.L_262 - .L_261)
.L_261:
        /*0004*/ 	.word	0x00000082


	//----- nvinfo : EIATTR_SPARSE_MMA_MASK
	.align		4
.L_262:
        /*0008*/ 	.byte	0x03, 0x50
        /*000a*/ 	.short	0x0000


	//----- nvinfo : EIATTR_MAXREG_COUNT
	.align		4
        /*000c*/ 	.byte	0x03, 0x1b
        /*000e*/ 	.short	0x00ff


	//----- nvinfo : EIATTR_MERCURY_ISA_VERSION
	.align		4
        /*0010*/ 	.byte	0x03, 0x5f
        /*0012*/ 	.short	0x0101


	//----- nvinfo : EIATTR_VRC_CTA_INIT_COUNT
	.align		4
        /*0014*/ 	.byte	0x02, 0x4a
	.zero		1
	.zero		1


	//----- nvinfo : EIATTR_EXIT_INSTR_OFFSETS
	.align		4
        /*0018*/ 	.byte	0x04, 0x1c
        /*001a*/ 	.short	(.L_264 - .L_263)


	//   ....[0]....
.L_263:
        /*001c*/ 	.word	0x00000010


	//----- nvinfo : EIATTR_SW_WAR
	.align		4
.L_264:
        /*0020*/ 	.byte	0x04, 0x36
        /*0022*/ 	.short	(.L_266 - .L_265)
.L_265:
        /*0024*/ 	.word	0x00000008
.L_266:


//--------------------- .nv.info._Z13ConnectForcesP6float4S0_S0_PjPiP5uint2PfiiS1_i --------------------------
	.section	.nv.info._Z13ConnectForcesP6float4S0_S0_PjPiP5uint2PfiiS1_i,"",@"SHT_CUDA_INFO"
	.sectionflags	@""
	.align	4


	//----- nvinfo : EIATTR_CUDA_API_VERSION
	.align		4
        /*0000*/ 	.byte	0x04, 0x37
        /*0002*/ 	.short	(.L_268 - .L_267)
.L_267:
        /*0004*/ 	.word	0x00000082


	//----- nvinfo : EIATTR_KPARAM_INFO
	.align		4
.L_268:
        /*0008*/ 	.byte	0x04, 0x17
        /*000a*/ 	.short	(.L_270 - .L_269)
.L_269:
        /*000c*/ 	.word	0x00000000
        /*0010*/ 	.short	0x000a
        /*0012*/ 	.short	0x0048
        /*0014*/ 	.byte	0x00, 0xf0, 0x11, 0x00


	//----- nvinfo : EIATTR_KPARAM_INFO
	.align		4
.L_270:
        /*0018*/ 	.byte	0x04, 0x17
        /*001a*/ 	.short	(.L_272 - .L_271)
.L_271:
        /*001c*/ 	.word	0x00000000
        /*0020*/ 	.short	0x0009
        /*0022*/ 	.short	0x0040
        /*0024*/ 	.byte	0x00, 0xf5, 0x21, 0x00


	//----- nvinfo : EIATTR_KPARAM_INFO
	.align		4
.L_272:
        /*0028*/ 	.byte	0x04, 0x17
        /*002a*/ 	.short	(.L_274 - .L_273)
.L_273:
        /*002c*/ 	.word	0x00000000
        /*0030*/ 	.short	0x0008
        /*0032*/ 	.short	0x003c
        /*0034*/ 	.byte	0x00, 0xf0, 0x11, 0x00


	//----- nvinfo : EIATTR_KPARAM_INFO
	.align		4
.L_274:
        /*0038*/ 	.byte	0x04, 0x17
        /*003a*/ 	.short	(.L_276 - .L_275)
.L_275:
        /*003c*/ 	.word	0x00000000
        /*0040*/ 	.short	0x0007
        /*0042*/ 	.short	0x0038
        /*0044*/ 	.byte	0x00, 0xf0, 0x11, 0x00


	//----- nvinfo : EIATTR_KPARAM_INFO
	.align		4
.L_276:
        /*0048*/ 	.byte	0x04, 0x17
        /*004a*/ 	.short	(.L_278 - .L_277)
.L_277:
        /*004c*/ 	.word	0x00000000
        /*0050*/ 	.short	0x0006
        /*0052*/ 	.short	0x0030
        /*0054*/ 	.byte	0x00, 0xf5, 0x21, 0x00


	//----- nvinfo : EIATTR_KPARAM_INFO
	.align		4
.L_278:
        /*0058*/ 	.byte	0x04, 0x17
        /*005a*/ 	.short	(.L_280 - .L_279)
.L_279:
        /*005c*/ 	.word	0x00000000
        /*0060*/ 	.short	0x0005
        /*0062*/ 	.short	0x0028
        /*0064*/ 	.byte	0x00, 0xf5, 0x21, 0x00


	//----- nvinfo : EIATTR_KPARAM_INFO
	.align		4
.L_280:
        /*0068*/ 	.byte	0x04, 0x17
        /*006a*/ 	.short	(.L_282 - .L_281)
.L_281:
        /*006c*/ 	.word	0x00000000
        /*0070*/ 	.short	0x0004
        /*0072*/ 	.short	0x0020
        /*0074*/ 	.byte	0x00, 0xf5, 0x21, 0x00


	//----- nvinfo : EIATTR_KPARAM_INFO
	.align		4
.L_282:
        /*0078*/ 	.byte	0x04, 0x17
        /*007a*/ 	.short	(.L_284 - .L_283)
.L_283:
        /*007c*/ 	.word	0x00000000
        /*0080*/ 	.short	0x0003
        /*0082*/ 	.short	0x0018
        /*0084*/ 	.byte	0x00, 0xf5, 0x21, 0x00


	//----- nvinfo : EIATTR_KPARAM_INFO
	.align		4
.L_284:
        /*0088*/ 	.byte	0x04, 0x17
        /*008a*/ 	.short	(.L_286 - .L_285)
.L_285:
        /*008c*/ 	.word	0x00000000
        /*0090*/ 	.short	0x0002
        /*0092*/ 	.short	0x0010
        /*0094*/ 	.byte	0x00, 0xf5, 0x21, 0x00


	//----- nvinfo : EIATTR_KPARAM_INFO
	.align		4
.L_286:
        /*0098*/ 	.byte	0x04, 0x17
        /*009a*/ 	.short	(.L_288 - .L_287)
.L_287:
        /*009c*/ 	.word	0x00000000
        /*00a0*/ 	.short	0x0001
        /*00a2*/ 	.short	0x0008
        /*00a4*/ 	.byte	0x00, 0xf5, 0x21, 0x00


	//----- nvinfo : EIATTR_KPARAM_INFO
	.align		4
.L_288:
        /*00a8*/ 	.byte	0x04, 0x17
        /*00aa*/ 	.short	(.L_290 - .L_289)
.L_289:
        /*00ac*/ 	.word	0x00000000
        /*00b0*/ 	.short	0x0000
        /*00b2*/ 	.short	0x0000
        /*00b4*/ 	.byte	0x00, 0xf5, 0x21, 0x00


	//----- nvinfo : EIATTR_SPARSE_MMA_MASK
	.align		4
.L_290:
        /*00b8*/ 	.byte	0x03, 0x50
        /*00ba*/ 	.short	0x0000


	//----- nvinfo : EIATTR_MAXREG_COUNT
	.align		4
        /*00bc*/ 	.byte	0x03, 0x1b
        /*00be*/ 	.short	0x00ff


	//----- nvinfo : EIATTR_MERCURY_ISA_VERSION
	.align		4
        /*00c0*/ 	.byte	0x03, 0x5f
        /*00c2*/ 	.short	0x0101


	//----- nvinfo : EIATTR_UNUSED_LOAD_BYTE_OFFSET
	.align		4
        /*00c4*/ 	.byte	0x04, 0x44
        /*00c6*/ 	.short	(.L_292 - .L_291)


	//   ....[0]....
.L_291:
        /*00c8*/ 	.word	0x000001e0
        /*00cc*/ 	.word	0x00000fff


	//   ....[1]....
        /*00d0*/ 	.word	0x000001f0
        /*00d4*/ 	.word	0x00000fff


	//----- nvinfo : EIATTR_VRC_CTA_INIT_COUNT
	.align		4
.L_292:
        /*00d8*/ 	.byte	0x02, 0x4a
	.zero		1
	.zero		1


	//----- nvinfo : EIATTR_EXIT_INSTR_OFFSETS
	.align		4
        /*00dc*/ 	.byte	0x04, 0x1c
        /*00de*/ 	.short	(.L_294 - .L_293)


	//   ....[0]....
.L_293:
        /*00e0*/ 	.word	0x00000090


	//   ....[1]....
        /*00e4*/ 	.word	0x00000500


	//----- nvinfo : EIATTR_CRS_STACK_SIZE
	.align		4
.L_294:
        /*00e8*/ 	.byte	0x04, 0x1e
        /*00ea*/ 	.short	(.L_296 - .L_295)
.L_295:
        /*00ec*/ 	.word	0x00000000


	//----- nvinfo : EIATTR_CBANK_PARAM_SIZE
	.align		4
.L_296:
        /*00f0*/ 	.byte	0x03, 0x19
        /*00f2*/ 	.short	0x004c


	//----- nvinfo : EIATTR_PARAM_CBANK
	.align		4
        /*00f4*/ 	.byte	0x04, 0x0a
        /*00f6*/ 	.short	(.L_298 - .L_297)
	.align		4
.L_297:
        /*00f8*/ 	.word	index@(.nv.constant0._Z13ConnectForcesP6float4S0_S0_PjPiP5uint2PfiiS1_i)
        /*00fc*/ 	.short	0x0380
        /*00fe*/ 	.short	0x004c


	//----- nvinfo : EIATTR_SW_WAR
	.align		4
.L_298:
        /*0100*/ 	.byte	0x04, 0x36
        /*0102*/ 	.short	(.L_300 - .L_299)
.L_299:
        /*0104*/ 	.word	0x00000008
.L_300:


//--------------------- .nv.info._Z14ParticleForcesP6float4S0_S0_PjPiiiS1_ --------------------------
	.section	.nv.info._Z14ParticleForcesP6float4S0_S0_PjPiiiS1_,"",@"SHT_CUDA_INFO"
	.sectionflags	@""
	.align	4


	//----- nvinfo : EIATTR_CUDA_API_VERSION
	.align		4
        /*0000*/ 	.byte	0x04, 0x37
        /*0002*/ 	.short	(.L_302 - .L_301)
.L_301:
        /*0004*/ 	.word	0x00000082


	//----- nvinfo : EIATTR_KPARAM_INFO
	.align		4
.L_302:
        /*0008*/ 	.byte	0x04, 0x17
        /*000a*/ 	.short	(.L_304 - .L_303)
.L_303:
        /*000c*/ 	.word	0x00000000
        /*0010*/ 	.short	0x0007
        /*0012*/ 	.short	0x0030
        /*0014*/ 	.byte	0x00, 0xf5, 0x21, 0x00


	//----- nvinfo : EIATTR_KPARAM_INFO
	.align		4
.L_304:
        /*0018*/ 	.byte	0x04, 0x17
        /*001a*/ 	.short	(.L_306 - .L_305)
.L_305:
        /*001c*/ 	.word	0x00000000
        /*0020*/ 	.short	0x0006
        /*0022*/ 	.short	0x002c
        /*0024*/ 	.byte	0x00, 0xf0, 0x11, 0x00


	//----- nvinfo : EIATTR_KPARAM_INFO
	.align		4
.L_306:
        /*0028*/ 	.byte	0x04, 0x17
        /*002a*/ 	.short	(.L_308 - .L_307)
.L_307:
        /*002c*/ 	.word	0x00000000
        /*0030*/ 	.short	0x0005
        /*0032*/ 	.short	0x0028
        /*0034*/ 	.byte	0x00, 0xf0, 0x11, 0x00


	//----- nvinfo : EIATTR_KPARAM_INFO
	.align		4
.L_308:
        /*0038*/ 	.byte	0x04, 0x17
        /*003a*/ 	.short	(.L_310 - .L_309)
.L_309:
        /*003c*/ 	.word	0x00000000
        /*0040*/ 	.short	0x0004
        /*0042*/ 	.short	0x0020
        /*0044*/ 	.byte	0x00, 0xf5, 0x21, 0x00


	//----- nvinfo : EIATTR_KPARAM_INFO
	.align		4
.L_310:
        /*0048*/ 	.byte	0x04, 0x17
        /*004a*/ 	.short	(.L_312 - .L_311)
.L_311:
        /*004c*/ 	.word	0x00000000
        /*0050*/ 	.short	0x0003
        /*0052*/ 	.short	0x0018
        /*0054*/ 	.byte	0x00, 0xf5, 0x21, 0x00


	//----- nvinfo : EIATTR_KPARAM_INFO
	.align		4
.L_312:
        /*0058*/ 	.byte	0x04, 0x17
        /*005a*/ 	.short	(.L_314 - .L_313)
.L_313:
        /*005c*/ 	.word	0x00000000
        /*0060*/ 	.short	0x0002
        /*0062*/ 	.short	0x0010
        /*0064*/ 	.byte	0x00, 0xf5, 0x21, 0x00


	//----- nvinfo : EIATTR_KPARAM_INFO
	.align		4
.L_314:
        /*0068*/ 	.byte	0x04, 0x17
        /*006a*/ 	.short	(.L_316 - .L_315)
.L_315:
        /*006c*/ 	.word	0x00000000
        /*0070*/ 	.short	0x0001
        /*0072*/ 	.short	0x0008
        /*0074*/ 	.byte	0x00, 0xf5, 0x21, 0x00


	//----- nvinfo : EIATTR_KPARAM_INFO
	.align		4
.L_316:
        /*0078*/ 	.byte	0x04, 0x17
        /*007a*/ 	.short	(.L_318 - .L_317)
.L_317:
        /*007c*/ 	.word	0x00000000
        /*0080*/ 	.short	0x0000
        /*0082*/ 	.short	0x0000
        /*0084*/ 	.byte	0x00, 0xf5, 0x21, 0x00


	//----- nvinfo : EIATTR_SPARSE_MMA_MASK
	.align		4
.L_318:
        /*0088*/ 	.byte	0x03, 0x50
        /*008a*/ 	.short	0x0000


	//----- nvinfo : EIATTR_MAXREG_COUNT
	.align		4
        /*008c*/ 	.byte	0x03, 0x1b
        /*008e*/ 	.short	0x00ff


	//----- nvinfo : EIATTR_MERCURY_ISA_VERSION
	.align		4
        /*0090*/ 	.byte	0x03, 0x5f
        /*0092*/ 	.short	0x0101


	//----- nvinfo : EIATTR_UNUSED_LOAD_BYTE_OFFSET
	.align		4
        /*0094*/ 	.byte	0x04, 0x44
        /*0096*/ 	.short	(.L_320 - .L_319)


	//   ....[0]....
.L_319:
        /*0098*/ 	.word	0x00000100
        /*009c*/ 	.word	0x00000fff


	//   ....[1]....
        /*00a0*/ 	.word	0x000006e0
        /*00a4*/ 	.word	0x00000fff


	//   ....[2]....
        /*00a8*/ 	.word	0x00000b80
        /*00ac*/ 	.word	0x00000fff


	//   ....[3]....
        /*00b0*/ 	.word	0x00001010
        /*00b4*/ 	.word	0x00000fff


	//----- nvinfo : EIATTR_VRC_CTA_INIT_COUNT
	.align		4
.L_320:
        /*00b8*/ 	.byte	0x02, 0x4a
	.zero		1
	.zero		1


	//----- nvinfo : EIATTR_EXIT_INSTR_OFFSETS
	.align		4
        /*00bc*/ 	.byte	0x04, 0x1c
        /*00be*/ 	.short	(.L_322 - .L_321)


	//   ....[0]....
.L_321:
        /*00c0*/ 	.word	0x00000090


	//   ....[1]....
        /*00c4*/ 	.word	0x000013f0


	//----- nvinfo : EIATTR_CRS_STACK_SIZE
	.align		4
.L_322:
        /*00c8*/ 	.byte	0x04, 0x1e
        /*00ca*/ 	.short	(.L_324 - .L_323)
.L_323:
        /*00cc*/ 	.word	0x00000000


	//----- nvinfo : EIATTR_CBANK_PARAM_SIZE
	.align		4
.L_324:
        /*00d0*/ 	.byte	0x03, 0x19
        /*00d2*/ 	.short	0x0038


	//----- nvinfo : EIATTR_PARAM_CBANK
	.align		4
        /*00d4*/ 	.byte	0x04, 0x0a
        /*00d6*/ 	.short	(.L_326 - .L_325)
	.align		4
.L_325:
        /*00d8*/ 	.word	index@(.nv.constant0._Z14ParticleForcesP6float4S0_S0_PjPiiiS1_)
        /*00dc*/ 	.short	0x0380
        /*00de*/ 	.short	0x0038


	//----- nvinfo : EIATTR_SW_WAR
	.align		4
.L_326:
        /*00e0*/ 	.byte	0x04, 0x36
        /*00e2*/ 	.short	(.L_328 - .L_327)
.L_327:
        /*00e4*/ 	.word	0x00000008
.L_328:


//--------------------- .nv.info._Z20InitialiseNeighboursP6float4PjPiS2_P5uint2PfS1_ii --------------------------
	.section	.nv.info._Z20InitialiseNeighboursP6float4PjPiS2_P5uint2PfS1_ii,"",@"SHT_CUDA_INFO"
	.sectionflags	@""
	.align	4


	//----- nvinfo : EIATTR_CUDA_API_VERSION
	.align		4
        /*0000*/ 	.byte	0x04, 0x37
        /*0002*/ 	.short	(.L_330 - .L_329)
.L_329:
        /*0004*/ 	.word	0x00000082


	//----- nvinfo : EIATTR_KPARAM_INFO
	.align		4
.L_330:
        /*0008*/ 	.byte	0x04, 0x17
        /*000a*/ 	.short	(.L_332 - .L_331)
.L_331:
        /*000c*/ 	.word	0x00000000
        /*0010*/ 	.short	0x0008
        /*0012*/ 	.short	0x003c
        /*0014*/ 	.byte	0x00, 0xf0, 0x11, 0x00


	//----- nvinfo : EIATTR_KPARAM_INFO
	.align		4
.L_332:
        /*0018*/ 	.byte	0x04, 0x17
        /*001a*/ 	.short	(.L_334 - .L_333)
.L_333:
        /*001c*/ 	.word	0x00000000
        /*0020*/ 	.short	0x0007
        /*0022*/ 	.short	0x0038
        /*0024*/ 	.byte	0x00, 0xf0, 0x11, 0x00


	//----- nvinfo : EIATTR_KPARAM_INFO
	.align		4
.L_334:
        /*0028*/ 	.byte	0x04, 0x17
        /*002a*/ 	.short	(.L_336 - .L_335)
.L_335:
        /*002c*/ 	.word	0x00000000
        /*0030*/ 	.short	0x0006
        /*0032*/ 	.short	0x0030
        /*0034*/ 	.byte	0x00, 0xf5, 0x21, 0x00


	//----- nvinfo : EIATTR_KPARAM_INFO
	.align		4
.L_336:
        /*0038*/ 	.byte	0x04, 0x17
        /*003a*/ 	.short	(.L_338 - .L_337)
.L_337:
        /*003c*/ 	.word	0x00000000
        /*0040*/ 	.short	0x0005
        /*0042*/ 	.short	0x0028
        /*0044*/ 	.byte	0x00, 0xf5, 0x21, 0x00


	//----- nvinfo : EIATTR_KPARAM_INFO
	.align		4
.L_338:
        /*0048*/ 	.byte	0x04, 0x17
        /*004a*/ 	.short	(.L_340 - .L_339)
.L_339:
        /*004c*/ 	.word	0x00000000
        /*0050*/ 	.short	0x0004
        /*0052*/ 	.short	0x0020
        /*0054*/ 	.byte	0x00, 0xf5, 0x21, 0x00


	//----- nvinfo : EIATTR_KPARAM_INFO
	.align		4
.L_340:
        /*0058*/ 	.byte	0x04, 0x17
        /*005a*/ 	.short	(.L_342 - .L_341)
.L_341:
        /*005c*/ 	.word	0x00000000
        /*0060*/ 	.short	0x0003
        /*0062*/ 	.short	0x0018
        /*0064*/ 	.byte	0x00, 0xf5, 0x21, 0x00


	//----- nvinfo : EIATTR_KPARAM_INFO
	.align		4
.L_342:
        /*0068*/ 	.byte	0x04, 0x17
        /*006a*/ 	.short	(.L_344 - .L_343)
.L_343:
        /*006c*/ 	.word	0x00000000
        /*0070*/ 	.short	0x0002
        /*0072*/ 	.short	0x0010
        /*0074*/ 	.byte	0x00, 0xf5, 0x21, 0x00


	//----- nvinfo : EIATTR_KPARAM_INFO
	.align		4
.L_344:
        /*0078*/ 	.byte	0x04, 0x17
        /*007a*/ 	.short	(.L_346 - .L_345)
.L_345:
        /*007c*/ 	.word	0x00000000
        /*0080*/ 	.short	0x0001
        /*0082*/ 	.short	0x0008
        /*0084*/ 	.byte	0x00, 0xf5, 0x21, 0x00


	//----- nvinfo : EIATTR_KPARAM_INFO
	.align		4
.L_346:
        /*0088*/ 	.byte	0x04, 0x17
        /*008a*/ 	.short	(.L_348 - .L_347)
.L_347:
        /*008c*/ 	.word	0x00000000
        /*0090*/ 	.short	0x0000
        /*0092*/ 	.short	0x0000
        /*0094*/ 	.byte	0x00, 0xf5, 0x21, 0x00


	//----- nvinfo : EIATTR_SPARSE_MMA_MASK
	.align		4
.L_348:
        /*0098*/ 	.byte	0x03, 0x50
        /*009a*/ 	.short	0x0000


	//----- nvinfo : EIATTR_MAXREG_COUNT
	.align		4
        /*009c*/ 	.byte	0x03, 0x1b
        /*009e*/ 	.short	0x00ff


	//----- nvinfo : EIATTR_MERCURY_ISA_VERSION
	.align		4
        /*00a0*/ 	.byte	0x03, 0x5f
        /*00a2*/ 	.short	0x0101


	//----- nvinfo : EIATTR_UNUSED_LOAD_BYTE_OFFSET
	.align		4
        /*00a4*/ 	.byte	0x04, 0x44
        /*00a6*/ 	.short	(.L_350 - .L_349)


	//   ....[0]....
.L_349:
        /*00a8*/ 	.word	0x000000e0
        /*00ac*/ 	.word	0x00000fff


	//   ....[1]....
        /*00b0*/ 	.word	0x00000630
        /*00b4*/ 	.word	0x00000fff


	//   ....[2]....
        /*00b8*/ 	.word	0x00000650
        /*00bc*/ 	.word	0x00000fff


	//   ....[3]....
        /*00c0*/ 	.word	0x00000aa0
        /*00c4*/ 	.word	0x00000fff


	//   ....[4]....
        /*00c8*/ 	.word	0x00000ab0
        /*00cc*/ 	.word	0x00000fff


	//   ....[5]....
        /*00d0*/ 	.word	0x00000f00
        /*00d4*/ 	.word	0x00000fff


	//   ....[6]....
        /*00d8*/ 	.word	0x00000f10
        /*00dc*/ 	.word	0x00000fff


	//----- nvinfo : EIATTR_VRC_CTA_INIT_COUNT
	.align		4
.L_350:
        /*00e0*/ 	.byte	0x02, 0x4a
	.zero		1
	.zero		1


	//----- nvinfo : EIATTR_EXIT_INSTR_OFFSETS
	.align		4
        /*00e4*/ 	.byte	0x04, 0x1c
        /*00e6*/ 	.short	(.L_352 - .L_351)


	//   ....[0]....
.L_351:
        /*00e8*/ 	.word	0x00000090


	//   ....[1]....
        /*00ec*/ 	.word	0x00001260


	//----- nvinfo : EIATTR_CRS_STACK_SIZE
	.align		4
.L_352:
        /*00f0*/ 	.byte	0x04, 0x1e
        /*00f2*/ 	.short	(.L_354 - .L_353)
.L_353:
        /*00f4*/ 	.word	0x00000000


	//----- nvinfo : EIATTR_CBANK_PARAM_SIZE
	.align		4
.L_354:
        /*00f8*/ 	.byte	0x03, 0x19
        /*00fa*/ 	.short	0x0040


	//----- nvinfo : EIATTR_PARAM_CBANK
	.align		4
        /*00fc*/ 	.byte	0x04, 0x0a
        /*00fe*/ 	.short	(.L_356 - .L_355)
	.align		4
.L_355:
        /*0100*/ 	.word	index@(.nv.constant0._Z20InitialiseNeighboursP6float4PjPiS2_P5uint2PfS1_ii)
        /*0104*/ 	.short	0x0380
        /*0106*/ 	.short	0x0040


	//----- nvinfo : EIATTR_SW_WAR
	.align		4
.L_356:
        /*0108*/ 	.byte	0x04, 0x36
        /*010a*/ 	.short	(.L_358 - .L_357)
.L_357:
        /*010c*/ 	.word	0x00000008
.L_358:


//--------------------- .nv.info._Z15CountNeighboursP6float4PjPiS2_S1_ii --------------------------
	.section	.nv.info._Z15CountNeighboursP6float4PjPiS2_S1_ii,"",@"SHT_CUDA_INFO"
	.sectionflags	@""
	.align	4


	//----- nvinfo : EIATTR_CUDA_API_VERSION
	.align		4
        /*0000*/ 	.byte	0x04, 0x37
        /*0002*/ 	.short	(.L_360 - .L_359)
.L_359:
        /*0004*/ 	.word	0x00000082


	//----- nvinfo : EIATTR_KPARAM_INFO
	.align		4
.L_360:
        /*0008*/ 	.byte	0x04, 0x17
        /*000a*/ 	.short	(.L_362 - .L_361)
.L_361:
        /*000c*/ 	.word	0x00000000
        /*0010*/ 	.short	0x0006
        /*0012*/ 	.short	0x002c
        /*0014*/ 	.byte	0x00, 0xf0, 0x11, 0x00


	//----- nvinfo : EIATTR_KPARAM_INFO
	.align		4
.L_362:
        /*0018*/ 	.byte	0x04, 0x17
        /*001a*/ 	.short	(.L_364 - .L_363)
.L_363:
        /*001c*/ 	.word	0x00000000
        /*0020*/ 	.short	0x0005
        /*0022*/ 	.short	0x0028
        /*0024*/ 	.byte	0x00, 0xf0, 0x11, 0x00


	//----- nvinfo : EIATTR_KPARAM_INFO
	.align		4
.L_364:
        /*0028*/ 	.byte	0x04, 0x17
        /*002a*/ 	.short	(.L_366 - .L_365)
.L_365:
        /*002c*/ 	.word	0x00000000
        /*0030*/ 	.short	0x0004
        /*0032*/ 	.short	0x0020
        /*0034*/ 	.byte	0x00, 0xf5, 0x21, 0x00


	//----- nvinfo : EIATTR_KPARAM_INFO
	.align		4
.L_366:
        /*0038*/ 	.byte	0x04, 0x17
        /*003a*/ 	.short	(.L_368 - .L_367)
.L_367:
        /*003c*/ 	.word	0x00000000
        /*0040*/ 	.short	0x0003
        /*0042*/ 	.short	0x0018
        /*0044*/ 	.byte	0x00, 0xf5, 0x21, 0x00


	//----- nvinfo : EIATTR_KPARAM_INFO
	.align		4
.L_368:
        /*0048*/ 	.byte	0x04, 0x17
        /*004a*/ 	.short	(.L_370 - .L_369)
.L_369:
        /*004c*/ 	.word	0x00000000
        /*0050*/ 	.short	0x0002
        /*0052*/ 	.short	0x0010
        /*0054*/ 	.byte	0x00, 0xf5, 0x21, 0x00


	//----- nvinfo : EIATTR_KPARAM_INFO
	.align		4
.L_370:
        /*0058*/ 	.byte	0x04, 0x17
        /*005a*/ 	.short	(.L_372 - .L_371)
.L_371:
        /*005c*/ 	.word	0x00000000
        /*0060*/ 	.short	0x0001
        /*0062*/ 	.short	0x0008
        /*0064*/ 	.byte	0x00, 0xf5, 0x21, 0x00


	//----- nvinfo : EIATTR_KPARAM_INFO
	.align		4
.L_372:
        /*0068*/ 	.byte	0x04, 0x17
        /*006a*/ 	.short	(.L_374 - .L_373)
.L_373:
        /*006c*/ 	.word	0x00000000
        /*0070*/ 	.short	0x0000
        /*0072*/ 	.short	0x0000
        /*0074*/ 	.byte	0x00, 0xf5, 0x21, 0x00


	//----- nvinfo : EIATTR_SPARSE_MMA_MASK
	.align		4
.L_374:
        /*0078*/ 	.byte	0x03, 0x50
        /*007a*/ 	.short	0x0000


	//----- nvinfo : EIATTR_MAXREG_COUNT
	.align		4
        /*007c*/ 	.byte	0x03, 0x1b
        /*007e*/ 	.short	0x00ff


	//----- nvinfo : EIATTR_MERCURY_ISA_VERSION
	.align		4
        /*0080*/ 	.byte	0x03, 0x5f
        /*0082*/ 	.short	0x0101


	//----- nvinfo : EIATTR_UNUSED_LOAD_BYTE_OFFSET
	.align		4
        /*0084*/ 	.byte	0x04, 0x44
        /*0086*/ 	.short	(.L_376 - .L_375)


	//   ....[0]....
.L_375:
        /*0088*/ 	.word	0x000000e0
        /*008c*/ 	.word	0x00000fff


	//   ....[1]....
        /*0090*/ 	.word	0x00000630
        /*0094*/ 	.word	0x00000fff


	//   ....[2]....
        /*0098*/ 	.word	0x000008c0
        /*009c*/ 	.word	0x00000fff


	//   ....[3]....
        /*00a0*/ 	.word	0x00000b50
        /*00a4*/ 	.word	0x00000fff


	//----- nvinfo : EIATTR_VRC_CTA_INIT_COUNT
	.align		4
.L_376:
        /*00a8*/ 	.byte	0x02, 0x4a
	.zero		1
	.zero		1


	//----- nvinfo : EIATTR_EXIT_INSTR_OFFSETS
	.align		4
        /*00ac*/ 	.byte	0x04, 0x1c
        /*00ae*/ 	.short	(.L_378 - .L_377)


	//   ....[0]....
.L_377:
        /*00b0*/ 	.word	0x00000090


	//   ....[1]....
        /*00b4*/ 	.word	0x00000d60


	//----- nvinfo : EIATTR_CRS_STACK_SIZE
	.align		4
.L_378:
        /*00b8*/ 	.byte	0x04, 0x1e
        /*00ba*/ 	.short	(.L_380 - .L_379)
.L_379:
        /*00bc*/ 	.word	0x00000000


	//----- nvinfo : EIATTR_CBANK_PARAM_SIZE
	.align		4
.L_380:
        /*00c0*/ 	.byte	0x03, 0x19
        /*00c2*/ 	.short	0x0030


	//----- nvinfo : EIATTR_PARAM_CBANK
	.align		4
        /*00c4*/ 	.byte	0x04, 0x0a
        /*00c6*/ 	.short	(.L_382 - .L_381)
	.align		4
.L_381:
        /*00c8*/ 	.word	index@(.nv.constant0._Z15CountNeighboursP6float4PjPiS2_S1_ii)
        /*00cc*/ 	.short	0x0380
        /*00ce*/ 	.short	0x0030


	//----- nvinfo : EIATTR_SW_WAR
	.align		4
.L_382:
        /*00d0*/ 	.byte	0x04, 0x36
        /*00d2*/ 	.short	(.L_384 - .L_383)
.L_383:
        /*00d4*/ 	.word	0x00000008
.L_384:


//--------------------- .nv.info._Z12ParticleMoveP6float4S0_S0_S0_S0_PjS1_S1_iiii --------------------------
	.section	.nv.info._Z12ParticleMoveP6float4S0_S0_S0_S0_PjS1_S1_iiii,"",@"SHT_CUDA_INFO"
	.sectionflags	@""
	.align	4


	//----- nvinfo : EIATTR_CUDA_API_VERSION
	.align		4
        /*0000*/ 	.byte	0x04, 0x37
        /*0002*/ 	.short	(.L_386 - .L_385)
.L_385:
        /*0004*/ 	.word	0x00000082


	//----- nvinfo : EIATTR_KPARAM_INFO
	.align		4
.L_386:
        /*0008*/ 	.byte	0x04, 0x17
        /*000a*/ 	.short	(.L_388 - .L_387)
.L_387:
        /*000c*/ 	.word	0x00000000
        /*0010*/ 	.short	0x000b
        /*0012*/ 	.short	0x004c
        /*0014*/ 	.byte	0x00, 0xf0, 0x11, 0x00


	//----- nvinfo : EIATTR_KPARAM_INFO
	.align		4
.L_388:
        /*0018*/ 	.byte	0x04, 0x17
        /*001a*/ 	.short	(.L_390 - .L_389)
.L_389:
        /*001c*/ 	.word	0x00000000
        /*0020*/ 	.short	0x000a
        /*0022*/ 	.short	0x0048
        /*0024*/ 	.byte	0x00, 0xf0, 0x11, 0x00


	//----- nvinfo : EIATTR_KPARAM_INFO
	.align		4
.L_390:
        /*0028*/ 	.byte	0x04, 0x17
        /*002a*/ 	.short	(.L_392 - .L_391)
.L_391:
        /*002c*/ 	.word	0x00000000
        /*0030*/ 	.short	0x0009
        /*0032*/ 	.short	0x0044
        /*0034*/ 	.byte	0x00, 0xf0, 0x11, 0x00


	//----- nvinfo : EIATTR_KPARAM_INFO
	.align		4
.L_392:
        /*0038*/ 	.byte	0x04, 0x17
        /*003a*/ 	.short	(.L_394 - .L_393)
.L_393:
        /*003c*/ 	.word	0x00000000
        /*0040*/ 	.short	0x0008
        /*0042*/ 	.short	0x0040
        /*0044*/ 	.byte	0x00, 0xf0, 0x11, 0x00


	//----- nvinfo : EIATTR_KPARAM_INFO
	.align		4
.L_394:
        /*0048*/ 	.byte	0x04, 0x17
        /*004a*/ 	.short	(.L_396 - .L_395)
.L_395:
        /*004c*/ 	.word	0x00000000
        /*0050*/ 	.short	0x0007
        /*0052*/ 	.short	0x0038
        /*0054*/ 	.byte	0x00, 0xf5, 0x21, 0x00


	//----- nvinfo : EIATTR_KPARAM_INFO
	.align		4
.L_396:
        /*0058*/ 	.byte	0x04, 0x17
        /*005a*/ 	.short	(.L_398 - .L_397)
.L_397:
        /*005c*/ 	.word	0x00000000
        /*0060*/ 	.short	0x0006
        /*0062*/ 	.short	0x0030
        /*0064*/ 	.byte	0x00, 0xf5, 0x21, 0x00


	//----- nvinfo : EIATTR_KPARAM_INFO
	.align		4
.L_398:
        /*0068*/ 	.byte	0x04, 0x17
        /*006a*/ 	.short	(.L_400 - .L_399)
.L_399:
        /*006c*/ 	.word	0x00000000
        /*0070*/ 	.short	0x0005
        /*0072*/ 	.short	0x0028
        /*0074*/ 	.byte	0x00, 0xf5, 0x21, 0x00


	//----- nvinfo : EIATTR_KPARAM_INFO
	.align		4
.L_400:
        /*0078*/ 	.byte	0x04, 0x17
        /*007a*/ 	.short	(.L_402 - .L_401)
.L_401:
        /*007c*/ 	.word	0x00000000
        /*0080*/ 	.short	0x0004
        /*0082*/ 	.short	0x0020
        /*0084*/ 	.byte	0x00, 0xf5, 0x21, 0x00


	//----- nvinfo : EIATTR_KPARAM_INFO
	.align		4
.L_402:
        /*0088*/ 	.byte	0x04, 0x17
        /*008a*/ 	.short	(.L_404 - .L_403)
.L_403:
        /*008c*/ 	.word	0x00000000
        /*0090*/ 	.short	0x0003
        /*0092*/ 	.short	0x0018
        /*0094*/ 	.byte	0x00, 0xf5, 0x21, 0x00


	//----- nvinfo : EIATTR_KPARAM_INFO
	.align		4
.L_404:
        /*0098*/ 	.byte	0x04, 0x17
        /*009a*/ 	.short	(.L_406 - .L_405)
.L_405:
        /*009c*/ 	.word	0x00000000
        /*00a0*/ 	.short	0x0002
        /*00a2*/ 	.short	0x0010
        /*00a4*/ 	.byte	0x00, 0xf5, 0x21, 0x00


	//----- nvinfo : EIATTR_KPARAM_INFO
	.align		4
.L_406:
        /*00a8*/ 	.byte	0x04, 0x17
        /*00aa*/ 	.short	(.L_408 - .L_407)
.L_407:
        /*00ac*/ 	.word	0x00000000
        /*00b0*/ 	.short	0x0001
        /*00b2*/ 	.short	0x0008
        /*00b4*/ 	.byte	0x00, 0xf5, 0x21, 0x00


	//----- nvinfo : EIATTR_KPARAM_INFO
	.align		4
.L_408:
        /*00b8*/ 	.byte	0x04, 0x17
        /*00ba*/ 	.short	(.L_410 - .L_409)
.L_409:
        /*00bc*/ 	.word	0x00000000
        /*00c0*/ 	.short	0x0000
        /*00c2*/ 	.short	0x0000
        /*00c4*/ 	.byte	0x00, 0xf5, 0x21, 0x00


	//----- nvinfo : EIATTR_SPARSE_MMA_MASK
	.align		4
.L_410:
        /*00c8*/ 	.byte	0x03, 0x50
        /*00ca*/ 	.short	0x0000


	//----- nvinfo : EIATTR_MAXREG_COUNT
	.align		4
        /*00cc*/ 	.byte	0x03, 0x1b
        /*00ce*/ 	.short	0x00ff


	//----- nvinfo : EIATTR_MERCURY_ISA_VERSION
	.align		4
        /*00d0*/ 	.byte	0x03, 0x5f
        /*00d2*/ 	.short	0x0101


	//----- nvinfo : EIATTR_UNUSED_LOAD_BYTE_OFFSET
	.align		4
        /*00d4*/ 	.byte	0x04, 0x44
        /*00d6*/ 	.short	(.L_412 - .L_411)


	//   ....[0]....
.L_411:
        /*00d8*/ 	.word	0x00000190
        /*00dc*/ 	.word	0x00000fff


	//   ....[1]....
        /*00e0*/ 	.word	0x000001a0
        /*00e4*/ 	.word	0x00000fff


	//   ....[2]....
        /*00e8*/ 	.word	0x00000260
        /*00ec*/ 	.word	0x00000fff


	//   ....[3]....
        /*00f0*/ 	.word	0x00000310
        /*00f4*/ 	.word	0x00000fff


	//   ....[4]....
        /*00f8*/ 	.word	0x00000350
        /*00fc*/ 	.word	0x00000fff


	//----- nvinfo : EIATTR_VRC_CTA_INIT_COUNT
	.align		4
.L_412:
        /*0100*/ 	.byte	0x02, 0x4a
	.zero		1
	.zero		1


	//----- nvinfo : EIATTR_EXIT_INSTR_OFFSETS
	.align		4
        /*0104*/ 	.byte	0x04, 0x1c
        /*0106*/ 	.short	(.L_414 - .L_413)


	//   ....[0]....
.L_413:
        /*0108*/ 	.word	0x00000090


	//   ....[1]....
        /*010c*/ 	.word	0x00000ba0


	//----- nvinfo : EIATTR_CRS_STACK_SIZE
	.align		4
.L_414:
        /*0110*/ 	.byte	0x04, 0x1e
        /*0112*/ 	.short	(.L_416 - .L_415)
.L_415:
        /*0114*/ 	.word	0x00000000


	//----- nvinfo : EIATTR_CBANK_PARAM_SIZE
	.align		4
.L_416:
        /*0118*/ 	.byte	0x03, 0x19
        /*011a*/ 	.short	0x0050


	//----- nvinfo : EIATTR_PARAM_CBANK
	.align		4
        /*011c*/ 	.byte	0x04, 0x0a
        /*011e*/ 	.short	(.L_418 - .L_417)
	.align		4
.L_417:
        /*0120*/ 	.word	index@(.nv.constant0._Z12ParticleMoveP6float4S0_S0_S0_S0_PjS1_S1_iiii)
        /*0124*/ 	.short	0x0380
        /*0126*/ 	.short	0x0050


	//----- nvinfo : EIATTR_SW_WAR
	.align		4
.L_418:
        /*0128*/ 	.byte	0x04, 0x36
        /*012a*/ 	.short	(.L_420 - .L_419)
.L_419:
        /*012c*/ 	.word	0x00000008
.L_420:


//--------------------- .nv.info._Z16UpdateTrackIndexPjS_S_S_ii --------------------------
	.section	.nv.info._Z16UpdateTrackIndexPjS_S_S_ii,"",@"SHT_CUDA_INFO"
	.sectionflags	@""
	.align	4


	//----- nvinfo : EIATTR_CUDA_API_VERSION
	.align		4
        /*0000*/ 	.byte	0x04, 0x37
        /*0002*/ 	.short	(.L_422 - .L_421)
.L_421:
        /*0004*/ 	.word	0x00000082


	//----- nvinfo : EIATTR_KPARAM_INFO
	.align		4
.L_422:
        /*0008*/ 	.byte	0x04, 0x17
        /*000a*/ 	.short	(.L_424 - .L_423)
.L_423:
        /*000c*/ 	.word	0x00000000
        /*0010*/ 	.short	0x0005
        /*0012*/ 	.short	0x0024
        /*0014*/ 	.byte	0x00, 0xf0, 0x11, 0x00


	//----- nvinfo : EIATTR_KPARAM_INFO
	.align		4
.L_424:
        /*0018*/ 	.byte	0x04, 0x17
        /*001a*/ 	.short	(.L_426 - .L_425)
.L_425:
        /*001c*/ 	.word	0x00000000
        /*0020*/ 	.short	0x0004
        /*0022*/ 	.short	0x0020
        /*0024*/ 	.byte	0x00, 0xf0, 0x11, 0x00


	//----- nvinfo : EIATTR_KPARAM_INFO
	.align		4
.L_426:
        /*0028*/ 	.byte	0x04, 0x17
        /*002a*/ 	.short	(.L_428 - .L_427)
.L_427:
        /*002c*/ 	.word	0x00000000
        /*0030*/ 	.short	0x0003
        /*0032*/ 	.short	0x0018
        /*0034*/ 	.byte	0x00, 0xf5, 0x21, 0x00


	//----- nvinfo : EIATTR_KPARAM_INFO
	.align		4
.L_428:
        /*0038*/ 	.byte	0x04, 0x17
        /*003a*/ 	.short	(.L_430 - .L_429)
.L_429:
        /*003c*/ 	.word	0x00000000
        /*0040*/ 	.short	0x0002
        /*0042*/ 	.short	0x0010
        /*0044*/ 	.byte	0x00, 0xf5, 0x21, 0x00


	//----- nvinfo : EIATTR_KPARAM_INFO
	.align		4
.L_430:
        /*0048*/ 	.byte	0x04, 0x17
        /*004a*/ 	.short	(.L_432 - .L_431)
.L_431:
        /*004c*/ 	.word	0x00000000
        /*0050*/ 	.short	0x0001
        /*0052*/ 	.short	0x0008
        /*0054*/ 	.byte	0x00, 0xf5, 0x21, 0x00


	//----- nvinfo : EIATTR_KPARAM_INFO
	.align		4
.L_432:
        /*0058*/ 	.byte	0x04, 0x17
        /*005a*/ 	.short	(.L_434 - .L_433)
.L_433:
        /*005c*/ 	.word	0x00000000
        /*0060*/ 	.short	0x0000
        /*0062*/ 	.short	0x0000
        /*0064*/ 	.byte	0x00, 0xf5, 0x21, 0x00


	//----- nvinfo : EIATTR_SPARSE_MMA_MASK
	.align		4
.L_434:
        /*0068*/ 	.byte	0x03, 0x50
        /*006a*/ 	.short	0x0000


	//----- nvinfo : EIATTR_MAXREG_COUNT
	.align		4
        /*006c*/ 	.byte	0x03, 0x1b
        /*006e*/ 	.short	0x00ff


	//----- nvinfo : EIATTR_MERCURY_ISA_VERSION
	.align		4
        /*0070*/ 	.byte	0x03, 0x5f
        /*0072*/ 	.short	0x0101


	//----- nvinfo : EIATTR_VRC_CTA_INIT_COUNT
	.align		4
        /*0074*/ 	.byte	0x02, 0x4a
	.zero		1
	.zero		1


	//----- nvinfo : EIATTR_EXIT_INSTR_OFFSETS
	.align		4
        /*0078*/ 	.byte	0x04, 0x1c
        /*007a*/ 	.short	(.L_436 - .L_435)


	//   ....[0]....
.L_435:
        /*007c*/ 	.word	0x00000090


	//   ....[1]....
        /*0080*/ 	.word	0x00000200


	//----- nvinfo : EIATTR_CRS_STACK_SIZE
	.align		4
.L_436:
        /*0084*/ 	.byte	0x04, 0x1e
        /*0086*/ 	.short	(.L_438 - .L_437)
.L_437:
        /*0088*/ 	.word	0x00000000


	//----- nvinfo : EIATTR_CBANK_PARAM_SIZE
	.align		4
.L_438:
        /*008c*/ 	.byte	0x03, 0x19
        /*008e*/ 	.short	0x0028


	//----- nvinfo : EIATTR_PARAM_CBANK
	.align		4
        /*0090*/ 	.byte	0x04, 0x0a
        /*0092*/ 	.short	(.L_440 - .L_439)
	.align		4
.L_439:
        /*0094*/ 	.word	index@(.nv.constant0._Z16UpdateTrackIndexPjS_S_S_ii)
        /*0098*/ 	.short	0x0380
        /*009a*/ 	.short	0x0028


	//----- nvinfo : EIATTR_SW_WAR
	.align		4
.L_440:
        /*009c*/ 	.byte	0x04, 0x36
        /*009e*/ 	.short	(.L_442 - .L_441)
.L_441:
        /*00a0*/ 	.word	0x00000008
.L_442:


//--------------------- .nv.info._Z9ArrayCopyP6float4S0_S0_S0_PjPiS1_ii --------------------------
	.section	.nv.info._Z9ArrayCopyP6float4S0_S0_S0_PjPiS1_ii,"",@"SHT_CUDA_INFO"
	.sectionflags	@""
	.align	4


	//----- nvinfo : EIATTR_CUDA_API_VERSION
	.align		4
        /*0000*/ 	.byte	0x04, 0x37
        /*0002*/ 	.short	(.L_444 - .L_443)
.L_443:
        /*0004*/ 	.word	0x00000082


	//----- nvinfo : EIATTR_KPARAM_INFO
	.align		4
.L_444:
        /*0008*/ 	.byte	0x04, 0x17
        /*000a*/ 	.short	(.L_446 - .L_445)
.L_445:
        /*000c*/ 	.word	0x00000000
        /*0010*/ 	.short	0x0008
        /*0012*/ 	.short	0x003c
        /*0014*/ 	.byte	0x00, 0xf0, 0x11, 0x00


	//----- nvinfo : EIATTR_KPARAM_INFO
	.align		4
.L_446:
        /*0018*/ 	.byte	0x04, 0x17
        /*001a*/ 	.short	(.L_448 - .L_447)
.L_447:
        /*001c*/ 	.word	0x00000000
        /*0020*/ 	.short	0x0007
        /*0022*/ 	.short	0x0038
        /*0024*/ 	.byte	0x00, 0xf0, 0x11, 0x00


	//----- nvinfo : EIATTR_KPARAM_INFO
	.align		4
.L_448:
        /*0028*/ 	.byte	0x04, 0x17
        /*002a*/ 	.short	(.L_450 - .L_449)
.L_449:
        /*002c*/ 	.word	0x00000000
        /*0030*/ 	.short	0x0006
        /*0032*/ 	.short	0x0030
        /*0034*/ 	.byte	0x00, 0xf5, 0x21, 0x00


	//----- nvinfo : EIATTR_KPARAM_INFO
	.align		4
.L_450:
        /*0038*/ 	.byte	0x04, 0x17
        /*003a*/ 	.short	(.L_452 - .L_451)
.L_451:
        /*003c*/ 	.word	0x00000000
        /*0040*/ 	.short	0x0005
        /*0042*/ 	.short	0x0028
        /*0044*/ 	.byte	0x00, 0xf5, 0x21, 0x00


	//----- nvinfo : EIATTR_KPARAM_INFO
	.align		4
.L_452:
        /*0048*/ 	.byte	0x04, 0x17
        /*004a*/ 	.short	(.L_454 - .L_453)
.L_453:
        /*004c*/ 	.word	0x00000000
        /*0050*/ 	.short	0x0004
        /*0052*/ 	.short	0x0020
        /*0054*/ 	.byte	0x00, 0xf5, 0x21, 0x00


	//----- nvinfo : EIATTR_KPARAM_INFO
	.align		4
.L_454:
        /*0058*/ 	.byte	0x04, 0x17
        /*005a*/ 	.short	(.L_456 - .L_455)
.L_455:
        /*005c*/ 	.word	0x00000000
        /*0060*/ 	.short	0x0003
        /*0062*/ 	.short	0x0018
        /*0064*/ 	.byte	0x00, 0xf5, 0x21, 0x00


	//----- nvinfo : EIATTR_KPARAM_INFO
	.align		4
.L_456:
        /*0068*/ 	.byte	0x04, 0x17
        /*006a*/ 	.short	(.L_458 - .L_457)
.L_457:
        /*006c*/ 	.word	0x00000000
        /*0070*/ 	.short	0x0002
        /*0072*/ 	.short	0x0010
        /*0074*/ 	.byte	0x00, 0xf5, 0x21, 0x00


	//----- nvinfo : EIATTR_KPARAM_INFO
	.align		4
.L_458:
        /*0078*/ 	.byte	0x04, 0x17
        /*007a*/ 	.short	(.L_460 - .L_459)
.L_459:
        /*007c*/ 	.word	0x00000000
        /*0080*/ 	.short	0x0001
        /*0082*/ 	.short	0x0008
        /*0084*/ 	.byte	0x00, 0xf5, 0x21, 0x00


	//----- nvinfo : EIATTR_KPARAM_INFO
	.align		4
.L_460:
        /*0088*/ 	.byte	0x04, 0x17
        /*008a*/ 	.short	(.L_462 - .L_461)
.L_461:
        /*008c*/ 	.word	0x00000000
        /*0090*/ 	.short	0x0000
        /*0092*/ 	.short	0x0000
        /*0094*/ 	.byte	0x00, 0xf5, 0x21, 0x00


	//----- nvinfo : EIATTR_SPARSE_MMA_MASK
	.align		4
.L_462:
        /*0098*/ 	.byte	0x03, 0x50
        /*009a*/ 	.short	0x0000


	//----- nvinfo : EIATTR_MAXREG_COUNT
	.align		4
        /*009c*/ 	.byte	0x03, 0x1b
        /*009e*/ 	.short	0x00ff


	//----- nvinfo : EIATTR_MERCURY_ISA_VERSION
	.align		4
        /*00a0*/ 	.byte	0x03, 0x5f
        /*00a2*/ 	.short	0x0101


	//----- nvinfo : EIATTR_VRC_CTA_INIT_COUNT
	.align		4
        /*00a4*/ 	.byte	0x02, 0x4a
	.zero		1
	.zero		1


	//----- nvinfo : EIATTR_EXIT_INSTR_OFFSETS
	.align		4
        /*00a8*/ 	.byte	0x04, 0x1c
        /*00aa*/ 	.short	(.L_464 - .L_463)


	//   ....[0]....
.L_463:
        /*00ac*/ 	.word	0x00000090


	//   ....[1]....
        /*00b0*/ 	.word	0x00000370


	//----- nvinfo : EIATTR_CRS_STACK_SIZE
	.align		4
.L_464:
        /*00b4*/ 	.byte	0x04, 0x1e
        /*00b6*/ 	.short	(.L_466 - .L_465)
.L_465:
        /*00b8*/ 	.word	0x00000000


	//----- nvinfo : EIATTR_CBANK_PARAM_SIZE
	.align		4
.L_466:
        /*00bc*/ 	.byte	0x03, 0x19
        /*00be*/ 	.short	0x0040


	//----- nvinfo : EIATTR_PARAM_CBANK
	.align		4
        /*00c0*/ 	.byte	0x04, 0x0a
        /*00c2*/ 	.short	(.L_468 - .L_467)
	.align		4
.L_467:
        /*00c4*/ 	.word	index@(.nv.constant0._Z9ArrayCopyP6float4S0_S0_S0_PjPiS1_ii)
        /*00c8*/ 	.short	0x0380
        /*00ca*/ 	.short	0x0040


	//----- nvinfo : EIATTR_SW_WAR
	.align		4
.L_468:
        /*00cc*/ 	.byte	0x04, 0x36
        /*00ce*/ 	.short	(.L_470 - .L_469)
.L_469:
        /*00d0*/ 	.word	0x00000008
.L_470:


//--------------------- .nv.info._Z13InitCellStartPii --------------------------
	.section	.nv.info._Z13InitCellStartPii,"",@"SHT_CUDA_INFO"
	.sectionflags	@""
	.align	4


	//----- nvinfo : EIATTR_CUDA_API_VERSION
	.align		4
        /*0000*/ 	.byte	0x04, 0x37
        /*0002*/ 	.short	(.L_472 - .L_471)
.L_471:
        /*0004*/ 	.word	0x00000082


	//----- nvinfo : EIATTR_KPARAM_INFO
	.align		4
.L_472:
        /*0008*/ 	.byte	0x04, 0x17
        /*000a*/ 	.short	(.L_474 - .L_473)
.L_473:
        /*000c*/ 	.word	0x00000000
        /*0010*/ 	.short	0x0001
        /*0012*/ 	.short	0x0008
        /*0014*/ 	.byte	0x00, 0xf0, 0x11, 0x00


	//----- nvinfo : EIATTR_KPARAM_INFO
	.align		4
.L_474:
        /*0018*/ 	.byte	0x04, 0x17
        /*001a*/ 	.short	(.L_476 - .L_475)
.L_475:
        /*001c*/ 	.word	0x00000000
        /*0020*/ 	.short	0x0000
        /*0022*/ 	.short	0x0000
        /*0024*/ 	.byte	0x00, 0xf5, 0x21, 0x00


	//----- nvinfo : EIATTR_SPARSE_MMA_MASK
	.align		4
.L_476:
        /*0028*/ 	.byte	0x03, 0x50
        /*002a*/ 	.short	0x0000


	//----- nvinfo : EIATTR_MAXREG_COUNT
	.align		4
        /*002c*/ 	.byte	0x03, 0x1b
        /*002e*/ 	.short	0x00ff


	//----- nvinfo : EIATTR_MERCURY_ISA_VERSION
	.align		4
        /*0030*/ 	.byte	0x03, 0x5f
        /*0032*/ 	.short	0x0101


	//----- nvinfo : EIATTR_VRC_CTA_INIT_COUNT
	.align		4
        /*0034*/ 	.byte	0x02, 0x4a
	.zero		1
	.zero		1


	//----- nvinfo : EIATTR_EXIT_INSTR_OFFSETS
	.align		4
        /*0038*/ 	.byte	0x04, 0x1c
        /*003a*/ 	.short	(.L_478 - .L_477)


	//   ....[0]....
.L_477:
        /*003c*/ 	.word	0x00000090


	//   ....[1]....
        /*0040*/ 	.word	0x00000170


	//----- nvinfo : EIATTR_CRS_STACK_SIZE
	.align		4
.L_478:
        /*0044*/ 	.byte	0x04, 0x1e
        /*0046*/ 	.short	(.L_480 - .L_479)
.L_479:
        /*0048*/ 	.word	0x00000000


	//----- nvinfo : EIATTR_CBANK_PARAM_SIZE
	.align		4
.L_480:
        /*004c*/ 	.byte	0x03, 0x19
        /*004e*/ 	.short	0x000c


	//----- nvinfo : EIATTR_PARAM_CBANK
	.align		4
        /*0050*/ 	.byte	0x04, 0x0a
        /*0052*/ 	.short	(.L_482 - .L_481)
	.align		4
.L_481:
        /*0054*/ 	.word	index@(.nv.constant0._Z13InitCellStartPii)
        /*0058*/ 	.short	0x0380
        /*005a*/ 	.short	0x000c


	//----- nvinfo : EIATTR_SW_WAR
	.align		4
.L_482:
        /*005c*/ 	.byte	0x04, 0x36
        /*005e*/ 	.short	(.L_484 - .L_483)
.L_483:
        /*0060*/ 	.word	0x00000008
.L_484:


//--------------------- .nv.info._Z16InitialiseDeviceP6float4S0_PjS1_S1_S1_ii --------------------------
	.section	.nv.info._Z16InitialiseDeviceP6float4S0_PjS1_S1_S1_ii,"",@"SHT_CUDA_INFO"
	.sectionflags	@""
	.align	4


	//----- nvinfo : EIATTR_CUDA_API_VERSION
	.align		4
        /*0000*/ 	.byte	0x04, 0x37
        /*0002*/ 	.short	(.L_486 - .L_485)
.L_485:
        /*0004*/ 	.word	0x00000082


	//----- nvinfo : EIATTR_KPARAM_INFO
	.align		4
.L_486:
        /*0008*/ 	.byte	0x04, 0x17
        /*000a*/ 	.short	(.L_488 - .L_487)
.L_487:
        /*000c*/ 	.word	0x00000000
        /*0010*/ 	.short	0x0007
        /*0012*/ 	.short	0x0034
        /*0014*/ 	.byte	0x00, 0xf0, 0x11, 0x00


	//----- nvinfo : EIATTR_KPARAM_INFO
	.align		4
.L_488:
        /*0018*/ 	.byte	0x04, 0x17
        /*001a*/ 	.short	(.L_490 - .L_489)
.L_489:
        /*001c*/ 	.word	0x00000000
        /*0020*/ 	.short	0x0006
        /*0022*/ 	.short	0x0030
        /*0024*/ 	.byte	0x00, 0xf0, 0x11, 0x00


	//----- nvinfo : EIATTR_KPARAM_INFO
	.align		4
.L_490:
        /*0028*/ 	.byte	0x04, 0x17
        /*002a*/ 	.short	(.L_492 - .L_491)
.L_491:
        /*002c*/ 	.word	0x00000000
        /*0030*/ 	.short	0x0005
        /*0032*/ 	.short	0x0028
        /*0034*/ 	.byte	0x00, 0xf5, 0x21, 0x00


	//----- nvinfo : EIATTR_KPARAM_INFO
	.align		4
.L_492:
        /*0038*/ 	.byte	0x04, 0x17
        /*003a*/ 	.short	(.L_494 - .L_493)
.L_493:
        /*003c*/ 	.word	0x00000000
        /*0040*/ 	.short	0x0004
        /*0042*/ 	.short	0x0020
        /*0044*/ 	.byte	0x00, 0xf5, 0x21, 0x00


	//----- nvinfo : EIATTR_KPARAM_INFO
	.align		4
.L_494:
        /*0048*/ 	.byte	0x04, 0x17
        /*004a*/ 	.short	(.L_496 - .L_495)
.L_495:
        /*004c*/ 	.word	0x00000000
        /*0050*/ 	.short	0x0003
        /*0052*/ 	.short	0x0018
        /*0054*/ 	.byte	0x00, 0xf5, 0x21, 0x00


	//----- nvinfo : EIATTR_KPARAM_INFO
	.align		4
.L_496:
        /*0058*/ 	.byte	0x04, 0x17
        /*005a*/ 	.short	(.L_498 - .L_497)
.L_497:
        /*005c*/ 	.word	0x00000000
        /*0060*/ 	.short	0x0002
        /*0062*/ 	.short	0x0010
        /*0064*/ 	.byte	0x00, 0xf5, 0x21, 0x00


	//----- nvinfo : EIATTR_KPARAM_INFO
	.align		4
.L_498:
        /*0068*/ 	.byte	0x04, 0x17
        /*006a*/ 	.short	(.L_500 - .L_499)
.L_499:
        /*006c*/ 	.word	0x00000000
        /*0070*/ 	.short	0x0001
        /*0072*/ 	.short	0x0008
        /*0074*/ 	.byte	0x00, 0xf5, 0x21, 0x00


	//----- nvinfo : EIATTR_KPARAM_INFO
	.align		4
.L_500:
        /*0078*/ 	.byte	0x04, 0x17
        /*007a*/ 	.short	(.L_502 - .L_501)
.L_501:
        /*007c*/ 	.word	0x00000000
        /*0080*/ 	.short	0x0000
        /*0082*/ 	.short	0x0000
        /*0084*/ 	.byte	0x00, 0xf5, 0x21, 0x00


	//----- nvinfo : EIATTR_SPARSE_MMA_MASK
	.align		4
.L_502:
        /*0088*/ 	.byte	0x03, 0x50
        /*008a*/ 	.short	0x0000


	//----- nvinfo : EIATTR_MAXREG_COUNT
	.align		4
        /*008c*/ 	.byte	0x03, 0x1b
        /*008e*/ 	.short	0x00ff


	//----- nvinfo : EIATTR_MERCURY_ISA_VERSION
	.align		4
        /*0090*/ 	.byte	0x03, 0x5f
        /*0092*/ 	.short	0x0101


	//----- nvinfo : EIATTR_UNUSED_LOAD_BYTE_OFFSET
	.align		4
        /*0094*/ 	.byte	0x04, 0x44
        /*0096*/ 	.short	(.L_504 - .L_503)


	//   ....[0]....
.L_503:
        /*0098*/ 	.word	0x00000160
        /*009c*/ 	.word	0x00000fff


	//----- nvinfo : EIATTR_VRC_CTA_INIT_COUNT
	.align		4
.L_504:
        /*00a0*/ 	.byte	0x02, 0x4a
	.zero		1
	.zero		1


	//----- nvinfo : EIATTR_EXIT_INSTR_OFFSETS
	.align		4
        /*00a4*/ 	.byte	0x04, 0x1c
        /*00a6*/ 	.short	(.L_506 - .L_505)


	//   ....[0]....
.L_505:
        /*00a8*/ 	.word	0x00000090


	//   ....[1]....
        /*00ac*/ 	.word	0x00000540


	//----- nvinfo : EIATTR_CRS_STACK_SIZE
	.align		4
.L_506:
        /*00b0*/ 	.byte	0x04, 0x1e
        /*00b2*/ 	.short	(.L_508 - .L_507)
.L_507:
        /*00b4*/ 	.word	0x00000000


	//----- nvinfo : EIATTR_CBANK_PARAM_SIZE
	.align		4
.L_508:
        /*00b8*/ 	.byte	0x03, 0x19
        /*00ba*/ 	.short	0x0038


	//----- nvinfo : EIATTR_PARAM_CBANK
	.align		4
        /*00bc*/ 	.byte	0x04, 0x0a
        /*00be*/ 	.short	(.L_510 - .L_509)
	.align		4
.L_509:
        /*00c0*/ 	.word	index@(.nv.constant0._Z16InitialiseDeviceP6float4S0_PjS1_S1_S1_ii)
        /*00c4*/ 	.short	0x0380
        /*00c6*/ 	.short	0x0038


	//----- nvinfo : EIATTR_SW_WAR
	.align		4
.L_510:
        /*00c8*/ 	.byte	0x04, 0x36
        /*00ca*/ 	.short	(.L_512 - .L_511)
.L_511:
        /*00cc*/ 	.word	0x00000008
.L_512:


//--------------------- .nv.callgraph             --------------------------
	.section	.nv.callgraph,"",@"SHT_CUDA_CALLGRAPH"
	.align	4
	.sectionentsize	8
	.align		4
        /*0000*/ 	.word	0x00000000
	.align		4
        /*0004*/ 	.word	0xffffffff
	.align		4
        /*0008*/ 	.word	0x00000000
	.align		4
        /*000c*/ 	.word	0xfffffffe
	.align		4
        /*0010*/ 	.word	0x00000000
	.align		4
        /*0014*/ 	.word	0xfffffffd
	.align		4
        /*0018*/ 	.word	0x00000000
	.align		4
        /*001c*/ 	.word	0xfffffffc


//--------------------- .nv.constant4             --------------------------
	.section	.nv.constant4,"a",@progbits
	.align	8
	.align		8
.nv.constant4:
        /*0000*/ 	.dword	_ZN34_INTERNAL_60f498e8_4_k_cu_3937fdce4cuda3std3__45__cpo5beginE
	.align		8
        /*0008*/ 	.dword	_ZN34_INTERNAL_60f498e8_4_k_cu_3937fdce4cuda3std3__45__cpo3endE
	.align		8
        /*0010*/ 	.dword	_ZN34_INTERNAL_60f498e8_4_k_cu_3937fdce4cuda3std3__45__cpo6cbeginE
	.align		8
        /*0018*/ 	.dword	_ZN34_INTERNAL_60f498e8_4_k_cu_3937fdce4cuda3std3__45__cpo4cendE
	.align		8
        /*0020*/ 	.dword	_ZN34_INTERNAL_60f498e8_4_k_cu_3937fdce4cuda3std3__45__cpo6rbeginE
	.align		8
        /*0028*/ 	.dword	_ZN34_INTERNAL_60f498e8_4_k_cu_3937fdce4cuda3std3__45__cpo4rendE
	.align		8
        /*0030*/ 	.dword	_ZN34_INTERNAL_60f498e8_4_k_cu_3937fdce4cuda3std3__45__cpo7crbeginE
	.align		8
        /*0038*/ 	.dword	_ZN34_INTERNAL_60f498e8_4_k_cu_3937fdce4cuda3std3__45__cpo5crendE
	.align		8
        /*0040*/ 	.dword	_ZN34_INTERNAL_60f498e8_4_k_cu_3937fdce4cuda3std3__436_GLOBAL__N__60f498e8_4_k_cu_3937fdce6ignoreE
	.align		8
        /*0048*/ 	.dword	_ZN34_INTERNAL_60f498e8_4_k_cu_3937fdce4cuda3std3__419piecewise_constructE
	.align		8
        /*0050*/ 	.dword	_ZN34_INTERNAL_60f498e8_4_k_cu_3937fdce4cuda3std3__48in_placeE
	.align		8
        /*0058*/ 	.dword	_ZN34_INTERNAL_60f498e8_4_k_cu_3937fdce4cuda3std3__420unreachable_sentinelE
	.align		8
        /*0060*/ 	.dword	_ZN34_INTERNAL_60f498e8_4_k_cu_3937fdce4cuda3std3__47nulloptE
	.align		8
        /*0068*/ 	.dword	_ZN34_INTERNAL_60f498e8_4_k_cu_3937fdce4cuda3std3__48unexpectE
	.align		8
        /*0070*/ 	.dword	_ZN34_INTERNAL_60f498e8_4_k_cu_3937fdce4cuda3std6ranges3__45__cpo4swapE
	.align		8
        /*0078*/ 	.dword	_ZN34_INTERNAL_60f498e8_4_k_cu_3937fdce4cuda3std6ranges3__45__cpo9iter_moveE
	.align		8
        /*0080*/ 	.dword	_ZN34_INTERNAL_60f498e8_4_k_cu_3937fdce4cuda3std6ranges3__45__cpo5beginE
	.align		8
        /*0088*/ 	.dword	_ZN34_INTERNAL_60f498e8_4_k_cu_3937fdce4cuda3std6ranges3__45__cpo3endE
	.align		8
        /*0090*/ 	.dword	_ZN34_INTERNAL_60f498e8_4_k_cu_3937fdce4cuda3std6ranges3__45__cpo6cbeginE
	.align		8
        /*0098*/ 	.dword	_ZN34_INTERNAL_60f498e8_4_k_cu_3937fdce4cuda3std6ranges3__45__cpo4cendE
	.align		8
        /*00a0*/ 	.dword	_ZN34_INTERNAL_60f498e8_4_k_cu_3937fdce4cuda3std6ranges3__45__cpo7advanceE
	.align		8
        /*00a8*/ 	.dword	_ZN34_INTERNAL_60f498e8_4_k_cu_3937fdce4cuda3std6ranges3__45__cpo9iter_swapE
	.align		8
        /*00b0*/ 	.dword	_ZN34_INTERNAL_60f498e8_4_k_cu_3937fdce4cuda3std6ranges3__45__cpo4nextE
	.align		8
        /*00b8*/ 	.dword	_ZN34_INTERNAL_60f498e8_4_k_cu_3937fdce4cuda3std6ranges3__45__cpo4prevE
	.align		8
        /*00c0*/ 	.dword	_ZN34_INTERNAL_60f498e8_4_k_cu_3937fdce4cuda3std6ranges3__45__cpo4dataE
	.align		8
        /*00c8*/ 	.dword	_ZN34_INTERNAL_60f498e8_4_k_cu_3937fdce4cuda3std6ranges3__45__cpo5cdataE
	.align		8
        /*00d0*/ 	.dword	_ZN34_INTERNAL_60f498e8_4_k_cu_3937fdce4cuda3std6ranges3__45__cpo4sizeE
	.align		8
        /*00d8*/ 	.dword	_ZN34_INTERNAL_60f498e8_4_k_cu_3937fdce4cuda3std6ranges3__45__cpo5ssizeE
	.align		8
        /*00e0*/ 	.dword	_ZN34_INTERNAL_60f498e8_4_k_cu_3937fdce4cuda3std6ranges3__45__cpo8distanceE
	.align		8
        /*00e8*/ 	.dword	_ZN34_INTERNAL_60f498e8_4_k_cu_3937fdce6thrust24THRUST_300001_SM_1000_NS8cuda_cub3parE
	.align		8
        /*00f0*/ 	.dword	_ZN34_INTERNAL_60f498e8_4_k_cu_3937fdce6thrust24THRUST_300001_SM_1000_NS8cuda_cub10par_nosyncE
	.align		8
        /*00f8*/ 	.dword	_ZN34_INTERNAL_60f498e8_4_k_cu_3937fdce6thrust24THRUST_300001_SM_1000_NS6system6detail10sequential3seqE
	.align		8
        /*0100*/ 	.dword	_ZN34_INTERNAL_60f498e8_4_k_cu_3937fdce6thrust24THRUST_300001_SM_1000_NS6system3cpp3parE
	.align		8
        /*0108*/ 	.dword	_ZN34_INTERNAL_60f498e8_4_k_cu_3937fdce6thrust24THRUST_300001_SM_1000_NS12placeholders2_1E
	.align		8
        /*0110*/ 	.dword	_ZN34_INTERNAL_60f498e8_4_k_cu_3937fdce6thrust24THRUST_300001_SM_1000_NS12placeholders2_2E
	.align		8
        /*0118*/ 	.dword	_ZN34_INTERNAL_60f498e8_4_k_cu_3937fdce6thrust24THRUST_300001_SM_1000_NS12placeholders2_3E
	.align		8
        /*0120*/ 	.dword	_ZN34_INTERNAL_60f498e8_4_k_cu_3937fdce6thrust24THRUST_300001_SM_1000_NS12placeholders2_4E
	.align		8
        /*0128*/ 	.dword	_ZN34_INTERNAL_60f498e8_4_k_cu_3937fdce6thrust24THRUST_300001_SM_1000_NS12placeholders2_5E
	.align		8
        /*0130*/ 	.dword	_ZN34_INTERNAL_60f498e8_4_k_cu_3937fdce6thrust24THRUST_300001_SM_1000_NS12placeholders2_6E
	.align		8
        /*0138*/ 	.dword	_ZN34_INTERNAL_60f498e8_4_k_cu_3937fdce6thrust24THRUST_300001_SM_1000_NS12placeholders2_7E
	.align		8
        /*0140*/ 	.dword	_ZN34_INTERNAL_60f498e8_4_k_cu_3937fdce6thrust24THRUST_300001_SM_1000_NS12placeholders2_8E
	.align		8
        /*0148*/ 	.dword	_ZN34_INTERNAL_60f498e8_4_k_cu_3937fdce6thrust24THRUST_300001_SM_1000_NS12placeholders2_9E
	.align		8
        /*0150*/ 	.dword	_ZN34_INTERNAL_60f498e8_4_k_cu_3937fdce6thrust24THRUST_300001_SM_1000_NS12placeholders3_10E
	.align		8
        /*0158*/ 	.dword	_ZN34_INTERNAL_60f498e8_4_k_cu_3937fdce6thrust24THRUST_300001_SM_1000_NS3seqE
	.align		8
        /*0160*/ 	.dword	_ZN34_INTERNAL_60f498e8_4_k_cu_3937fdce6thrust24THRUST_300001_SM_1000_NS6deviceE


//--------------------- .text._ZN3cub18CUB_300001_SM_10006detail10radix_sort29DeviceRadixSortOnesweepKernelINS1_5radix10policy_hubIjjyE10Policy1000ELNS0_9SortOrderE0EjjyiiNS1_21identity_decomposer_tEEEvPT5_SB_PT3_PKSC_PT1_PKSG_PT2_PKSK_T4_iiT6_ --------------------------
	.section	.text._ZN3cub18CUB_300001_SM_10006detail10radix_sort29DeviceRadixSortOnesweepKernelINS1_5radix10policy_hubIjjyE10Policy1000ELNS0_9SortOrderE0EjjyiiNS1_21identity_decomposer_tEEEvPT5_SB_PT3_PKSC_PT1_PKSG_PT2_PKSK_T4_iiT6_,"ax",@progbits
	.align	128
        .global         _ZN3cub18CUB_300001_SM_10006detail10radix_sort29DeviceRadixSortOnesweepKernelINS1_5radix10policy_hubIjjyE10Policy1000ELNS0_9SortOrderE0EjjyiiNS1_21identity_decomposer_tEEEvPT5_SB_PT3_PKSC_PT1_PKSG_PT2_PKSK_T4_iiT6_
        .type           _ZN3cub18CUB_300001_SM_10006detail10radix_sort29DeviceRadixSortOnesweepKernelINS1_5radix10policy_hubIjjyE10Policy1000ELNS0_9SortOrderE0EjjyiiNS1_21identity_decomposer_tEEEvPT5_SB_PT3_PKSC_PT1_PKSG_PT2_PKSK_T4_iiT6_,@function
        .size           _ZN3cub18CUB_300001_SM_10006detail10radix_sort29DeviceRadixSortOnesweepKernelINS1_5radix10policy_hubIjjyE10Policy1000ELNS0_9SortOrderE0EjjyiiNS1_21identity_decomposer_tEEEvPT5_SB_PT3_PKSC_PT1_PKSG_PT2_PKSK_T4_iiT6_,(.L_x_441 - _ZN3cub18CUB_300001_SM_10006detail10radix_sort29DeviceRadixSortOnesweepKernelINS1_5radix10policy_hubIjjyE10Policy1000ELNS0_9SortOrderE0EjjyiiNS1_21identity_decomposer_tEEEvPT5_SB_PT3_PKSC_PT1_PKSG_PT2_PKSK_T4_iiT6_)
        .other          _ZN3cub18CUB_300001_SM_10006detail10radix_sort29DeviceRadixSortOnesweepKernelINS1_5radix10policy_hubIjjyE10Policy1000ELNS0_9SortOrderE0EjjyiiNS1_21identity_decomposer_tEEEvPT5_SB_PT3_PKSC_PT1_PKSG_PT2_PKSK_T4_iiT6_,@"STO_CUDA_ENTRY STV_DEFAULT"
_ZN3cub18CUB_300001_SM_10006detail10radix_sort29DeviceRadixSortOnesweepKernelINS1_5radix10policy_hubIjjyE10Policy1000ELNS0_9SortOrderE0EjjyiiNS1_21identity_decomposer_tEEEvPT5_SB_PT3_PKSC_PT1_PKSG_PT2_PKSK_T4_iiT6_:
.text._ZN3cub18CUB_300001_SM_10006detail10radix_sort29DeviceRadixSortOnesweepKernelINS1_5radix10policy_hubIjjyE10Policy1000ELNS0_9SortOrderE0EjjyiiNS1_21identity_decomposer_tEEEvPT5_SB_PT3_PKSC_PT1_PKSG_PT2_PKSK_T4_iiT6_:
[----:B------:R-:W0:Y:S01]  /*0000*/  LDC R1, c[0x0][0x37c] ;  /* 0x0000df00ff017b82 */ /* 0x000e220000000800 */
[----:B------:R-:W1:Y:S01]  /*0010*/  S2R R37, SR_TID.X ;  /* 0x0000000000257919 */ /* 0x000e620000002100 */
[----:B------:R-:W-:Y:S01]  /*0020*/  MOV R0, 0x400 ;  /* 0x0000040000007802 */ /* 0x000fe20000000f00 */
[----:B------:R-:W2:Y:S01]  /*0030*/  LDCU.64 UR8, c[0x0][0x358] ;  /* 0x00006b00ff0877ac */ /* 0x000ea20008000a00 */
[----:B------:R-:W-:Y:S01]  /*0040*/  BSSY.RECONVERGENT B0, `(.L_x_0) ;  /* 0x000000d000007945 */ /* 0x000fe20003800200 */
[----:B------:R-:W3:Y:S01]  /*0050*/  S2R R3, SR_CgaCtaId ;  /* 0x0000000000037919 */ /* 0x000ee20000008800 */
[----:B0-----:R-:W-:Y:S01]  /*0060*/  VIADD R1, R1, 0xfffffff8 ;  /* 0xfffffff801017836 */ /* 0x001fe20000000000 */
[----:B-1----:R-:W-:Y:S02]  /*0070*/  ISETP.NE.AND P0, PT, R37, RZ, PT ;  /* 0x000000ff2500720c */ /* 0x002fe40003f05270 */
[----:B---3--:R-:W-:-:S11]  /*0080*/  LEA R0, R3, R0, 0x18 ;  /* 0x0000000003007211 */ /* 0x008fd600078ec0ff */
[----:B--2---:R-:W-:Y:S05]  /*0090*/  @P0 BRA `(.L_x_1) ;  /* 0x00000000001c0947 */ /* 0x004fea0003800000 */
[----:B------:R-:W0:Y:S01]  /*00a0*/  LDC.64 R2, c[0x0][0x388] ;  /* 0x0000e200ff027b82 */ /* 0x000e220000000a00 */
[----:B------:R-:W-:-:S05]  /*00b0*/  IMAD.MOV.U32 R5, RZ, RZ, 0x1 ;  /* 0x00000001ff057424 */ /* 0x000fca00078e00ff */
[----:B0-----:R-:W2:Y:S02]  /*00c0*/  ATOMG.E.ADD.STRONG.GPU PT, R2, desc[UR8][R2.64], R5 ;  /* 0x80000005020279a8 */ /* 0x001ea400081ef108 */
[----:B------:R-:W0:Y:S01]  /*00d0*/  S2UR UR5, SR_CgaCtaId ;  /* 0x00000000000579c3 */ /* 0x000e220000008800 */
[----:B------:R-:W-:Y:S02]  /*00e0*/  UMOV UR4, 0x400 ;  /* 0x0000040000047882 */ /* 0x000fe40000000000 */
[----:B0-----:R-:W-:-:S09]  /*00f0*/  ULEA UR4, UR5, UR4, 0x18 ;  /* 0x0000000405047291 */ /* 0x001fd2000f8ec0ff */
[----:B--2---:R0:W-:Y:S03]  /*0100*/  STS [UR4+0x6600], R2 ;  /* 0x00660002ff007988 */ /* 0x0041e60008000804 */
.L_x_1:
[----:B------:R-:W-:Y:S05]  /*0110*/  BSYNC.RECONVERGENT B0 ;  /* 0x0000000000007941 */ /* 0x000fea0003800200 */
.L_x_0:
[----:B------:R-:W-:Y:S01]  /*0120*/  BAR.SYNC.DEFER_BLOCKING 0x0 ;  /* 0x0000000000007b1d */ /* 0x000fe20000010000 */
[----:B------:R-:W-:-:S05]  /*0130*/  SHF.R.U32.HI R21, RZ, 0x5, R37 ;  /* 0x00000005ff157819 */ /* 0x000fca0000011625 */
[----:B------:R-:W1:Y:S01]  /*0140*/  LDCU UR4, c[0x0][0x3c0] ;  /* 0x00007800ff0477ac */ /* 0x000e620008000800 */
[----:B------:R-:W2:Y:S01]  /*0150*/  S2R R26, SR_LANEID ;  /* 0x00000000001a7919 */ /* 0x000ea20000000000 */
[----:B0-----:R-:W0:Y:S02]  /*0160*/  LDS R2, [R0+0x6600] ;  /* 0x0066000000027984 */ /* 0x001e240000000800 */
[----:B0-----:R-:W-:-:S04]  /*0170*/  IMAD R4, R2, 0x1980, RZ ;  /* 0x0000198002047824 */ /* 0x001fc800078e02ff */
[----:B------:R-:W-:Y:S01]  /*0180*/  VIADD R63, R4, 0x1980 ;  /* 0x00001980043f7836 */ /* 0x000fe20000000000 */
[----:B------:R-:W-:-:S04]  /*0190*/  SHF.R.S32.HI R64, RZ, 0x1f, R4 ;  /* 0x0000001fff407819 */ /* 0x000fc80000011404 */
[----:B-1----:R-:W-:-:S13]  /*01a0*/  ISETP.GT.AND P0, PT, R63, UR4, PT ;  /* 0x000000043f007c0c */ /* 0x002fda000bf04270 */
[----:B--2---:R-:W-:Y:S05]  /*01b0*/  @P0 BRA `(.L_x_2) ;  /* 0x0000000000680947 */ /* 0x004fea0003800000 */
[----:B------:R-:W0:Y:S01]  /*01c0*/  LDCU.64 UR4, c[0x0][0x3a8] ;  /* 0x00007500ff0477ac */ /* 0x000e220008000a00 */
[C---:B------:R-:W-:Y:S02]  /*01d0*/  LOP3.LUT R3, R37.reuse, 0x1f, RZ, 0xc0, !PT ;  /* 0x0000001f25037812 */ /* 0x040fe400078ec0ff */
[----:B------:R-:W-:-:S05]  /*01e0*/  LOP3.LUT R6, R37, 0x3e0, RZ, 0xc0, !PT ;  /* 0x000003e025067812 */ /* 0x000fca00078ec0ff */
[----:B------:R-:W-:-:S05]  /*01f0*/  IMAD R3, R6, 0x11, R3 ;  /* 0x0000001106037824 */ /* 0x000fca00078e0203 */
[----:B------:R-:W-:-:S05]  /*0200*/  IADD3 R41, P0, PT, R4, R3, RZ ;  /* 0x0000000304297210 */ /* 0x000fca0007f1e0ff */
[----:B------:R-:W-:Y:S01]  /*0210*/  IMAD.X R64, RZ, RZ, R64, P0 ;  /* 0x000000ffff407224 */ /* 0x000fe200000e0640 */
[----:B0-----:R-:W-:-:S04]  /*0220*/  LEA R22, P0, R41, UR4, 0x2 ;  /* 0x0000000429167c11 */ /* 0x001fc8000f8010ff */
[----:B------:R-:W-:-:S05]  /*0230*/  LEA.HI.X R23, R41, UR5, R64, 0x2, P0 ;  /* 0x0000000529177c11 */ /* 0x000fca00080f1440 */
[----:B------:R0:W5:Y:S04]  /*0240*/  LDG.E R4, desc[UR8][R22.64] ;  /* 0x0000000816047981 */ /* 0x000168000c1e1900 */
        /* <DEDUP_REMOVED lines=15> */
[----:B------:R0:W5:Y:S01]  /*0340*/  LDG.E R20, desc[UR8][R22.64+0x800] ;  /* 0x0008000816147981 */ /* 0x000162000c1e1900 */
[----:B------:R-:W-:Y:S05]  /*0350*/  BRA `(.L_x_3) ;  /* 0x0000000400307947 */ /* 0x000fea0003800000 */
.L_x_2:
[C---:B------:R-:W-:Y:S01]  /*0360*/  LOP3.LUT R3, R37.reuse, 0x1f, RZ, 0xc0, !PT ;  /* 0x0000001f25037812 */ /* 0x040fe200078ec0ff */
[----:B------:R-:W0:Y:S01]  /*0370*/  LDCU.64 UR6, c[0x0][0x3a8] ;  /* 0x00007500ff0677ac */ /* 0x000e220008000a00 */
[----:B------:R-:W-:Y:S02]  /*0380*/  LOP3.LUT R6, R37, 0x3e0, RZ, 0xc0, !PT ;  /* 0x000003e025067812 */ /* 0x000fe400078ec0ff */
[----:B------:R-:W-:-:S03]  /*0390*/  IADD3 R14, PT, PT, -R4, UR4, RZ ;  /* 0x00000004040e7c10 */ /* 0x000fc6000fffe1ff */
[----:B------:R-:W-:-:S04]  /*03a0*/  IMAD R3, R6, 0x11, R3 ;  /* 0x0000001106037824 */ /* 0x000fc800078e0203 */
[C---:B------:R-:W-:Y:S01]  /*03b0*/  VIADD R5, R3.reuse, 0x20 ;  /* 0x0000002003057836 */ /* 0x040fe20000000000 */
[----:B------:R-:W-:Y:S01]  /*03c0*/  IADD3 R41, P0, PT, R4, R3, RZ ;  /* 0x0000000304297210 */ /* 0x000fe20007f1e0ff */
[C---:B------:R-:W-:Y:S01]  /*03d0*/  VIADD R7, R3.reuse, 0x40 ;  /* 0x0000004003077836 */ /* 0x040fe20000000000 */
[-C--:B------:R-:W-:Y:S01]  /*03e0*/  ISETP.GE.AND P2, PT, R3, R14.reuse, PT ;  /* 0x0000000e0300720c */ /* 0x080fe20003f46270 */
[----:B------:R-:W-:Y:S01]  /*03f0*/  IMAD.MOV.U32 R4, RZ, RZ, -0x1 ;  /* 0xffffffffff047424 */ /* 0x000fe200078e00ff */
[-C--:B------:R-:W-:Y:S01]  /*0400*/  ISETP.GE.AND P3, PT, R5, R14.reuse, PT ;  /* 0x0000000e0500720c */ /* 0x080fe20003f66270 */
[----:B------:R-:W-:Y:S01]  /*0410*/  VIADD R5, R3, 0x60 ;  /* 0x0000006003057836 */ /* 0x000fe20000000000 */
[-C--:B------:R-:W-:Y:S01]  /*0420*/  ISETP.GE.AND P4, PT, R7, R14.reuse, PT ;  /* 0x0000000e0700720c */ /* 0x080fe20003f86270 */
[----:B------:R-:W-:Y:S01]  /*0430*/  IMAD.X R64, RZ, RZ, R64, P0 ;  /* 0x000000ffff407224 */ /* 0x000fe200000e0640 */
[----:B0-----:R-:W-:Y:S01]  /*0440*/  LEA R22, P0, R41, UR6, 0x2 ;  /* 0x0000000629167c11 */ /* 0x001fe2000f8010ff */
[----:B------:R-:W-:Y:S01]  /*0450*/  VIADD R7, R3, 0x80 ;  /* 0x0000008003077836 */ /* 0x000fe20000000000 */
[-C--:B------:R-:W-:Y:S01]  /*0460*/  ISETP.GE.AND P5, PT, R5, R14.reuse, PT ;  /* 0x0000000e0500720c */ /* 0x080fe20003fa6270 */
[----:B------:R-:W-:Y:S01]  /*0470*/  VIADD R5, R3, 0xa0 ;  /* 0x000000a003057836 */ /* 0x000fe20000000000 */
[----:B------:R-:W-:Y:S01]  /*0480*/  LEA.HI.X R23, R41, UR7, R64, 0x2, P0 ;  /* 0x0000000729177c11 */ /* 0x000fe200080f1440 */
[----:B------:R-:W-:Y:S01]  /*0490*/  IMAD.MOV.U32 R6, RZ, RZ, -0x1 ;  /* 0xffffffffff067424 */ /* 0x000fe200078e00ff */
[-C--:B------:R-:W-:Y:S01]  /*04a0*/  ISETP.GE.AND P6, PT, R7, R14.reuse, PT ;  /* 0x0000000e0700720c */ /* 0x080fe20003fc6270 */
[----:B------:R-:W-:Y:S01]  /*04b0*/  VIADD R7, R3, 0xc0 ;  /* 0x000000c003077836 */ /* 0x000fe20000000000 */
[-C--:B------:R-:W-:Y:S01]  /*04c0*/  ISETP.GE.AND P0, PT, R5, R14.reuse, PT ;  /* 0x0000000e0500720c */ /* 0x080fe20003f06270 */
[C---:B------:R-:W-:Y:S01]  /*04d0*/  VIADD R5, R3.reuse, 0xe0 ;  /* 0x000000e003057836 */ /* 0x040fe20000000000 */
[----:B------:R1:W5:Y:S01]  /*04e0*/  @!P2 LDG.E R4, desc[UR8][R22.64] ;  /* 0x000000081604a981 */ /* 0x000362000c1e1900 */
[----:B------:R-:W-:Y:S01]  /*04f0*/  VIADD R11, R3, 0x120 ;  /* 0x00000120030b7836 */ /* 0x000fe20000000000 */
[----:B------:R-:W-:-:S02]  /*0500*/  ISETP.GE.AND P1, PT, R7, R14, PT ;  /* 0x0000000e0700720c */ /* 0x000fc40003f26270 */
[-C--:B------:R-:W-:Y:S01]  /*0510*/  ISETP.GE.AND P2, PT, R5, R14.reuse, PT ;  /* 0x0000000e0500720c */ /* 0x080fe20003f46270 */
[----:B------:R-:W-:Y:S01]  /*0520*/  IMAD.MOV.U32 R5, RZ, RZ, -0x1 ;  /* 0xffffffffff057424 */ /* 0x000fe200078e00ff */
[----:B------:R1:W5:Y:S01]  /*0530*/  @!P4 LDG.E R6, desc[UR8][R22.64+0x100] ;  /* 0x000100081606c981 */ /* 0x000362000c1e1900 */
[----:B------:R-:W-:Y:S01]  /*0540*/  VIADD R9, R3, 0x100 ;  /* 0x0000010003097836 */ /* 0x000fe20000000000 */
[-C--:B------:R-:W-:Y:S01]  /*0550*/  ISETP.GE.AND P4, PT, R11, R14.reuse, PT ;  /* 0x0000000e0b00720c */ /* 0x080fe20003f86270 */
[----:B------:R-:W-:Y:S02]  /*0560*/  IMAD.MOV.U32 R8, RZ, RZ, -0x1 ;  /* 0xffffffffff087424 */ /* 0x000fe400078e00ff */
[----:B------:R-:W-:Y:S01]  /*0570*/  VIADD R11, R3, 0x160 ;  /* 0x00000160030b7836 */ /* 0x000fe20000000000 */
[----:B------:R1:W5:Y:S01]  /*0580*/  @!P3 LDG.E R5, desc[UR8][R22.64+0x80] ;  /* 0x000080081605b981 */ /* 0x000362000c1e1900 */
[----:B------:R-:W-:Y:S01]  /*0590*/  IMAD.MOV.U32 R7, RZ, RZ, -0x1 ;  /* 0xffffffffff077424 */ /* 0x000fe200078e00ff */
[-C--:B------:R-:W-:Y:S01]  /*05a0*/  ISETP.GE.AND P3, PT, R9, R14.reuse, PT ;  /* 0x0000000e0900720c */ /* 0x080fe20003f66270 */
[----:B------:R-:W-:Y:S01]  /*05b0*/  VIADD R9, R3, 0x140 ;  /* 0x0000014003097836 */ /* 0x000fe20000000000 */
[----:B------:R1:W5:Y:S01]  /*05c0*/  @!P6 LDG.E R8, desc[UR8][R22.64+0x200] ;  /* 0x000200081608e981 */ /* 0x000362000c1e1900 */
[----:B------:R-:W-:Y:S01]  /*05d0*/  IMAD.MOV.U32 R10, RZ, RZ, -0x1 ;  /* 0xffffffffff0a7424 */ /* 0x000fe200078e00ff */
[-C--:B------:R-:W-:Y:S01]  /*05e0*/  ISETP.GE.AND P6, PT, R11, R14.reuse, PT ;  /* 0x0000000e0b00720c */ /* 0x080fe20003fc6270 */
[----:B------:R-:W-:Y:S01]  /*05f0*/  VIADD R11, R3, 0x1a0 ;  /* 0x000001a0030b7836 */ /* 0x000fe20000000000 */
[----:B------:R1:W5:Y:S01]  /*0600*/  @!P5 LDG.E R7, desc[UR8][R22.64+0x180] ;  /* 0x000180081607d981 */ /* 0x000362000c1e1900 */
[----:B------:R-:W-:Y:S01]  /*0610*/  ISETP.GE.AND P5, PT, R9, R14, PT ;  /* 0x0000000e0900720c */ /* 0x000fe20003fa6270 */
[----:B------:R-:W-:-:S02]  /*0620*/  IMAD.MOV.U32 R9, RZ, RZ, -0x1 ;  /* 0xffffffffff097424 */ /* 0x000fc400078e00ff */
[----:B------:R1:W5:Y:S01]  /*0630*/  @!P1 LDG.E R10, desc[UR8][R22.64+0x300] ;  /* 0x00030008160a9981 */ /* 0x000362000c1e1900 */
[-C--:B------:R-:W-:Y:S01]  /*0640*/  ISETP.GE.AND P1, PT, R11, R14.reuse, PT ;  /* 0x0000000e0b00720c */ /* 0x080fe20003f26270 */
[C---:B------:R-:W-:Y:S02]  /*0650*/  VIADD R13, R3.reuse, 0x180 ;  /* 0x00000180030d7836 */ /* 0x040fe40000000000 */
[----:B------:R-:W-:Y:S01]  /*0660*/  IMAD.MOV.U32 R11, RZ, RZ, -0x1 ;  /* 0xffffffffff0b7424 */ /* 0x000fe200078e00ff */
[----:B------:R1:W5:Y:S01]  /*0670*/  @!P0 LDG.E R9, desc[UR8][R22.64+0x280] ;  /* 0x0002800816098981 */ /* 0x000362000c1e1900 */
[----:B------:R-:W-:Y:S01]  /*0680*/  VIADD R15, R3, 0x1c0 ;  /* 0x000001c0030f7836 */ /* 0x000fe20000000000 */
[-C--:B------:R-:W-:Y:S01]  /*0690*/  ISETP.GE.AND P0, PT, R13, R14.reuse, PT ;  /* 0x0000000e0d00720c */ /* 0x080fe20003f06270 */
[----:B------:R-:W-:Y:S02]  /*06a0*/  IMAD.MOV.U32 R12, RZ, RZ, -0x1 ;  /* 0xffffffffff0c7424 */ /* 0x000fe400078e00ff */
[----:B------:R-:W-:Y:S01]  /*06b0*/  IMAD.MOV.U32 R13, RZ, RZ, -0x1 ;  /* 0xffffffffff0d7424 */ /* 0x000fe200078e00ff */
[----:B------:R1:W5:Y:S01]  /*06c0*/  @!P2 LDG.E R11, desc[UR8][R22.64+0x380] ;  /* 0x00038008160ba981 */ /* 0x000362000c1e1900 */
[----:B------:R-:W-:Y:S01]  /*06d0*/  ISETP.GE.AND P2, PT, R15, R14, PT ;  /* 0x0000000e0f00720c */ /* 0x000fe20003f46270 */
[----:B------:R-:W-:-:S02]  /*06e0*/  VIADD R17, R3, 0x1e0 ;  /* 0x000001e003117836 */ /* 0x000fc40000000000 */
[----:B------:R-:W-:Y:S01]  /*06f0*/  VIADD R15, R3, 0x200 ;  /* 0x00000200030f7836 */ /* 0x000fe20000000000 */
[----:B------:R1:W5:Y:S02]  /*0700*/  @!P3 LDG.E R12, desc[UR8][R22.64+0x400] ;  /* 0x00040008160cb981 */ /* 0x000364000c1e1900 */
[-C--:B------:R-:W-:Y:S02]  /*0710*/  ISETP.GE.AND P3, PT, R17, R14.reuse, PT ;  /* 0x0000000e1100720c */ /* 0x080fe40003f66270 */
[----:B------:R1:W5:Y:S01]  /*0720*/  @!P4 LDG.E R13, desc[UR8][R22.64+0x480] ;  /* 0x00048008160dc981 */ /* 0x000362000c1e1900 */
[----:B------:R-:W-:Y:S01]  /*0730*/  ISETP.GE.AND P4, PT, R15, R14, PT ;  /* 0x0000000e0f00720c */ /* 0x000fe20003f86270 */
[----:B------:R-:W-:Y:S02]  /*0740*/  IMAD.MOV.U32 R14, RZ, RZ, -0x1 ;  /* 0xffffffffff0e7424 */ /* 0x000fe400078e00ff */
[----:B------:R-:W-:Y:S02]  /*0750*/  IMAD.MOV.U32 R15, RZ, RZ, -0x1 ;  /* 0xffffffffff0f7424 */ /* 0x000fe400078e00ff */
[----:B------:R-:W-:-:S02]  /*0760*/  IMAD.MOV.U32 R16, RZ, RZ, -0x1 ;  /* 0xffffffffff107424 */ /* 0x000fc400078e00ff */
[----:B------:R-:W-:Y:S01]  /*0770*/  IMAD.MOV.U32 R17, RZ, RZ, -0x1 ;  /* 0xffffffffff117424 */ /* 0x000fe200078e00ff */
[----:B------:R1:W5:Y:S01]  /*0780*/  @!P5 LDG.E R14, desc[UR8][R22.64+0x500] ;  /* 0x00050008160ed981 */ /* 0x000362000c1e1900 */
[----:B------:R-:W-:Y:S02]  /*0790*/  IMAD.MOV.U32 R18, RZ, RZ, -0x1 ;  /* 0xffffffffff127424 */ /* 0x000fe400078e00ff */
[----:B------:R-:W-:Y:S01]  /*07a0*/  IMAD.MOV.U32 R19, RZ, RZ, -0x1 ;  /* 0xffffffffff137424 */ /* 0x000fe200078e00ff */
[----:B------:R1:W5:Y:S01]  /*07b0*/  @!P6 LDG.E R15, desc[UR8][R22.64+0x580] ;  /* 0x00058008160fe981 */ /* 0x000362000c1e1900 */
[----:B------:R-:W-:-:S03]  /*07c0*/  IMAD.MOV.U32 R20, RZ, RZ, -0x1 ;  /* 0xffffffffff147424 */ /* 0x000fc600078e00ff */
[----:B------:R1:W5:Y:S04]  /*07d0*/  @!P0 LDG.E R16, desc[UR8][R22.64+0x600] ;  /* 0x0006000816108981 */ /* 0x000368000c1e1900 */
[----:B------:R1:W5:Y:S04]  /*07e0*/  @!P1 LDG.E R17, desc[UR8][R22.64+0x680] ;  /* 0x0006800816119981 */ /* 0x000368000c1e1900 */
[----:B------:R1:W5:Y:S04]  /*07f0*/  @!P2 LDG.E R18, desc[UR8][R22.64+0x700] ;  /* 0x000700081612a981 */ /* 0x000368000c1e1900 */
[----:B------:R1:W5:Y:S04]  /*0800*/  @!P3 LDG.E R19, desc[UR8][R22.64+0x780] ;  /* 0x000780081613b981 */ /* 0x000368000c1e1900 */
[----:B------:R1:W5:Y:S02]  /*0810*/  @!P4 LDG.E R20, desc[UR8][R22.64+0x800] ;  /* 0x000800081614c981 */ /* 0x000364000c1e1900 */
.L_x_3:
[----:B01----:R-:W-:Y:S01]  /*0820*/  VIMNMX R22, PT, PT, R26, 0xe0, !PT ;  /* 0x000000e01a167848 */ /* 0x003fe20007fe0100 */
[----:B------:R-:W0:Y:S01]  /*0830*/  LDCU UR4, c[0x0][0x3c8] ;  /* 0x00007900ff0477ac */ /* 0x000e220008000800 */
[----:B------:R-:W-:Y:S01]  /*0840*/  BSSY.RECONVERGENT B0, `(.L_x_4) ;  /* 0x0000025000007945 */ /* 0x000fe20003800200 */
[----:B------:R-:W-:Y:S01]  /*0850*/  IMAD.SHL.U32 R21, R21, 0x400, RZ ;  /* 0x0000040015157824 */ /* 0x000fe200078e00ff */
[--C-:B------:R-:W-:Y:S01]  /*0860*/  IADD3 R22, PT, PT, R22, 0x1f, -R26.reuse ;  /* 0x0000001f16167810 */ /* 0x100fe20007ffe81a */
[----:B------:R-:W-:Y:S01]  /*0870*/  UMOV UR5, 0xffffffff ;  /* 0xffffffff00057882 */ /* 0x000fe20000000000 */
[----:B------:R-:W-:Y:S02]  /*0880*/  IMAD.MOV.U32 R25, RZ, RZ, R26 ;  /* 0x000000ffff197224 */ /* 0x000fe400078e001a */
[C---:B------:R-:W-:Y:S02]  /*0890*/  ISETP.GE.U32.AND P0, PT, R22.reuse, 0x1e0, PT ;  /* 0x000001e01600780c */ /* 0x040fe40003f06070 */
[----:B------:R-:W-:-:S04]  /*08a0*/  LEA.HI R23, R22, 0x1, RZ, 0x1b ;  /* 0x0000000116177811 */ /* 0x000fc800078fd8ff */
[----:B------:R-:W-:-:S04]  /*08b0*/  LOP3.LUT R24, R23, 0xf, RZ, 0xc0, !PT ;  /* 0x0000000f17187812 */ /* 0x000fc800078ec0ff */
[----:B------:R-:W-:Y:S01]  /*08c0*/  ISETP.NE.AND P1, PT, R24, RZ, PT ;  /* 0x000000ff1800720c */ /* 0x000fe20003f25270 */
[----:B0-----:R-:W-:Y:S02]  /*08d0*/  USHF.L.U32 UR4, UR5, UR4, URZ ;  /* 0x0000000405047299 */ /* 0x001fe400080006ff */
[----:B------:R-:W-:Y:S10]  /*08e0*/  @!P0 BRA `(.L_x_5) ;  /* 0x0000000000688947 */ /* 0x000ff40003800000 */
[----:B------:R-:W-:Y:S01]  /*08f0*/  IMAD R27, R26, 0x4, R21 ;  /* 0x000000041a1b7824 */ /* 0x000fe200078e0215 */
[----:B------:R-:W-:Y:S01]  /*0900*/  LOP3.LUT R22, R23, 0xffffff0, RZ, 0xc0, !PT ;  /* 0x0ffffff017167812 */ /* 0x000fe200078ec0ff */
[----:B------:R-:W-:-:S03]  /*0910*/  IMAD.MOV.U32 R25, RZ, RZ, R26 ;  /* 0x000000ffff197224 */ /* 0x000fc600078e001a */
[----:B------:R-:W-:Y:S01]  /*0920*/  IADD3 R27, PT, PT, R27, 0x400, R0 ;  /* 0x000004001b1b7810 */ /* 0x000fe20007ffe000 */
[----:B------:R-:W-:-:S07]  /*0930*/  IMAD.MOV R22, RZ, RZ, -R22 ;  /* 0x000000ffff167224 */ /* 0x000fce00078e0a16 */
.L_x_6:
[----:B------:R-:W-:Y:S01]  /*0940*/  VIADD R22, R22, 0x10 ;  /* 0x0000001016167836 */ /* 0x000fe20000000000 */
[----:B------:R-:W-:Y:S01]  /*0950*/  STS [R27+-0x400], RZ ;  /* 0xfffc00ff1b007388 */ /* 0x000fe20000000800 */
[----:B------:R-:W-:-:S03]  /*0960*/  VIADD R25, R25, 0x200 ;  /* 0x0000020019197836 */ /* 0x000fc60000000000 */
[----:B------:R-:W-:Y:S01]  /*0970*/  ISETP.NE.AND P0, PT, R22, RZ, PT ;  /* 0x000000ff1600720c */ /* 0x000fe20003f05270 */
[----:B------:R-:W-:Y:S04]  /*0980*/  STS [R27+-0x380], RZ ;  /* 0xfffc80ff1b007388 */ /* 0x000fe80000000800 */
[----:B------:R-:W-:Y:S04]  /*0990*/  STS [R27+-0x300], RZ ;  /* 0xfffd00ff1b007388 */ /* 0x000fe80000000800 */
[----:B------:R-:W-:Y:S04]  /*09a0*/  STS [R27+-0x280], RZ ;  /* 0xfffd80ff1b007388 */ /* 0x000fe80000000800 */
[----:B------:R-:W-:Y:S04]  /*09b0*/  STS [R27+-0x200], RZ ;  /* 0xfffe00ff1b007388 */ /* 0x000fe80000000800 */
[----:B------:R-:W-:Y:S04]  /*09c0*/  STS [R27+-0x180], RZ ;  /* 0xfffe80ff1b007388 */ /* 0x000fe80000000800 */
[----:B------:R-:W-:Y:S04]  /*09d0*/  STS [R27+-0x100], RZ ;  /* 0xffff00ff1b007388 */ /* 0x000fe80000000800 */
[----:B------:R-:W-:Y:S04]  /*09e0*/  STS [R27+-0x80], RZ ;  /* 0xffff80ff1b007388 */ /* 0x000fe80000000800 */
[----:B------:R-:W-:Y:S04]  /*09f0*/  STS [R27], RZ ;  /* 0x000000ff1b007388 */ /* 0x000fe80000000800 */
[----:B------:R-:W-:Y:S04]  /*0a00*/  STS [R27+0x80], RZ ;  /* 0x000080ff1b007388 */ /* 0x000fe80000000800 */
[----:B------:R-:W-:Y:S04]  /*0a10*/  STS [R27+0x100], RZ ;  /* 0x000100ff1b007388 */ /* 0x000fe80000000800 */
[----:B------:R-:W-:Y:S04]  /*0a20*/  STS [R27+0x180], RZ ;  /* 0x000180ff1b007388 */ /* 0x000fe80000000800 */
[----:B------:R-:W-:Y:S04]  /*0a30*/  STS [R27+0x200], RZ ;  /* 0x000200ff1b007388 */ /* 0x000fe80000000800 */
[----:B------:R-:W-:Y:S04]  /*0a40*/  STS [R27+0x280], RZ ;  /* 0x000280ff1b007388 */ /* 0x000fe80000000800 */
[----:B------:R-:W-:Y:S04]  /*0a50*/  STS [R27+0x300], RZ ;  /* 0x000300ff1b007388 */ /* 0x000fe80000000800 */
[----:B------:R0:W-:Y:S02]  /*0a60*/  STS [R27+0x380], RZ ;  /* 0x000380ff1b007388 */ /* 0x0001e40000000800 */
[----:B0-----:R-:W-:Y:S01]  /*0a70*/  VIADD R27, R27, 0x800 ;  /* 0x000008001b1b7836 */ /* 0x001fe20000000000 */
[----:B------:R-:W-:Y:S06]  /*0a80*/  @P0 BRA `(.L_x_6) ;  /* 0xfffffffc00ac0947 */ /* 0x000fec000383ffff */
.L_x_5:
[----:B------:R-:W-:Y:S05]  /*0a90*/  BSYNC.RECONVERGENT B0 ;  /* 0x0000000000007941 */ /* 0x000fea0003800200 */
.L_x_4:
[----:B------:R-:W-:Y:S01]  /*0aa0*/  BSSY.RECONVERGENT B0, `(.L_x_7) ;  /* 0x0000026000007945 */ /* 0x000fe20003800200 */
[----:B------:R-:W-:-:S03]  /*0ab0*/  IMAD.IADD R22, R0, 0x1, R21 ;  /* 0x0000000100167824 */ /* 0x000fc600078e0215 */
[----:B------:R-:W-:Y:S05]  /*0ac0*/  @!P1 BRA `(.L_x_8) ;  /* 0x00000000008c9947 */ /* 0x000fea0003800000 */
[----:B------:R-:W-:Y:S01]  /*0ad0*/  ISETP.GE.U32.AND P0, PT, R24, 0x8, PT ;  /* 0x000000081800780c */ /* 0x000fe20003f06070 */
[----:B------:R-:W-:Y:S01]  /*0ae0*/  BSSY.RECONVERGENT B1, `(.L_x_9) ;  /* 0x000000e000017945 */ /* 0x000fe20003800200 */
[----:B------:R-:W-:-:S04]  /*0af0*/  LOP3.LUT R26, R23, 0x7, RZ, 0xc0, !PT ;  /* 0x00000007171a7812 */ /* 0x000fc800078ec0ff */
[----:B------:R-:W-:-:S07]  /*0b00*/  ISETP.NE.AND P1, PT, R26, RZ, PT ;  /* 0x000000ff1a00720c */ /* 0x000fce0003f25270 */
[----:B------:R-:W-:Y:S06]  /*0b10*/  @!P0 BRA `(.L_x_10) ;  /* 0x0000000000288947 */ /* 0x000fec0003800000 */
[C---:B------:R-:W-:Y:S02]  /*0b20*/  IMAD R24, R25.reuse, 0x4, R22 ;  /* 0x0000000419187824 */ /* 0x040fe400078e0216 */
[----:B------:R-:W-:-:S03]  /*0b30*/  VIADD R25, R25, 0x100 ;  /* 0x0000010019197836 */ /* 0x000fc60000000000 */
[----:B------:R0:W-:Y:S04]  /*0b40*/  STS [R24], RZ ;  /* 0x000000ff18007388 */ /* 0x0001e80000000800 */
[----:B------:R0:W-:Y:S04]  /*0b50*/  STS [R24+0x80], RZ ;  /* 0x000080ff18007388 */ /* 0x0001e80000000800 */
[----:B------:R0:W-:Y:S04]  /*0b60*/  STS [R24+0x100], RZ ;  /* 0x000100ff18007388 */ /* 0x0001e80000000800 */
[----:B------:R0:W-:Y:S04]  /*0b70*/  STS [R24+0x180], RZ ;  /* 0x000180ff18007388 */ /* 0x0001e80000000800 */
[----:B------:R0:W-:Y:S04]  /*0b80*/  STS [R24+0x200], RZ ;  /* 0x000200ff18007388 */ /* 0x0001e80000000800 */
[----:B------:R0:W-:Y:S04]  /*0b90*/  STS [R24+0x280], RZ ;  /* 0x000280ff18007388 */ /* 0x0001e80000000800 */
[----:B------:R0:W-:Y:S04]  /*0ba0*/  STS [R24+0x300], RZ ;  /* 0x000300ff18007388 */ /* 0x0001e80000000800 */
[----:B------:R0:W-:Y:S02]  /*0bb0*/  STS [R24+0x380], RZ ;  /* 0x000380ff18007388 */ /* 0x0001e40000000800 */
.L_x_10:
[----:B------:R-:W-:Y:S05]  /*0bc0*/  BSYNC.RECONVERGENT B1 ;  /* 0x0000000000017941 */ /* 0x000fea0003800200 */
.L_x_9:
[----:B------:R-:W-:Y:S05]  /*0bd0*/  @!P1 BRA `(.L_x_8) ;  /* 0x0000000000489947 */ /* 0x000fea0003800000 */
[----:B------:R-:W-:Y:S02]  /*0be0*/  ISETP.GE.U32.AND P0, PT, R26, 0x4, PT ;  /* 0x000000041a00780c */ /* 0x000fe40003f06070 */
[----:B------:R-:W-:-:S04]  /*0bf0*/  LOP3.LUT R23, R23, 0x3, RZ, 0xc0, !PT ;  /* 0x0000000317177812 */ /* 0x000fc800078ec0ff */
[----:B------:R-:W-:-:S07]  /*0c00*/  ISETP.NE.AND P1, PT, R23, RZ, PT ;  /* 0x000000ff1700720c */ /* 0x000fce0003f25270 */
[C---:B------:R-:W-:Y:S02]  /*0c10*/  @P0 IMAD R22, R25.reuse, 0x4, R22 ;  /* 0x0000000419160824 */ /* 0x040fe400078e0216 */
[----:B------:R-:W-:-:S03]  /*0c20*/  @P0 VIADD R25, R25, 0x80 ;  /* 0x0000008019190836 */ /* 0x000fc60000000000 */
[----:B------:R1:W-:Y:S04]  /*0c30*/  @P0 STS [R22], RZ ;  /* 0x000000ff16000388 */ /* 0x0003e80000000800 */
[----:B------:R1:W-:Y:S04]  /*0c40*/  @P0 STS [R22+0x80], RZ ;  /* 0x000080ff16000388 */ /* 0x0003e80000000800 */
[----:B------:R1:W-:Y:S04]  /*0c50*/  @P0 STS [R22+0x100], RZ ;  /* 0x000100ff16000388 */ /* 0x0003e80000000800 */
[----:B------:R1:W-:Y:S01]  /*0c60*/  @P0 STS [R22+0x180], RZ ;  /* 0x000180ff16000388 */ /* 0x0003e20000000800 */
[----:B------:R-:W-:Y:S05]  /*0c70*/  @!P1 BRA `(.L_x_8) ;  /* 0x0000000000209947 */ /* 0x000fea0003800000 */
[----:B------:R-:W-:Y:S02]  /*0c80*/  IMAD R21, R25, 0x4, R21 ;  /* 0x0000000419157824 */ /* 0x000fe400078e0215 */
[----:B------:R-:W-:Y:S02]  /*0c90*/  IMAD.MOV R23, RZ, RZ, -R23 ;  /* 0x000000ffff177224 */ /* 0x000fe400078e0a17 */
[----:B------:R-:W-:-:S07]  /*0ca0*/  IMAD.IADD R21, R0, 0x1, R21 ;  /* 0x0000000100157824 */ /* 0x000fce00078e0215 */
.L_x_11:
[----:B------:R-:W-:Y:S01]  /*0cb0*/  VIADD R23, R23, 0x1 ;  /* 0x0000000117177836 */ /* 0x000fe20000000000 */
[----:B------:R2:W-:Y:S04]  /*0cc0*/  STS [R21], RZ ;  /* 0x000000ff15007388 */ /* 0x0005e80000000800 */
[----:B------:R-:W-:Y:S01]  /*0cd0*/  ISETP.NE.AND P0, PT, R23, RZ, PT ;  /* 0x000000ff1700720c */ /* 0x000fe20003f05270 */
[----:B--2---:R-:W-:-:S12]  /*0ce0*/  VIADD R21, R21, 0x80 ;  /* 0x0000008015157836 */ /* 0x004fd80000000000 */
[----:B------:R-:W-:Y:S05]  /*0cf0*/  @P0 BRA `(.L_x_11) ;  /* 0xfffffffc00ec0947 */ /* 0x000fea000383ffff */
.L_x_8:
[----:B------:R-:W-:Y:S05]  /*0d00*/  BSYNC.RECONVERGENT B0 ;  /* 0x0000000000007941 */ /* 0x000fea0003800200 */
.L_x_7:
[----:B------:R-:W2:Y:S01]  /*0d10*/  LDCU UR5, c[0x0][0x3c4] ;  /* 0x00007880ff0577ac */ /* 0x000ea20008000800 */
[C---:B------:R-:W-:Y:S01]  /*0d20*/  ISETP.GT.U32.AND P2, PT, R37.reuse, 0xff, PT ;  /* 0x000000ff2500780c */ /* 0x040fe20003f44070 */
[C---:B------:R-:W-:Y:S01]  /*0d30*/  IMAD.SHL.U32 R23, R37.reuse, 0x20, RZ ;  /* 0x0000002025177824 */ /* 0x040fe200078e00ff */
[----:B------:R-:W3:Y:S01]  /*0d40*/  LDC.64 R38, c[0x0][0x380] ;  /* 0x0000e000ff267b82 */ /* 0x000ee20000000a00 */
[----:B------:R-:W-:Y:S01]  /*0d50*/  BSSY.RECONVERGENT B0, `(.L_x_12) ;  /* 0x0000071000007945 */ /* 0x000fe20003800200 */
[----:B0-----:R-:W-:Y:S01]  /*0d60*/  P2R R24, PR, RZ, 0x4 ;  /* 0x00000004ff187803 */ /* 0x001fe20000000000 */
[----:B------:R-:W-:Y:S01]  /*0d70*/  IMAD R21, R37, 0x4, R0 ;  /* 0x0000000425157824 */ /* 0x000fe200078e0200 */
[----:B------:R-:W-:Y:S01]  /*0d80*/  LOP3.LUT R25, R23, 0x7c00, RZ, 0xc0, !PT ;  /* 0x00007c0017197812 */ /* 0x000fe200078ec0ff */
[----:B-1----:R-:W-:Y:S02]  /*0d90*/  IMAD.MOV.U32 R22, RZ, RZ, RZ ;  /* 0x000000ffff167224 */ /* 0x002fe400078e00ff */
[----:B------:R0:W-:Y:S02]  /*0da0*/  STL [R1], R24 ;  /* 0x0000001801007387 */ /* 0x0001e40000100800 */
[----:B------:R-:W-:Y:S01]  /*0db0*/  IMAD.IADD R62, R0, 0x1, R25 ;  /* 0x00000001003e7824 */ /* 0x000fe200078e0219 */
[----:B--2--5:R-:W-:-:S02]  /*0dc0*/  SHF.R.U32.HI R23, RZ, UR5, R4 ;  /* 0x00000005ff177c19 */ /* 0x024fc40008011604 */
[----:B0-----:R-:W-:Y:S02]  /*0dd0*/  SHF.R.U32.HI R24, RZ, UR5, R5 ;  /* 0x00000005ff187c19 */ /* 0x001fe40008011605 */
[----:B------:R-:W-:Y:S02]  /*0de0*/  SHF.R.U32.HI R26, RZ, UR5, R6 ;  /* 0x00000005ff1a7c19 */ /* 0x000fe40008011606 */
[----:B------:R-:W-:Y:S02]  /*0df0*/  SHF.R.U32.HI R27, RZ, UR5, R7 ;  /* 0x00000005ff1b7c19 */ /* 0x000fe40008011607 */
[----:B------:R-:W-:Y:S02]  /*0e00*/  SHF.R.U32.HI R28, RZ, UR5, R8 ;  /* 0x00000005ff1c7c19 */ /* 0x000fe40008011608 */
[----:B------:R-:W-:Y:S02]  /*0e10*/  LOP3.LUT R23, R23, UR4, RZ, 0x30, !PT ;  /* 0x0000000417177c12 */ /* 0x000fe4000f8e30ff */
[----:B------:R-:W-:-:S02]  /*0e20*/  SHF.R.U32.HI R29, RZ, UR5, R9 ;  /* 0x00000005ff1d7c19 */ /* 0x000fc40008011609 */
[----:B------:R-:W-:Y:S01]  /*0e30*/  LOP3.LUT R24, R24, UR4, RZ, 0x30, !PT ;  /* 0x0000000418187c12 */ /* 0x000fe2000f8e30ff */
[----:B------:R-:W-:Y:S01]  /*0e40*/  IMAD R46, R23, 0x4, R62 ;  /* 0x00000004172e7824 */ /* 0x000fe200078e023e */
[----:B------:R-:W-:Y:S01]  /*0e50*/  SHF.R.U32.HI R30, RZ, UR5, R10 ;  /* 0x00000005ff1e7c19 */ /* 0x000fe2000801160a */
[----:B------:R-:W-:Y:S01]  /*0e60*/  NOP ;  /* 0x0000000000007918 */ /* 0x000fe20000000000 */
[----:B------:R-:W-:Y:S01]  /*0e70*/  LOP3.LUT R25, R26, UR4, RZ, 0x30, !PT ;  /* 0x000000041a197c12 */ /* 0x000fe2000f8e30ff */
[--C-:B------:R-:W-:Y:S01]  /*0e80*/  IMAD R47, R24, 0x4, R62.reuse ;  /* 0x00000004182f7824 */ /* 0x100fe200078e023e */
[----:B------:R-:W-:Y:S01]  /*0e90*/  SHF.R.U32.HI R31, RZ, UR5, R11 ;  /* 0x00000005ff1f7c19 */ /* 0x000fe2000801160b */
[----:B------:R0:W-:Y:S01]  /*0ea0*/  ATOMS.POPC.INC.32 RZ, [R46+URZ] ;  /* 0x000000002eff7f8c */ /* 0x0001e2000d8000ff */
[----:B------:R-:W-:Y:S01]  /*0eb0*/  LOP3.LUT R26, R27, UR4, RZ, 0x30, !PT ;  /* 0x000000041b1a7c12 */ /* 0x000fe2000f8e30ff */
[----:B------:R-:W-:Y:S01]  /*0ec0*/  IMAD R48, R25, 0x4, R62 ;  /* 0x0000000419307824 */ /* 0x000fe200078e023e */
[----:B------:R-:W-:Y:S01]  /*0ed0*/  SHF.R.U32.HI R32, RZ, UR5, R12 ;  /* 0x00000005ff207c19 */ /* 0x000fe2000801160c */
[----:B------:R0:W-:Y:S01]  /*0ee0*/  ATOMS.POPC.INC.32 RZ, [R47+URZ] ;  /* 0x000000002fff7f8c */ /* 0x0001e2000d8000ff */
        /* <DEDUP_REMOVED lines=34> */
[----:B------:R-:W-:Y:S01]  /*1110*/  LOP3.LUT R42, R42, UR4, RZ, 0x30, !PT ;  /* 0x000000042a2a7c12 */ /* 0x000fe2000f8e30ff */
[----:B------:R0:W-:Y:S01]  /*1120*/  ATOMS.POPC.INC.32 RZ, [R56+URZ] ;  /* 0x0000000038ff7f8c */ /* 0x0001e2000d8000ff */
[----:B------:R-:W-:Y:S01]  /*1130*/  LOP3.LUT R43, R43, UR4, RZ, 0x30, !PT ;  /* 0x000000042b2b7c12 */ /* 0x000fe2000f8e30ff */
[--C-:B------:R-:W-:Y:S01]  /*1140*/  IMAD R58, R35, 0x4, R62.reuse ;  /* 0x00000004233a7824 */ /* 0x100fe200078e023e */
[----:B------:R-:W-:Y:S01]  /*1150*/  LOP3.LUT R44, R44, UR4, RZ, 0x30, !PT ;  /* 0x000000042c2c7c12 */ /* 0x000fe2000f8e30ff */
[--C-:B------:R-:W-:Y:S01]  /*1160*/  IMAD R59, R42, 0x4, R62.reuse ;  /* 0x000000042a3b7824 */ /* 0x100fe200078e023e */
[----:B------:R-:W-:Y:S01]  /*1170*/  LOP3.LUT R45, R45, UR4, RZ, 0x30, !PT ;  /* 0x000000042d2d7c12 */ /* 0x000fe2000f8e30ff */
[--C-:B------:R-:W-:Y:S01]  /*1180*/  IMAD R60, R43, 0x4, R62.reuse ;  /* 0x000000042b3c7824 */ /* 0x100fe200078e023e */
[----:B------:R0:W-:Y:S01]  /*1190*/  ATOMS.POPC.INC.32 RZ, [R57+URZ] ;  /* 0x0000000039ff7f8c */ /* 0x0001e2000d8000ff */
[----:B------:R-:W-:-:S02]  /*11a0*/  IMAD R61, R44, 0x4, R62 ;  /* 0x000000042c3d7824 */ /* 0x000fc400078e023e */
[----:B------:R-:W-:Y:S01]  /*11b0*/  IMAD R62, R45, 0x4, R62 ;  /* 0x000000042d3e7824 */ /* 0x000fe200078e023e */
[----:B------:R0:W-:Y:S04]  /*11c0*/  ATOMS.POPC.INC.32 RZ, [R58+URZ] ;  /* 0x000000003aff7f8c */ /* 0x0001e8000d8000ff */
[----:B------:R0:W-:Y:S04]  /*11d0*/  ATOMS.POPC.INC.32 RZ, [R59+URZ] ;  /* 0x000000003bff7f8c */ /* 0x0001e8000d8000ff */
[----:B------:R0:W-:Y:S04]  /*11e0*/  ATOMS.POPC.INC.32 RZ, [R60+URZ] ;  /* 0x000000003cff7f8c */ /* 0x0001e8000d8000ff */
[----:B------:R0:W-:Y:S04]  /*11f0*/  ATOMS.POPC.INC.32 RZ, [R61+URZ] ;  /* 0x000000003dff7f8c */ /* 0x0001e8000d8000ff */
[----:B------:R0:W-:Y:S01]  /*1200*/  ATOMS.POPC.INC.32 RZ, [R62+URZ] ;  /* 0x000000003eff7f8c */ /* 0x0001e2000d8000ff */
[----:B------:R-:W-:Y:S06]  /*1210*/  BAR.SYNC.DEFER_BLOCKING 0x0 ;  /* 0x0000000000007b1d */ /* 0x000fec0000010000 */
[----:B---3--:R-:W-:Y:S05]  /*1220*/  @P2 BRA `(.L_x_13) ;  /* 0x00000000008c2947 */ /* 0x008fea0003800000 */
[----:B------:R-:W-:Y:S04]  /*1230*/  LDS R72, [R21] ;  /* 0x0000000015487984 */ /* 0x000fe80000000800 */
[----:B------:R-:W1:Y:S04]  /*1240*/  LDS R73, [R21+0x400] ;  /* 0x0004000015497984 */ /* 0x000e680000000800 */
[----:B------:R-:W2:Y:S04]  /*1250*/  LDS R75, [R21+0x800] ;  /* 0x00080000154b7984 */ /* 0x000ea80000000800 */
[----:B------:R-:W3:Y:S04]  /*1260*/  LDS R77, [R21+0xc00] ;  /* 0x000c0000154d7984 */ /* 0x000ee80000000800 */
[----:B------:R-:W4:Y:S04]  /*1270*/  LDS R71, [R21+0x1000] ;  /* 0x0010000015477984 */ /* 0x000f280000000800 */
[----:B------:R-:W5:Y:S04]  /*1280*/  LDS R70, [R21+0x1400] ;  /* 0x0014000015467984 */ /* 0x000f680000000800 */
[----:B------:R-:W0:Y:S04]  /*1290*/  LDS R40, [R21+0x1800] ;  /* 0x0018000015287984 */ /* 0x000e280000000800 */
[----:B------:R-:W0:Y:S04]  /*12a0*/  LDS R69, [R21+0x1c00] ;  /* 0x001c000015457984 */ /* 0x000e280000000800 */
[----:B------:R-:W0:Y:S04]  /*12b0*/  LDS R68, [R21+0x2000] ;  /* 0x0020000015447984 */ /* 0x000e280000000800 */
[----:B------:R-:W0:Y:S04]  /*12c0*/  LDS R67, [R21+0x2400] ;  /* 0x0024000015437984 */ /* 0x000e280000000800 */
[----:B------:R-:W0:Y:S01]  /*12d0*/  LDS R65, [R21+0x2800] ;  /* 0x0028000015417984 */ /* 0x000e220000000800 */
[----:B-1----:R-:W-:-:S03]  /*12e0*/  IMAD.IADD R74, R72, 0x1, R73 ;  /* 0x00000001484a7824 */ /* 0x002fc600078e0249 */
[----:B------:R1:W-:Y:S01]  /*12f0*/  STS [R21+0x400], R72 ;  /* 0x0004004815007388 */ /* 0x0003e20000000800 */
[----:B--2---:R-:W-:-:S03]  /*1300*/  IMAD.IADD R66, R74, 0x1, R75 ;  /* 0x000000014a427824 */ /* 0x004fc600078e024b */
[----:B------:R-:W-:Y:S01]  /*1310*/  STS [R21+0x800], R74 ;  /* 0x0008004a15007388 */ /* 0x000fe20000000800 */
[----:B---3--:R-:W-:-:S03]  /*1320*/  IMAD.IADD R22, R66, 0x1, R77 ;  /* 0x0000000142167824 */ /* 0x008fc600078e024d */
[----:B------:R-:W-:Y:S01]  /*1330*/  STS [R21+0xc00], R66 ;  /* 0x000c004215007388 */ /* 0x000fe20000000800 */
[----:B----4-:R-:W-:-:S03]  /*1340*/  IMAD.IADD R71, R22, 0x1, R71 ;  /* 0x0000000116477824 */ /* 0x010fc600078e0247 */
[----:B------:R-:W-:Y:S01]  /*1350*/  STS [R21], RZ ;  /* 0x000000ff15007388 */ /* 0x000fe20000000800 */
[----:B-----5:R-:W-:-:S03]  /*1360*/  IMAD.IADD R73, R71, 0x1, R70 ;  /* 0x0000000147497824 */ /* 0x020fc600078e0246 */
[----:B------:R-:W-:Y:S01]  /*1370*/  STS [R21+0x1400], R71 ;  /* 0x0014004715007388 */ /* 0x000fe20000000800 */
[----:B0-----:R-:W-:-:S03]  /*1380*/  IMAD.IADD R40, R73, 0x1, R40 ;  /* 0x0000000149287824 */ /* 0x001fc600078e0228 */
[----:B------:R-:W0:Y:S01]  /*1390*/  LDS R70, [R21+0x2c00] ;  /* 0x002c000015467984 */ /* 0x000e220000000800 */
[----:B------:R-:W-:-:S03]  /*13a0*/  IMAD.IADD R69, R40, 0x1, R69 ;  /* 0x0000000128457824 */ /* 0x000fc600078e0245 */
[----:B------:R-:W-:Y:S01]  /*13b0*/  STS [R21+0x1800], R73 ;  /* 0x0018004915007388 */ /* 0x000fe20000000800 */
[----:B------:R-:W-:-:S03]  /*13c0*/  IMAD.IADD R68, R69, 0x1, R68 ;  /* 0x0000000145447824 */ /* 0x000fc600078e0244 */
[----:B------:R-:W-:Y:S01]  /*13d0*/  STS [R21+0x1c00], R40 ;  /* 0x001c002815007388 */ /* 0x000fe20000000800 */
[----:B-1----:R-:W-:-:S03]  /*13e0*/  IMAD.IADD R72, R68, 0x1, R67 ;  /* 0x0000000144487824 */ /* 0x002fc600078e0243 */
[----:B------:R-:W-:Y:S01]  /*13f0*/  STS [R21+0x2000], R69 ;  /* 0x0020004515007388 */ /* 0x000fe20000000800 */
[----:B------:R-:W-:-:S03]  /*1400*/  IMAD.IADD R65, R72, 0x1, R65 ;  /* 0x0000000148417824 */ /* 0x000fc600078e0241 */
[----:B------:R-:W-:Y:S04]  /*1410*/  STS [R21+0x2400], R68 ;  /* 0x0024004415007388 */ /* 0x000fe80000000800 */
[----:B------:R-:W-:Y:S04]  /*1420*/  STS [R21+0x2800], R72 ;  /* 0x0028004815007388 */ /* 0x000fe80000000800 */
[----:B------:R-:W-:Y:S04]  /*1430*/  STS [R21+0x2c00], R65 ;  /* 0x002c004115007388 */ /* 0x000fe80000000800 */
[----:B------:R0:W-:Y:S02]  /*1440*/  STS [R21+0x1000], R22 ;  /* 0x0010001615007388 */ /* 0x0001e40000000800 */
[----:B0-----:R-:W-:-:S07]  /*1450*/  IMAD.IADD R22, R65, 0x1, R70 ;  /* 0x0000000141167824 */ /* 0x001fce00078e0246 */
.L_x_13:
[----:B------:R-:W-:Y:S05]  /*1460*/  BSYNC.RECONVERGENT B0 ;  /* 0x0000000000007941 */ /* 0x000fea0003800200 */
.L_x_12:
[----:B------:R-:W-:Y:S01]  /*1470*/  ISETP.NE.AND P0, PT, R22, 0x1980, PT ;  /* 0x000019801600780c */ /* 0x000fe20003f05270 */
[----:B------:R-:W-:Y:S01]  /*1480*/  IMAD R65, R2, 0x100, R37 ;  /* 0x0000010002417824 */ /* 0x000fe200078e0225 */
[----:B------:R-:W1:Y:S02]  /*1490*/  LDCU.64 UR6, c[0x0][0x3b8] ;  /* 0x00007700ff0677ac */ /* 0x000e640008000a00 */
[----:B------:R-:W-:Y:S01]  /*14a0*/  ISETP.LT.U32.AND P0, PT, R37, 0x100, !P0 ;  /* 0x000001002500780c */ /* 0x000fe20004701070 */
[----:B------:R-:W-:Y:S01]  /*14b0*/  IMAD.WIDE R38, R65, 0x4, R38 ;  /* 0x0000000441267825 */ /* 0x000fe200078e0226 */
[----:B------:R-:W-:-:S05]  /*14c0*/  @!P2 LOP3.LUT R65, R22, 0x40000000, RZ, 0xfc, !PT ;  /* 0x400000001641a812 */ /* 0x000fca00078efcff */
[----:B------:R2:W-:Y:S06]  /*14d0*/  @!P2 STG.E.STRONG.SYS desc[UR8][R38.64], R65 ;  /* 0x000000412600a986 */ /* 0x0005ec000c115908 */
[----:B------:R-:W-:Y:S06]  /*14e0*/  BAR.RED.OR.DEFER_BLOCKING 0x0, P0 ;  /* 0x0000000000007b1d */ /* 0x000fec0000014800 */
[----:B------:R-:W3:Y:S01]  /*14f0*/  B2R.RESULT RZ, P0 ;  /* 0x0000000000ff731c */ /* 0x000ee20000004000 */
[----:B-1----:R-:W-:-:S04]  /*1500*/  LEA R40, P1, R41, UR6, 0x2 ;  /* 0x0000000629287c11 */ /* 0x002fc8000f8210ff */
[----:B------:R-:W-:Y:S01]  /*1510*/  LEA.HI.X R41, R41, UR7, R64, 0x2, P1 ;  /* 0x0000000729297c11 */ /* 0x000fe200088f1440 */
[----:B--23--:R-:W-:Y:S08]  /*1520*/  @!P0 BRA `(.L_x_14) ;  /* 0x0000001000ac8947 */ /* 0x00cff00003800000 */
[----:B------:R-:W1:Y:S01]  /*1530*/  LDC.64 R24, c[0x0][0x390] ;  /* 0x0000e400ff187b82 */ /* 0x000e620000000a00 */
[----:B------:R-:W-:Y:S01]  /*1540*/  BSSY B1, `(.L_x_15) ;  /* 0x0000030000017945 */ /* 0x000fe20003800000 */
[----:B------:R-:W-:-:S06]  /*1550*/  IMAD R31, R37, 0x8, R0 ;  /* 0x00000008251f7824 */ /* 0x000fcc00078e0200 */
[----:B------:R-:W2:Y:S01]  /*1560*/  LDC.64 R26, c[0x0][0x398] ;  /* 0x0000e600ff1a7b82 */ /* 0x000ea20000000a00 */
[----:B-1----:R-:W-:Y:S01]  /*1570*/  IMAD.WIDE.U32 R24, R37, 0x8, R24 ;  /* 0x0000000825187825 */ /* 0x002fe200078e0018 */
[----:B------:R-:W-:Y:S06]  /*1580*/  @P2 BRA `(.L_x_16) ;  /* 0x0000000000ac2947 */ /* 0x000fec0003800000 */
[----:B--2---:R-:W-:-:S06]  /*1590*/  IMAD.WIDE.U32 R26, R37, 0x8, R26 ;  /* 0x00000008251a7825 */ /* 0x004fcc00078e001a */
[----:B------:R-:W2:Y:S01]  /*15a0*/  LDG.E.64 R26, desc[UR8][R26.64] ;  /* 0x000000081a1a7981 */ /* 0x000ea2000c1e1b00 */
[----:B------:R-:W-:Y:S01]  /*15b0*/  ISETP.GT.U32.AND P0, PT, R37, R23, PT ;  /* 0x000000172500720c */ /* 0x000fe20003f04070 */
[----:B------:R-:W-:-:S03]  /*15c0*/  IMAD.MOV.U32 R21, RZ, RZ, R22 ;  /* 0x000000ffff157224 */ /* 0x000fc600078e0016 */
[----:B------:R-:W-:-:S04]  /*15d0*/  SEL R29, RZ, 0x1980, !P0 ;  /* 0x00001980ff1d7807 */ /* 0x000fc80004000000 */
[----:B--2---:R-:W-:-:S04]  /*15e0*/  IADD3 R28, P0, PT, R26, -R29, RZ ;  /* 0x8000001d1a1c7210 */ /* 0x004fc80007f1e0ff */
[----:B------:R-:W-:Y:S02]  /*15f0*/  IADD3.X R29, PT, PT, R27, -0x1, RZ, P0, !PT ;  /* 0xffffffff1b1d7810 */ /* 0x000fe400007fe4ff */
[----:B------:R-:W-:-:S03]  /*1600*/  ISETP.GE.AND P0, PT, R2, 0x1, PT ;  /* 0x000000010200780c */ /* 0x000fc60003f06270 */
[----:B------:R1:W-:Y:S10]  /*1610*/  STS.64 [R31+0x6600], R28 ;  /* 0x0066001c1f007388 */ /* 0x0003f40000000a00 */
[----:B------:R-:W-:Y:S05]  /*1620*/  @!P0 BRA `(.L_x_17) ;  /* 0x00000000006c8947 */ /* 0x000fea0003800000 */
[----:B------:R-:W-:Y:S01]  /*1630*/  BSSY B0, `(.L_x_18) ;  /* 0x0000019000007945 */ /* 0x000fe20003800000 */
[----:B------:R-:W-:Y:S02]  /*1640*/  IMAD.MOV.U32 R0, RZ, RZ, -0x1 ;  /* 0xffffffffff007424 */ /* 0x000fe400078e00ff */
[----:B-1----:R-:W-:Y:S02]  /*1650*/  IMAD.MOV.U32 R28, RZ, RZ, R2 ;  /* 0x000000ffff1c7224 */ /* 0x002fe400078e0002 */
[----:B------:R-:W-:-:S07]  /*1660*/  IMAD.MOV.U32 R21, RZ, RZ, R22 ;  /* 0x000000ffff157224 */ /* 0x000fce00078e0016 */
.L_x_22:
[----:B------:R-:W1:Y:S01]  /*1670*/  LDC.64 R26, c[0x0][0x380] ;  /* 0x0000e000ff1a7b82 */ /* 0x000e620000000a00 */
[----:B------:R-:W-:Y:S01]  /*1680*/  VIADD R33, R28, 0xffffffff ;  /* 0xffffffff1c217836 */ /* 0x000fe20000000000 */
[----:B------:R-:W-:Y:S03]  /*1690*/  BSSY B2, `(.L_x_19) ;  /* 0x0000008000027945 */ /* 0x000fe60003800000 */
[----:B------:R-:W-:-:S04]  /*16a0*/  IMAD R29, R33, 0x100, R37 ;  /* 0x00000100211d7824 */ /* 0x000fc800078e0225 */
[----:B-1----:R-:W-:-:S07]  /*16b0*/  IMAD.WIDE R26, R29, 0x4, R26 ;  /* 0x000000041d1a7825 */ /* 0x002fce00078e021a */
.L_x_20:
[----:B------:R-:W-:Y:S05]  /*16c0*/  YIELD ;  /* 0x0000000000007946 */ /* 0x000fea0003800000 */
[----:B------:R1:W-:Y:S06]  /*16d0*/  MEMBAR.SC.CTA ;  /* 0x0000000000007992 */ /* 0x0003ec0000000000 */
[----:B-1----:R-:W2:Y:S02]  /*16e0*/  LDG.E.STRONG.SYS R29, desc[UR8][R26.64] ;  /* 0x000000081a1d7981 */ /* 0x002ea4000c1f5900 */
[----:B--2---:R-:W-:-:S13]  /*16f0*/  ISETP.NE.AND P0, PT, R29, RZ, PT ;  /* 0x000000ff1d00720c */ /* 0x004fda0003f05270 */
[----:B------:R-:W-:Y:S05]  /*1700*/  @!P0 BRA `(.L_x_20) ;  /* 0xfffffffc00ec8947 */ /* 0x000fea000383ffff */
[----:B------:R-:W-:Y:S05]  /*1710*/  BSYNC B2 ;  /* 0x0000000000027941 */ /* 0x000fea0003800000 */
.L_x_19:
[----:B------:R-:W-:Y:S01]  /*1720*/  BSSY.RECONVERGENT B2, `(.L_x_21) ;  /* 0x0000006000027945 */ /* 0x000fe20003800200 */
[C---:B------:R-:W-:Y:S02]  /*1730*/  ISETP.GT.AND P0, PT, R29.reuse, -0x1, PT ;  /* 0xffffffff1d00780c */ /* 0x040fe40003f04270 */
[----:B------:R-:W-:Y:S01]  /*1740*/  LOP3.LUT R26, R29, 0x3fffffff, RZ, 0xc0, !PT ;  /* 0x3fffffff1d1a7812 */ /* 0x000fe200078ec0ff */
[----:B------:R-:W-:Y:S05]  /*1750*/  WARPSYNC.EXCLUSIVE R0 ;  /* 0x0000000000007348 */ /* 0x000fea0003a00000 */
[----:B------:R-:W-:-:S05]  /*1760*/  IMAD.IADD R21, R26, 0x1, R21 ;  /* 0x000000011a157824 */ /* 0x000fca00078e0215 */
[----:B------:R-:W-:-:S07]  /*1770*/  VOTE.ANY R0, PT, P0 ;  /* 0x0000000000007806 */ /* 0x000fce00000e0100 */
[----:B------:R-:W-:Y:S05]  /*1780*/  BSYNC.RECONVERGENT B2 ;  /* 0x0000000000027941 */ /* 0x000fea0003800200 */
.L_x_21:
[----:B------:R-:W-:Y:S01]  /*1790*/  ISETP.GT.U32.AND P1, PT, R28, 0x1, PT ;  /* 0x000000011c00780c */ /* 0x000fe20003f24070 */
[----:B------:R-:W-:-:S12]  /*17a0*/  IMAD.MOV.U32 R28, RZ, RZ, R33 ;  /* 0x000000ffff1c7224 */ /* 0x000fd800078e0021 */
[----:B------:R-:W-:Y:S05]  /*17b0*/  @P0 BRA P1, `(.L_x_22) ;  /* 0xfffffffc00ac0947 */ /* 0x000fea000083ffff */
[----:B------:R-:W-:Y:S05]  /*17c0*/  BSYNC B0 ;  /* 0x0000000000007941 */ /* 0x000fea0003800000 */
.L_x_18:
[----:B------:R2:W3:Y:S02]  /*17d0*/  LDS.64 R28, [R31+0x6600] ;  /* 0x006600001f1c7984 */ /* 0x0004e40000000a00 */
.L_x_17:
[C---:B------:R-:W-:Y:S01]  /*17e0*/  IMAD.IADD R27, R21.reuse, 0x1, -R22 ;  /* 0x00000001151b7824 */ /* 0x040fe200078e0a16 */
[----:B------:R-:W-:-:S04]  /*17f0*/  LOP3.LUT R21, R21, 0x80000000, RZ, 0xfc, !PT ;  /* 0x8000000015157812 */ /* 0x000fc800078efcff */
[C---:B---3--:R-:W-:Y:S01]  /*1800*/  IADD3 R26, P0, PT, R27.reuse, R28, RZ ;  /* 0x0000001c1b1a7210 */ /* 0x048fe20007f1e0ff */
[----:B------:R3:W-:Y:S03]  /*1810*/  STG.E.STRONG.SYS desc[UR8][R38.64], R21 ;  /* 0x0000001526007986 */ /* 0x0007e6000c115908 */
[----:B------:R-:W-:-:S05]  /*1820*/  LEA.HI.X.SX32 R27, R27, R29, 0x1, P0 ;  /* 0x0000001d1b1b7211 */ /* 0x000fca00000f0eff */
[----:B------:R3:W-:Y:S04]  /*1830*/  STS.64 [R31+0x6600], R26 ;  /* 0x0066001a1f007388 */ /* 0x0007e80000000a00 */
.L_x_16:
[----:B------:R-:W-:Y:S05]  /*1840*/  BSYNC B1 ;  /* 0x0000000000017941 */ /* 0x000fea0003800000 */
.L_x_15:
[----:B--23--:R-:W2:Y:S01]  /*1850*/  LDC.64 R26, c[0x0][0x390] ;  /* 0x0000e400ff1a7b82 */ /* 0x00cea20000000a00 */
[----:B------:R-:W-:Y:S05]  /*1860*/  WARPSYNC.ALL ;  /* 0x0000000000007948 */ /* 0x000fea0003800000 */
[----:B------:R-:W-:Y:S02]  /*1870*/  UMOV UR5, 0x400 ;  /* 0x0000040000057882 */ /* 0x000fe40000000000 */
[----:B------:R-:W3:Y:S08]  /*1880*/  LDC R21, c[0x0][0x3c0] ;  /* 0x0000f000ff157b82 */ /* 0x000ef00000000800 */
[----:B------:R-:W4:Y:S01]  /*1890*/  S2UR UR6, SR_CgaCtaId ;  /* 0x00000000000679c3 */ /* 0x000f220000008800 */
[----:B--2---:R-:W-:-:S02]  /*18a0*/  ISETP.EQ.U32.AND P1, PT, R26, RZ, PT ;  /* 0x000000ff1a00720c */ /* 0x004fc40003f22070 */
[----:B---3--:R-:W-:-:S04]  /*18b0*/  ISETP.GE.AND P0, PT, R63, R21, PT ;  /* 0x000000153f00720c */ /* 0x008fc80003f06270 */
[----:B------:R-:W-:-:S04]  /*18c0*/  ISETP.EQ.OR.EX P0, PT, R27, RZ, !P0, P1 ;  /* 0x000000ff1b00720c */ /* 0x000fc80004702710 */
[----:B------:R-:W-:Y:S01]  /*18d0*/  ISETP.GT.U32.OR P0, PT, R37, 0xff, P0 ;  /* 0x000000ff2500780c */ /* 0x000fe20000704470 */
[----:B----4-:R-:W-:-:S12]  /*18e0*/  ULEA UR5, UR6, UR5, 0x18 ;  /* 0x0000000506057291 */ /* 0x010fd8000f8ec0ff */
[----:B------:R-:W2:Y:S01]  /*18f0*/  @!P0 LDS.64 R26, [R31+0x6600] ;  /* 0x006600001f1a8984 */ /* 0x000ea20000000a00 */
[----:B------:R-:W-:Y:S02]  /*1900*/  @!P0 ISETP.GT.U32.AND P1, PT, R37, R23, PT ;  /* 0x000000172500820c */ /* 0x000fe40003f24070 */
[----:B------:R-:W-:Y:S02]  /*1910*/  LEA R23, R23, UR5, 0x3 ;  /* 0x0000000517177c11 */ /* 0x000fe4000f8e18ff */
[----:B-1----:R-:W-:-:S04]  /*1920*/  @!P0 SEL R29, RZ, 0x1980, !P1 ;  /* 0x00001980ff1d8807 */ /* 0x002fc80004800000 */
[--C-:B--2---:R-:W-:Y:S02]  /*1930*/  @!P0 IADD3 R26, P1, P2, R26, R29, R22.reuse ;  /* 0x0000001d1a1a8210 */ /* 0x104fe40007a3e016 */
[----:B------:R-:W-:-:S04]  /*1940*/  @!P0 SHF.R.S32.HI R29, RZ, 0x1f, R22 ;  /* 0x0000001fff1d8819 */ /* 0x000fc80000011416 */
[----:B------:R-:W-:-:S05]  /*1950*/  @!P0 IADD3.X R27, PT, PT, R27, RZ, R29, P1, P2 ;  /* 0x000000ff1b1b8210 */ /* 0x000fca0000fe441d */
[----:B------:R1:W-:Y:S01]  /*1960*/  @!P0 STG.E.64 desc[UR8][R24.64], R26 ;  /* 0x0000001a18008986 */ /* 0x0003e2000c101b08 */
[----:B------:R-:W-:Y:S01]  /*1970*/  BAR.SYNC.DEFER_BLOCKING 0x0 ;  /* 0x0000000000007b1d */ /* 0x000fe20000010000 */
[----:B------:R-:W-:-:S05]  /*1980*/  ISETP.GT.AND P0, PT, R63, R21, PT ;  /* 0x000000153f00720c */ /* 0x000fca0003f04270 */
[----:B------:R-:W2:Y:S08]  /*1990*/  LDS.64 R22, [R23+0x6600] ;  /* 0x0066000017167984 */ /* 0x000eb00000000a00 */
[----:B-1----:R-:W-:Y:S05]  /*19a0*/  @P0 BRA `(.L_x_23) ;  /* 0x00000000005c0947 */ /* 0x002fea0003800000 */
[----:B------:R-:W1:Y:S01]  /*19b0*/  LDCU.64 UR4, c[0x0][0x3a0] ;  /* 0x00007400ff0477ac */ /* 0x000e620008000a00 */
[----:B--2---:R-:W-:-:S05]  /*19c0*/  IADD3 R0, P1, PT, R3, R22, RZ ;  /* 0x0000001603007210 */ /* 0x004fca0007f3e0ff */
[----:B------:R-:W-:Y:S01]  /*19d0*/  IMAD.X R25, RZ, RZ, R23, P1 ;  /* 0x000000ffff197224 */ /* 0x000fe200008e0617 */
[----:B-1----:R-:W-:-:S04]  /*19e0*/  LEA R22, P1, R0, UR4, 0x2 ;  /* 0x0000000400167c11 */ /* 0x002fc8000f8210ff */
[----:B------:R-:W-:-:S05]  /*19f0*/  LEA.HI.X R23, R0, UR5, R25, 0x2, P1 ;  /* 0x0000000500177c11 */ /* 0x000fca00088f1419 */
[----:B------:R2:W-:Y:S04]  /*1a00*/  STG.E desc[UR8][R22.64], R4 ;  /* 0x0000000416007986 */ /* 0x0005e8000c101908 */
        /* <DEDUP_REMOVED lines=15> */
[----:B------:R2:W-:Y:S01]  /*1b00*/  STG.E desc[UR8][R22.64+0x800], R20 ;  /* 0x0008001416007986 */ /* 0x0005e2000c101908 */
[----:B------:R-:W-:Y:S05]  /*1b10*/  BRA `(.L_x_24) ;  /* 0x0000000000e07947 */ /* 0x000fea0003800000 */
.L_x_23:
[----:B------:R-:W1:Y:S01]  /*1b20*/  LDCU.64 UR4, c[0x0][0x3a0] ;  /* 0x00007400ff0477ac */ /* 0x000e620008000a00 */
[----:B------:R-:W-:Y:S01]  /*1b30*/  IMAD R24, R2, -0x1980, R21 ;  /* 0xffffe68002187824 */ /* 0x000fe200078e0215 */
[C---:B--2---:R-:W-:Y:S01]  /*1b40*/  IADD3 R0, P1, PT, R3.reuse, R22, RZ ;  /* 0x0000001603007210 */ /* 0x044fe20007f3e0ff */
[C---:B------:R-:W-:Y:S02]  /*1b50*/  VIADD R27, R3.reuse, 0x20 ;  /* 0x00000020031b7836 */ /* 0x040fe40000000000 */
[C---:B------:R-:W-:Y:S01]  /*1b60*/  VIADD R29, R3.reuse, 0x40 ;  /* 0x00000040031d7836 */ /* 0x040fe20000000000 */
[-C--:B------:R-:W-:Y:S01]  /*1b70*/  ISETP.GE.AND P5, PT, R3, R24.reuse, PT ;  /* 0x000000180300720c */ /* 0x080fe20003fa6270 */
[----:B------:R-:W-:Y:S01]  /*1b80*/  IMAD.X R25, RZ, RZ, R23, P1 ;  /* 0x000000ffff197224 */ /* 0x000fe200008e0617 */
[-C--:B------:R-:W-:Y:S01]  /*1b90*/  ISETP.GE.AND P4, PT, R27, R24.reuse, PT ;  /* 0x000000181b00720c */ /* 0x080fe20003f86270 */
[----:B------:R-:W-:Y:S01]  /*1ba0*/  VIADD R27, R3, 0x60 ;  /* 0x00000060031b7836 */ /* 0x000fe20000000000 */
[----:B------:R-:W-:Y:S01]  /*1bb0*/  ISETP.GE.AND P3, PT, R29, R24, PT ;  /* 0x000000181d00720c */ /* 0x000fe20003f66270 */
[----:B------:R-:W-:-:S02]  /*1bc0*/  VIADD R29, R3, 0x80 ;  /* 0x00000080031d7836 */ /* 0x000fc40000000000 */
[----:B------:R-:W-:Y:S01]  /*1bd0*/  VIADD R31, R3, 0xa0 ;  /* 0x000000a0031f7836 */ /* 0x000fe20000000000 */
[-C--:B------:R-:W-:Y:S01]  /*1be0*/  ISETP.GE.AND P2, PT, R27, R24.reuse, PT ;  /* 0x000000181b00720c */ /* 0x080fe20003f46270 */
[----:B------:R-:W-:Y:S01]  /*1bf0*/  VIADD R27, R3, 0xc0 ;  /* 0x000000c0031b7836 */ /* 0x000fe20000000000 */
[C---:B-1----:R-:W-:Y:S02]  /*1c00*/  LEA R22, P1, R0.reuse, UR4, 0x2 ;  /* 0x0000000400167c11 */ /* 0x042fe4000f8210ff */
[-C--:B------:R-:W-:Y:S02]  /*1c10*/  ISETP.GE.AND P6, PT, R31, R24.reuse, PT ;  /* 0x000000181f00720c */ /* 0x080fe40003fc6270 */
[----:B------:R-:W-:Y:S02]  /*1c20*/  LEA.HI.X R23, R0, UR5, R25, 0x2, P1 ;  /* 0x0000000500177c11 */ /* 0x000fe400088f1419 */
[----:B------:R-:W-:Y:S01]  /*1c30*/  ISETP.GE.AND P1, PT, R29, R24, PT ;  /* 0x000000181d00720c */ /* 0x000fe20003f26270 */
[----:B------:R-:W-:-:S02]  /*1c40*/  VIADD R29, R3, 0xe0 ;  /* 0x000000e0031d7836 */ /* 0x000fc40000000000 */
[----:B------:R-:W-:Y:S01]  /*1c50*/  @!P5 STG.E desc[UR8][R22.64], R4 ;  /* 0x000000041600d986 */ /* 0x000fe2000c101908 */
[-C--:B------:R-:W-:Y:S01]  /*1c60*/  ISETP.GE.AND P5, PT, R27, R24.reuse, PT ;  /* 0x000000181b00720c */ /* 0x080fe20003fa6270 */
[----:B------:R-:W-:Y:S02]  /*1c70*/  VIADD R27, R3, 0x100 ;  /* 0x00000100031b7836 */ /* 0x000fe40000000000 */
[----:B------:R1:W-:Y:S01]  /*1c80*/  @!P4 STG.E desc[UR8][R22.64+0x80], R5 ;  /* 0x000080051600c986 */ /* 0x0003e2000c101908 */
[-C--:B------:R-:W-:Y:S01]  /*1c90*/  ISETP.GE.AND P4, PT, R29, R24.reuse, PT ;  /* 0x000000181d00720c */ /* 0x080fe20003f86270 */
[----:B------:R-:W-:Y:S02]  /*1ca0*/  VIADD R29, R3, 0x120 ;  /* 0x00000120031d7836 */ /* 0x000fe40000000000 */
[----:B------:R-:W-:Y:S01]  /*1cb0*/  @!P3 STG.E desc[UR8][R22.64+0x100], R6 ;  /* 0x000100061600b986 */ /* 0x000fe2000c101908 */
[----:B------:R-:W-:Y:S01]  /*1cc0*/  ISETP.GE.AND P3, PT, R27, R24, PT ;  /* 0x000000181b00720c */ /* 0x000fe20003f66270 */
[----:B------:R-:W-:-:S02]  /*1cd0*/  VIADD R27, R3, 0x140 ;  /* 0x00000140031b7836 */ /* 0x000fc40000000000 */
[----:B------:R2:W-:Y:S01]  /*1ce0*/  @!P2 STG.E desc[UR8][R22.64+0x180], R7 ;  /* 0x000180071600a986 */ /* 0x0005e2000c101908 */
[-C--:B------:R-:W-:Y:S01]  /*1cf0*/  ISETP.GE.AND P2, PT, R29, R24.reuse, PT ;  /* 0x000000181d00720c */ /* 0x080fe20003f46270 */
[C---:B------:R-:W-:Y:S02]  /*1d00*/  VIADD R29, R3.reuse, 0x160 ;  /* 0x00000160031d7836 */ /* 0x040fe40000000000 */
[----:B-1----:R-:W-:Y:S01]  /*1d10*/  VIADD R5, R3, 0x180 ;  /* 0x0000018003057836 */ /* 0x002fe20000000000 */
[----:B------:R1:W-:Y:S01]  /*1d20*/  @!P1 STG.E desc[UR8][R22.64+0x200], R8 ;  /* 0x0002000816009986 */ /* 0x0003e2000c101908 */
[-C--:B------:R-:W-:Y:S01]  /*1d30*/  ISETP.GE.AND P1, PT, R27, R24.reuse, PT ;  /* 0x000000181b00720c */ /* 0x080fe20003f26270 */
[----:B------:R-:W-:Y:S02]  /*1d40*/  VIADD R27, R3, 0x1a0 ;  /* 0x000001a0031b7836 */ /* 0x000fe40000000000 */
[----:B------:R1:W-:Y:S01]  /*1d50*/  @!P5 STG.E desc[UR8][R22.64+0x300], R10 ;  /* 0x0003000a1600d986 */ /* 0x0003e2000c101908 */
[----:B------:R-:W-:Y:S01]  /*1d60*/  ISETP.GE.AND P5, PT, R5, R24, PT ;  /* 0x000000180500720c */ /* 0x000fe20003fa6270 */
[----:B------:R-:W-:-:S02]  /*1d70*/  VIADD R5, R3, 0x1c0 ;  /* 0x000001c003057836 */ /* 0x000fc40000000000 */
[----:B------:R1:W-:Y:S01]  /*1d80*/  @!P3 STG.E desc[UR8][R22.64+0x400], R12 ;  /* 0x0004000c1600b986 */ /* 0x0003e2000c101908 */
[----:B--2---:R-:W-:Y:S02]  /*1d90*/  VIADD R7, R3, 0x1e0 ;  /* 0x000001e003077836 */ /* 0x004fe40000000000 */
[-C--:B------:R-:W-:Y:S01]  /*1da0*/  ISETP.GE.AND P3, PT, R5, R24.reuse, PT ;  /* 0x000000180500720c */ /* 0x080fe20003f66270 */
[----:B------:R-:W-:Y:S01]  /*1db0*/  VIADD R5, R3, 0x200 ;  /* 0x0000020003057836 */ /* 0x000fe20000000000 */
[----:B------:R1:W-:Y:S01]  /*1dc0*/  @!P6 STG.E desc[UR8][R22.64+0x280], R9 ;  /* 0x000280091600e986 */ /* 0x0003e2000c101908 */
[----:B------:R-:W-:-:S03]  /*1dd0*/  ISETP.GE.AND P6, PT, R29, R24, PT ;  /* 0x000000181d00720c */ /* 0x000fc60003fc6270 */
[----:B------:R1:W-:Y:S01]  /*1de0*/  @!P4 STG.E desc[UR8][R22.64+0x380], R11 ;  /* 0x0003800b1600c986 */ /* 0x0003e2000c101908 */
[----:B------:R-:W-:-:S03]  /*1df0*/  ISETP.GE.AND P4, PT, R27, R24, PT ;  /* 0x000000181b00720c */ /* 0x000fc60003f86270 */
[----:B------:R1:W-:Y:S01]  /*1e00*/  @!P2 STG.E desc[UR8][R22.64+0x480], R13 ;  /* 0x0004800d1600a986 */ /* 0x0003e2000c101908 */
[----:B------:R-:W-:-:S03]  /*1e10*/  ISETP.GE.AND P2, PT, R7, R24, PT ;  /* 0x000000180700720c */ /* 0x000fc60003f46270 */
[----:B------:R1:W-:Y:S01]  /*1e20*/  @!P1 STG.E desc[UR8][R22.64+0x500], R14 ;  /* 0x0005000e16009986 */ /* 0x0003e2000c101908 */
[----:B------:R-:W-:-:S03]  /*1e30*/  ISETP.GE.AND P1, PT, R5, R24, PT ;  /* 0x000000180500720c */ /* 0x000fc60003f26270 */
[----:B------:R1:W-:Y:S04]  /*1e40*/  @!P6 STG.E desc[UR8][R22.64+0x580], R15 ;  /* 0x0005800f1600e986 */ /* 0x0003e8000c101908 */
[----:B------:R1:W-:Y:S04]  /*1e50*/  @!P5 STG.E desc[UR8][R22.64+0x600], R16 ;  /* 0x000600101600d986 */ /* 0x0003e8000c101908 */
[----:B------:R1:W-:Y:S04]  /*1e60*/  @!P4 STG.E desc[UR8][R22.64+0x680], R17 ;  /* 0x000680111600c986 */ /* 0x0003e8000c101908 */
[----:B------:R1:W-:Y:S04]  /*1e70*/  @!P3 STG.E desc[UR8][R22.64+0x700], R18 ;  /* 0x000700121600b986 */ /* 0x0003e8000c101908 */
[----:B------:R1:W-:Y:S04]  /*1e80*/  @!P2 STG.E desc[UR8][R22.64+0x780], R19 ;  /* 0x000780131600a986 */ /* 0x0003e8000c101908 */
[----:B------:R1:W-:Y:S02]  /*1e90*/  @!P1 STG.E desc[UR8][R22.64+0x800], R20 ;  /* 0x0008001416009986 */ /* 0x0003e4000c101908 */
.L_x_24:
[----:B------:R-:W-:Y:S05]  /*1ea0*/  @P0 BRA `(.L_x_25) ;  /* 0x0000000000480947 */ /* 0x000fea0003800000 */
[----:B------:R3:W5:Y:S04]  /*1eb0*/  LDG.E R45, desc[UR8][R40.64+0x800] ;  /* 0x00080008282d7981 */ /* 0x000768000c1e1900 */
[----:B--2---:R3:W5:Y:S04]  /*1ec0*/  LDG.E R7, desc[UR8][R40.64] ;  /* 0x0000000828077981 */ /* 0x004768000c1e1900 */
[----:B-1----:R3:W5:Y:S04]  /*1ed0*/  LDG.E R9, desc[UR8][R40.64+0x80] ;  /* 0x0000800828097981 */ /* 0x002768000c1e1900 */
        /* <DEDUP_REMOVED lines=15> */
.L_x_25:
[----:B--2---:R-:W-:Y:S02]  /*1fd0*/  IMAD R4, R2, -0x1980, R21 ;  /* 0xffffe68002047824 */ /* 0x004fe400078e0215 */
[C---:B------:R-:W-:Y:S02]  /*1fe0*/  VIADD R5, R3.reuse, 0x20 ;  /* 0x0000002003057836 */ /* 0x040fe40000000000 */
[C---:B0-----:R-:W-:Y:S01]  /*1ff0*/  VIADD R47, R3.reuse, 0x40 ;  /* 0x00000040032f7836 */ /* 0x041fe20000000000 */
[CC--:B------:R-:W-:Y:S01]  /*2000*/  ISETP.GE.AND P5, PT, R3.reuse, R4.reuse, PT ;  /* 0x000000040300720c */ /* 0x0c0fe20003fa6270 */
[----:B------:R-:W-:Y:S01]  /*2010*/  VIADD R49, R3, 0x80 ;  /* 0x0000008003317836 */ /* 0x000fe20000000000 */
[-C--:B------:R-:W-:Y:S01]  /*2020*/  ISETP.GE.AND P4, PT, R5, R4.reuse, PT ;  /* 0x000000040500720c */ /* 0x080fe20003f86270 */
[----:B------:R-:W-:Y:S01]  /*2030*/  VIADD R5, R3, 0x60 ;  /* 0x0000006003057836 */ /* 0x000fe20000000000 */
[-C--:B------:R-:W-:Y:S01]  /*2040*/  ISETP.GE.AND P3, PT, R47, R4.reuse, PT ;  /* 0x000000042f00720c */ /* 0x080fe20003f66270 */
[----:B------:R-:W-:Y:S01]  /*2050*/  VIADD R47, R3, 0xa0 ;  /* 0x000000a0032f7836 */ /* 0x000fe20000000000 */
[----:B------:R-:W-:-:S02]  /*2060*/  ISETP.GE.AND P1, PT, R49, R4, PT ;  /* 0x000000043100720c */ /* 0x000fc40003f26270 */
[-C--:B------:R-:W-:Y:S01]  /*2070*/  ISETP.GE.AND P2, PT, R5, R4.reuse, PT ;  /* 0x000000040500720c */ /* 0x080fe20003f46270 */
[----:B------:R-:W-:Y:S01]  /*2080*/  VIADD R5, R3, 0xc0 ;  /* 0x000000c003057836 */ /* 0x000fe20000000000 */
[-C--:B------:R-:W-:Y:S01]  /*2090*/  ISETP.GE.AND P6, PT, R47, R4.reuse, PT ;  /* 0x000000042f00720c */ /* 0x080fe20003fc6270 */
[----:B------:R-:W-:Y:S02]  /*20a0*/  VIADD R47, R3, 0xe0 ;  /* 0x000000e0032f7836 */ /* 0x000fe40000000000 */
[----:B------:R2:W5:Y:S01]  /*20b0*/  @!P5 LDG.E R7, desc[UR8][R40.64] ;  /* 0x000000082807d981 */ /* 0x000562000c1e1900 */
[-C--:B------:R-:W-:Y:S01]  /*20c0*/  ISETP.GE.AND P5, PT, R5, R4.reuse, PT ;  /* 0x000000040500720c */ /* 0x080fe20003fa6270 */
[----:B------:R-:W-:Y:S02]  /*20d0*/  VIADD R5, R3, 0x100 ;  /* 0x0000010003057836 */ /* 0x000fe40000000000 */
[----:B-1----:R2:W5:Y:S01]  /*20e0*/  @!P4 LDG.E R9, desc[UR8][R40.64+0x80] ;  /* 0x000080082809c981 */ /* 0x002562000c1e1900 */
[----:B------:R-:W-:Y:S01]  /*20f0*/  ISETP.GE.AND P4, PT, R47, R4, PT ;  /* 0x000000042f00720c */ /* 0x000fe20003f86270 */
[----:B------:R-:W-:-:S02]  /*2100*/  VIADD R47, R3, 0x120 ;  /* 0x00000120032f7836 */ /* 0x000fc40000000000 */
[----:B------:R2:W5:Y:S01]  /*2110*/  @!P3 LDG.E R11, desc[UR8][R40.64+0x100] ;  /* 0x00010008280bb981 */ /* 0x000562000c1e1900 */
[-C--:B------:R-:W-:Y:S01]  /*2120*/  ISETP.GE.AND P3, PT, R5, R4.reuse, PT ;  /* 0x000000040500720c */ /* 0x080fe20003f66270 */
[----:B------:R-:W-:Y:S02]  /*2130*/  VIADD R5, R3, 0x140 ;  /* 0x0000014003057836 */ /* 0x000fe40000000000 */
[----:B------:R2:W5:Y:S01]  /*2140*/  @!P2 LDG.E R13, desc[UR8][R40.64+0x180] ;  /* 0x00018008280da981 */ /* 0x000562000c1e1900 */
[-C--:B------:R-:W-:Y:S01]  /*2150*/  ISETP.GE.AND P2, PT, R47, R4.reuse, PT ;  /* 0x000000042f00720c */ /* 0x080fe20003f46270 */
[----:B------:R-:W-:Y:S02]  /*2160*/  VIADD R47, R3, 0x160 ;  /* 0x00000160032f7836 */ /* 0x000fe40000000000 */
[----:B------:R2:W5:Y:S01]  /*2170*/  @!P1 LDG.E R15, desc[UR8][R40.64+0x200] ;  /* 0x00020008280f9981 */ /* 0x000562000c1e1900 */
        /* <DEDUP_REMOVED lines=15> */
[----:B------:R-:W-:-:S03]  /*2270*/  ISETP.GE.AND P2, PT, R47, R4, PT ;  /* 0x000000042f00720c */ /* 0x000fc60003f46270 */
[----:B------:R2:W5:Y:S01]  /*2280*/  @!P1 LDG.E R31, desc[UR8][R40.64+0x500] ;  /* 0x00050008281f9981 */ /* 0x000562000c1e1900 */
[----:B------:R-:W-:-:S03]  /*2290*/  ISETP.GE.AND P1, PT, R5, R4, PT ;  /* 0x000000040500720c */ /* 0x000fc60003f26270 */
[----:B------:R2:W5:Y:S04]  /*22a0*/  @!P6 LDG.E R33, desc[UR8][R40.64+0x580] ;  /* 0x000580082821e981 */ /* 0x000568000c1e1900 */
[----:B------:R2:W5:Y:S04]  /*22b0*/  @!P5 LDG.E R35, desc[UR8][R40.64+0x600] ;  /* 0x000600082823d981 */ /* 0x000568000c1e1900 */
[----:B------:R2:W5:Y:S04]  /*22c0*/  @!P4 LDG.E R37, desc[UR8][R40.64+0x680] ;  /* 0x000680082825c981 */ /* 0x000568000c1e1900 */
[----:B------:R2:W5:Y:S04]  /*22d0*/  @!P3 LDG.E R39, desc[UR8][R40.64+0x700] ;  /* 0x000700082827b981 */ /* 0x000568000c1e1900 */
[----:B------:R2:W5:Y:S04]  /*22e0*/  @!P2 LDG.E R43, desc[UR8][R40.64+0x780] ;  /* 0x00078008282ba981 */ /* 0x000568000c1e1900 */
[----:B------:R2:W5:Y:S02]  /*22f0*/  @!P1 LDG.E R45, desc[UR8][R40.64+0x800] ;  /* 0x00080008282d9981 */ /* 0x000564000c1e1900 */
.L_x_26:
[----:B------:R-:W-:Y:S05]  /*2300*/  @P0 BRA `(.L_x_27) ;  /* 0x0000000000540947 */ /* 0x000fea0003800000 */
[----:B------:R-:W1:Y:S02]  /*2310*/  LDCU.64 UR4, c[0x0][0x3b0] ;  /* 0x00007600ff0477ac */ /* 0x000e640008000a00 */
[----:B-1----:R-:W-:-:S04]  /*2320*/  LEA R2, P0, R0, UR4, 0x2 ;  /* 0x0000000400027c11 */ /* 0x002fc8000f8010ff */
[----:B------:R-:W-:-:S05]  /*2330*/  LEA.HI.X R3, R0, UR5, R25, 0x2, P0 ;  /* 0x0000000500037c11 */ /* 0x000fca00080f1419 */
[----:B-----5:R-:W-:Y:S04]  /*2340*/  STG.E desc[UR8][R2.64], R7 ;  /* 0x0000000702007986 */ /* 0x020fe8000c101908 */
[----:B------:R-:W-:Y:S04]  /*2350*/  STG.E desc[UR8][R2.64+0x80], R9 ;  /* 0x0000800902007986 */ /* 0x000fe8000c101908 */
        /* <DEDUP_REMOVED lines=14> */
[----:B------:R-:W-:Y:S01]  /*2440*/  STG.E desc[UR8][R2.64+0x800], R45 ;  /* 0x0008002d02007986 */ /* 0x000fe2000c101908 */
[----:B------:R-:W-:Y:S05]  /*2450*/  EXIT ;  /* 0x000000000000794d */ /* 0x000fea0003800000 */
.L_x_27:
[----:B------:R-:W1:Y:S01]  /*2460*/  LDCU.64 UR4, c[0x0][0x3b0] ;  /* 0x00007600ff0477ac */ /* 0x000e620008000a00 */
[----:B------:R-:W-:Y:S02]  /*2470*/  IMAD R2, R2, -0x1980, R21 ;  /* 0xffffe68002027824 */ /* 0x000fe400078e0215 */
[C---:B------:R-:W-:Y:S02]  /*2480*/  VIADD R21, R3.reuse, 0x40 ;  /* 0x0000004003157836 */ /* 0x040fe40000000000 */
[C---:B------:R-:W-:Y:S01]  /*2490*/  VIADD R5, R3.reuse, 0x20 ;  /* 0x0000002003057836 */ /* 0x040fe20000000000 */
[CC--:B------:R-:W-:Y:S01]  /*24a0*/  ISETP.GE.AND P3, PT, R3.reuse, R2.reuse, PT ;  /* 0x000000020300720c */ /* 0x0c0fe20003f66270 */
[----:B--23--:R-:W-:Y:S01]  /*24b0*/  VIADD R41, R3, 0x60 ;  /* 0x0000006003297836 */ /* 0x00cfe20000000000 */
[-C--:B------:R-:W-:Y:S01]  /*24c0*/  ISETP.GE.AND P1, PT, R21, R2.reuse, PT ;  /* 0x000000021500720c */ /* 0x080fe20003f26270 */
[----:B------:R-:W-:Y:S01]  /*24d0*/  VIADD R21, R3, 0x80 ;  /* 0x0000008003157836 */ /* 0x000fe20000000000 */
[-C--:B------:R-:W-:Y:S01]  /*24e0*/  ISETP.GE.AND P2, PT, R5, R2.reuse, PT ;  /* 0x000000020500720c */ /* 0x080fe20003f46270 */
[----:B0-----:R-:W-:Y:S01]  /*24f0*/  VIADD R47, R3, 0xc0 ;  /* 0x000000c0032f7836 */ /* 0x001fe20000000000 */
[-C--:B------:R-:W-:Y:S01]  /*2500*/  ISETP.GE.AND P0, PT, R41, R2.reuse, PT ;  /* 0x000000022900720c */ /* 0x080fe20003f06270 */
[----:B------:R-:W-:Y:S01]  /*2510*/  VIADD R41, R3, 0xa0 ;  /* 0x000000a003297836 */ /* 0x000fe20000000000 */
[----:B------:R-:W-:Y:S01]  /*2520*/  ISETP.GE.AND P6, PT, R21, R2, PT ;  /* 0x000000021500720c */ /* 0x000fe20003fc6270 */
[----:B------:R-:W-:Y:S01]  /*2530*/  VIADD R21, R3, 0xe0 ;  /* 0x000000e003157836 */ /* 0x000fe20000000000 */
[----:B-1----:R-:W-:-:S02]  /*2540*/  LEA R4, P4, R0, UR4, 0x2 ;  /* 0x0000000400047c11 */ /* 0x002fc4000f8810ff */
[-C--:B------:R-:W-:Y:S02]  /*2550*/  ISETP.GE.AND P5, PT, R41, R2.reuse, PT ;  /* 0x000000022900720c */ /* 0x080fe40003fa6270 */
[----:B------:R-:W-:Y:S01]  /*2560*/  LEA.HI.X R5, R0, UR5, R25, 0x2, P4 ;  /* 0x0000000500057c11 */ /* 0x000fe2000a0f1419 */
[----:B------:R-:W-:Y:S01]  /*2570*/  VIADD R25, R3, 0x100 ;  /* 0x0000010003197836 */ /* 0x000fe20000000000 */
[----:B------:R-:W-:-:S03]  /*2580*/  ISETP.GE.AND P4, PT, R47, R2, PT ;  /* 0x000000022f00720c */ /* 0x000fc60003f86270 */
[----:B-----5:R0:W-:Y:S01]  /*2590*/  @!P3 STG.E desc[UR8][R4.64], R7 ;  /* 0x000000070400b986 */ /* 0x0201e2000c101908 */
[-C--:B------:R-:W-:Y:S01]  /*25a0*/  ISETP.GE.AND P3, PT, R21, R2.reuse, PT ;  /* 0x000000021500720c */ /* 0x080fe20003f66270 */
[----:B------:R-:W-:Y:S02]  /*25b0*/  VIADD R21, R3, 0x120 ;  /* 0x0000012003157836 */ /* 0x000fe40000000000 */
[----:B------:R1:W-:Y:S01]  /*25c0*/  @!P2 STG.E desc[UR8][R4.64+0x80], R9 ;  /* 0x000080090400a986 */ /* 0x0003e2000c101908 */
[-C--:B------:R-:W-:Y:S01]  /*25d0*/  ISETP.GE.AND P2, PT, R25, R2.reuse, PT ;  /* 0x000000021900720c */ /* 0x080fe20003f46270 */
[----:B------:R-:W-:Y:S02]  /*25e0*/  VIADD R25, R3, 0x140 ;  /* 0x0000014003197836 */ /* 0x000fe40000000000 */
[----:B------:R2:W-:Y:S01]  /*25f0*/  @!P1 STG.E desc[UR8][R4.64+0x100], R11 ;  /* 0x0001000b04009986 */ /* 0x0005e2000c101908 */
[----:B------:R-:W-:Y:S01]  /*2600*/  ISETP.GE.AND P1, PT, R21, R2, PT ;  /* 0x000000021500720c */ /* 0x000fe20003f26270 */
[----:B------:R-:W-:-:S02]  /*2610*/  VIADD R21, R3, 0x160 ;  /* 0x0000016003157836 */ /* 0x000fc40000000000 */
[C---:B0-----:R-:W-:Y:S01]  /*2620*/  VIADD R7, R3.reuse, 0x180 ;  /* 0x0000018003077836 */ /* 0x041fe20000000000 */
[----:B------:R2:W-:Y:S01]  /*2630*/  @!P5 STG.E desc[UR8][R4.64+0x280], R17 ;  /* 0x000280110400d986 */ /* 0x0005e2000c101908 */
[----:B-1----:R-:W-:-:S03]  /*2640*/  VIADD R9, R3, 0x1a0 ;  /* 0x000001a003097836 */ /* 0x002fc60000000000 */
[----:B------:R2:W-:Y:S01]  /*2650*/  @!P4 STG.E desc[UR8][R4.64+0x300], R19 ;  /* 0x000300130400c986 */ /* 0x0005e2000c101908 */
[-C--:B------:R-:W-:Y:S01]  /*2660*/  ISETP.GE.AND P5, PT, R7, R2.reuse, PT ;  /* 0x000000020700720c */ /* 0x080fe20003fa6270 */
[----:B------:R-:W-:Y:S01]  /*2670*/  VIADD R7, R3, 0x1c0 ;  /* 0x000001c003077836 */ /* 0x000fe20000000000 */
[-C--:B------:R-:W-:Y:S01]  /*2680*/  ISETP.GE.AND P4, PT, R9, R2.reuse, PT ;  /* 0x000000020900720c */ /* 0x080fe20003f86270 */
[C---:B------:R-:W-:Y:S01]  /*2690*/  VIADD R9, R3.reuse, 0x1e0 ;  /* 0x000001e003097836 */ /* 0x040fe20000000000 */
[----:B------:R2:W-:Y:S01]  /*26a0*/  @!P0 STG.E desc[UR8][R4.64+0x180], R13 ;  /* 0x0001800d04008986 */ /* 0x0005e2000c101908 */
[----:B------:R-:W-:Y:S01]  /*26b0*/  VIADD R3, R3, 0x200 ;  /* 0x0000020003037836 */ /* 0x000fe20000000000 */
[-C--:B------:R-:W-:Y:S02]  /*26c0*/  ISETP.GE.AND P0, PT, R25, R2.reuse, PT ;  /* 0x000000021900720c */ /* 0x080fe40003f06270 */
        /* <DEDUP_REMOVED lines=13> */
[----:B------:R2:W-:Y:S01]  /*27a0*/  @!P2 STG.E desc[UR8][R4.64+0x780], R43 ;  /* 0x0007802b0400a986 */ /* 0x0005e2000c101908 */
[----:B------:R-:W-:Y:S05]  /*27b0*/  @P1 EXIT ;  /* 0x000000000000194d */ /* 0x000fea0003800000 */
[----:B------:R-:W-:Y:S01]  /*27c0*/  STG.E desc[UR8][R4.64+0x800], R45 ;  /* 0x0008002d04007986 */ /* 0x000fe2000c101908 */
[----:B------:R-:W-:Y:S05]  /*27d0*/  EXIT ;  /* 0x000000000000794d */ /* 0x000fea0003800000 */
.L_x_14:
[----:B------:R-:W-:Y:S01]  /*27e0*/  IMAD.MOV.U32 R36, RZ, RZ, RZ ;  /* 0x000000ffff247224 */ /* 0x000fe200078e00ff */
[C---:B------:R-:W-:Y:S01]  /*27f0*/  ISETP.GT.U32.AND P0, PT, R37.reuse, 0x1f, PT ;  /* 0x0000001f2500780c */ /* 0x040fe20003f04070 */
[----:B------:R-:W-:Y:S05]  /*2800*/  WARPSYNC.ALL ;  /* 0x0000000000007948 */ /* 0x000fea0003800000 */
[----:B------:R-:W-:-:S04]  /*2810*/  IMAD.HI.U32 R39, R37, 0x15555556, R36 ;  /* 0x1555555625277827 */ /* 0x000fc800078e0024 */
[----:B------:R-:W-:-:S05]  /*2820*/  IMAD R39, R39, 0x4, R0 ;  /* 0x0000000427277824 */ /* 0x000fca00078e0200 */
[----:B------:R1:W-:Y:S01]  /*2830*/  STS [R39+0x3410], R22 ;  /* 0x0034101627007388 */ /* 0x0003e20000000800 */
[----:B------:R-:W-:Y:S06]  /*2840*/  BAR.SYNC.DEFER_BLOCKING 0x0 ;  /* 0x0000000000007b1d */ /* 0x000fec0000010000 */
[----:B------:R-:W-:Y:S05]  /*2850*/  @P0 BRA `(.L_x_28) ;  /* 0x0000000000e00947 */ /* 0x000fea0003800000 */
[----:B------:R-:W-:Y:S01]  /*2860*/  IMAD R38, R37, 0x34, R0 ;  /* 0x0000003425267824 */ /* 0x000fe200078e0200 */
[----:B------:R-:W-:-:S04]  /*2870*/  UMOV UR5, 0xffffffff ;  /* 0xffffffff00057882 */ /* 0x000fc80000000000 */
[----:B------:R-:W-:Y:S04]  /*2880*/  LDS R73, [R38+0x3410] ;  /* 0x0034100026497984 */ /* 0x000fe80000000800 */
[----:B------:R-:W-:Y:S04]  /*2890*/  LDS R72, [R38+0x3414] ;  /* 0x0034140026487984 */ /* 0x000fe80000000800 */
[----:B------:R-:W2:Y:S04]  /*28a0*/  LDS R71, [R38+0x3418] ;  /* 0x0034180026477984 */ /* 0x000ea80000000800 */
[----:B------:R-:W-:Y:S04]  /*28b0*/  LDS R70, [R38+0x341c] ;  /* 0x00341c0026467984 */ /* 0x000fe80000000800 */
[----:B------:R-:W3:Y:S04]  /*28c0*/  LDS R69, [R38+0x3420] ;  /* 0x0034200026457984 */ /* 0x000ee80000000800 */
[----:B------:R-:W-:Y:S04]  /*28d0*/  LDS R68, [R38+0x3424] ;  /* 0x0034240026447984 */ /* 0x000fe80000000800 */
[----:B------:R-:W4:Y:S04]  /*28e0*/  LDS R67, [R38+0x3428] ;  /* 0x0034280026437984 */ /* 0x000f280000000800 */
[----:B------:R-:W-:Y:S04]  /*28f0*/  LDS R66, [R38+0x342c] ;  /* 0x00342c0026427984 */ /* 0x000fe80000000800 */
[----:B------:R-:W5:Y:S04]  /*2900*/  LDS R65, [R38+0x3430] ;  /* 0x0034300026417984 */ /* 0x000f680000000800 */
[----:B------:R-:W-:Y:S04]  /*2910*/  LDS R64, [R38+0x3434] ;  /* 0x0034340026407984 */ /* 0x000fe80000000800 */
[----:B------:R-:W0:Y:S04]  /*2920*/  LDS R63, [R38+0x3438] ;  /* 0x00343800263f7984 */ /* 0x000e280000000800 */
[----:B-1----:R-:W1:Y:S01]  /*2930*/  LDS R39, [R38+0x343c] ;  /* 0x00343c0026277984 */ /* 0x002e620000000800 */
[----:B--2---:R-:W-:-:S04]  /*2940*/  IADD3 R74, PT, PT, R71, R72, R73 ;  /* 0x00000048474a7210 */ /* 0x004fc80007ffe049 */
[----:B---3--:R-:W-:-:S04]  /*2950*/  IADD3 R74, PT, PT, R69, R74, R70 ;  /* 0x0000004a454a7210 */ /* 0x008fc80007ffe046 */
[----:B----4-:R-:W-:-:S04]  /*2960*/  IADD3 R74, PT, PT, R67, R74, R68 ;  /* 0x0000004a434a7210 */ /* 0x010fc80007ffe044 */
[----:B-----5:R-:W-:-:S04]  /*2970*/  IADD3 R74, PT, PT, R65, R74, R66 ;  /* 0x0000004a414a7210 */ /* 0x020fc80007ffe042 */
[----:B0-----:R-:W-:-:S05]  /*2980*/  IADD3 R74, PT, PT, R63, R74, R64 ;  /* 0x0000004a3f4a7210 */ /* 0x001fca0007ffe040 */
[----:B-1----:R-:W-:Y:S01]  /*2990*/  IMAD.IADD R39, R39, 0x1, R74 ;  /* 0x0000000127277824 */ /* 0x002fe200078e024a */
[----:B------:R-:W-:Y:S06]  /*29a0*/  BRA.DIV UR5, `(.L_x_29) ;  /* 0x0000007205447947 */ /* 0x000fec000b800000 */
[----:B------:R-:W0:Y:S02]  /*29b0*/  SHFL.UP P0, R77, R39, 0x1, RZ ;  /* 0x04200000274d7989 */ /* 0x000e2400000000ff */
[----:B0-----:R-:W-:-:S05]  /*29c0*/  @P0 IMAD.IADD R77, R39, 0x1, R77 ;  /* 0x00000001274d0824 */ /* 0x001fca00078e024d */
[----:B------:R-:W0:Y:S02]  /*29d0*/  SHFL.UP P0, R74, R77, 0x2, RZ ;  /* 0x044000004d4a7989 */ /* 0x000e2400000000ff */
[----:B0-----:R-:W-:-:S05]  /*29e0*/  @P0 IMAD.IADD R74, R77, 0x1, R74 ;  /* 0x000000014d4a0824 */ /* 0x001fca00078e024a */
[----:B------:R-:W0:Y:S02]  /*29f0*/  SHFL.UP P0, R77, R74, 0x4, RZ ;  /* 0x048000004a4d7989 */ /* 0x000e2400000000ff */
[----:B0-----:R-:W-:-:S05]  /*2a00*/  @P0 IMAD.IADD R77, R74, 0x1, R77 ;  /* 0x000000014a4d0824 */ /* 0x001fca00078e024d */
[----:B------:R-:W0:Y:S02]  /*2a10*/  SHFL.UP P0, R74, R77, 0x8, RZ ;  /* 0x050000004d4a7989 */ /* 0x000e2400000000ff */
[----:B0-----:R-:W-:-:S05]  /*2a20*/  @P0 IMAD.IADD R74, R77, 0x1, R74 ;  /* 0x000000014d4a0824 */ /* 0x001fca00078e024a */
[----:B------:R0:W1:Y:S02]  /*2a30*/  SHFL.UP P0, R38, R74, 0x10, RZ ;  /* 0x060000004a267989 */ /* 0x00006400000000ff */
.L_x_118:
[----:B-1----:R-:W-:-:S04]  /*2a40*/  @P0 IMAD.IADD R38, R74, 0x1, R38 ;  /* 0x000000014a260824 */ /* 0x002fc800078e0226 */
[----:B------:R-:W-:Y:S02]  /*2a50*/  IMAD.IADD R38, R38, 0x1, -R39 ;  /* 0x0000000126267824 */ /* 0x000fe400078e0a27 */
[----:B------:R-:W-:Y:S02]  /*2a60*/  IMAD R39, R37, 0x34, R0 ;  /* 0x0000003425277824 */ /* 0x000fe400078e0200 */
[----:B------:R-:W-:-:S03]  /*2a70*/  IMAD.IADD R73, R73, 0x1, R38 ;  /* 0x0000000149497824 */ /* 0x000fc600078e0226 */
[----:B------:R1:W-:Y:S01]  /*2a80*/  STS [R39+0x3410], R38 ;  /* 0x0034102627007388 */ /* 0x0003e20000000800 */
        /* <DEDUP_REMOVED lines=18> */
[----:B-1----:R-:W-:-:S03]  /*2bb0*/  IMAD.IADD R38, R63, 0x1, R64 ;  /* 0x000000013f267824 */ /* 0x002fc600078e0240 */
[----:B------:R2:W-:Y:S04]  /*2bc0*/  STS [R39+0x3438], R64 ;  /* 0x0034384027007388 */ /* 0x0005e80000000800 */
[----:B------:R2:W-:Y:S02]  /*2bd0*/  STS [R39+0x343c], R38 ;  /* 0x00343c2627007388 */ /* 0x0005e40000000800 */
.L_x_28:
[----:B--2---:R-:W2:Y:S01]  /*2be0*/  LDL R71, [R1] ;  /* 0x0000000001477983 */ /* 0x004ea20000100800 */
[----:B------:R-:W-:Y:S05]  /*2bf0*/  WARPSYNC.ALL ;  /* 0x0000000000007948 */ /* 0x000fea0003800000 */
[----:B------:R-:W-:Y:S01]  /*2c00*/  IMAD.MOV.U32 R38, RZ, RZ, RZ ;  /* 0x000000ffff267224 */ /* 0x000fe200078e00ff */
[----:B------:R-:W-:Y:S01]  /*2c10*/  BSSY.RECONVERGENT B0, `(.L_x_30) ;  /* 0x000002c000007945 */ /* 0x000fe20003800200 */
[----:B-1----:R-:W-:Y:S02]  /*2c20*/  IMAD.MOV.U32 R39, RZ, RZ, R37 ;  /* 0x000000ffff277224 */ /* 0x002fe400078e0025 */
[----:B------:R-:W-:-:S04]  /*2c30*/  IMAD.HI.U32 R39, R37, 0x15555556, R38 ;  /* 0x1555555625277827 */ /* 0x000fc800078e0026 */
[----:B------:R-:W-:Y:S01]  /*2c40*/  IMAD R39, R39, 0x4, R0 ;  /* 0x0000000427277824 */ /* 0x000fe200078e0200 */
[----:B------:R-:W-:Y:S06]  /*2c50*/  BAR.SYNC.DEFER_BLOCKING 0x0 ;  /* 0x0000000000007b1d */ /* 0x000fec0000010000 */
[----:B------:R-:W1:Y:S01]  /*2c60*/  LDS R39, [R39+0x3410] ;  /* 0x0034100027277984 */ /* 0x000e620000000800 */
[----:B--2---:R-:W-:-:S13]  /*2c70*/  ISETP.NE.AND P0, PT, R71, RZ, PT ;  /* 0x000000ff4700720c */ /* 0x004fda0003f05270 */
[----:B-1----:R-:W-:Y:S05]  /*2c80*/  @P0 BRA `(.L_x_31) ;  /* 0x0000000000900947 */ /* 0x002fea0003800000 */
[----:B------:R-:W1:Y:S04]  /*2c90*/  LDS R65, [R21] ;  /* 0x0000000015417984 */ /* 0x000e680000000800 */
[----:B------:R-:W2:Y:S04]  /*2ca0*/  LDS R67, [R21+0x400] ;  /* 0x0004000015437984 */ /* 0x000ea80000000800 */
[----:B------:R-:W3:Y:S04]  /*2cb0*/  LDS R69, [R21+0x800] ;  /* 0x0008000015457984 */ /* 0x000ee80000000800 */
[----:B------:R-:W4:Y:S04]  /*2cc0*/  LDS R63, [R21+0xc00] ;  /* 0x000c0000153f7984 */ /* 0x000f280000000800 */
[----:B------:R-:W5:Y:S04]  /*2cd0*/  LDS R76, [R21+0x1000] ;  /* 0x00100000154c7984 */ /* 0x000f680000000800 */
[----:B------:R-:W5:Y:S04]  /*2ce0*/  LDS R72, [R21+0x1400] ;  /* 0x0014000015487984 */ /* 0x000f680000000800 */
[----:B0-----:R-:W0:Y:S04]  /*2cf0*/  LDS R74, [R21+0x1800] ;  /* 0x00180000154a7984 */ /* 0x001e280000000800 */
[----:B------:R-:W0:Y:S04]  /*2d00*/  LDS R70, [R21+0x1c00] ;  /* 0x001c000015467984 */ /* 0x000e280000000800 */
[----:B------:R-:W0:Y:S04]  /*2d10*/  LDS R38, [R21+0x2000] ;  /* 0x0020000015267984 */ /* 0x000e280000000800 */
[----:B------:R-:W0:Y:S04]  /*2d20*/  LDS R68, [R21+0x2400] ;  /* 0x0024000015447984 */ /* 0x000e280000000800 */
[----:B------:R-:W0:Y:S01]  /*2d30*/  LDS R66, [R21+0x2800] ;  /* 0x0028000015427984 */ /* 0x000e220000000800 */
[----:B-1----:R-:W-:-:S03]  /*2d40*/  IMAD.IADD R65, R39, 0x1, R65 ;  /* 0x0000000127417824 */ /* 0x002fc600078e0241 */
[----:B------:R-:W1:Y:S01]  /*2d50*/  LDS R64, [R21+0x2c00] ;  /* 0x002c000015407984 */ /* 0x000e620000000800 */
[C---:B--2---:R-:W-:Y:S02]  /*2d60*/  IMAD.IADD R67, R39.reuse, 0x1, R67 ;  /* 0x0000000127437824 */ /* 0x044fe400078e0243 */
[C---:B---3--:R-:W-:Y:S01]  /*2d70*/  IMAD.IADD R69, R39.reuse, 0x1, R69 ;  /* 0x0000000127457824 */ /* 0x048fe200078e0245 */
[----:B------:R2:W-:Y:S01]  /*2d80*/  STS [R21], R65 ;  /* 0x0000004115007388 */ /* 0x0005e20000000800 */
[----:B----4-:R-:W-:-:S03]  /*2d90*/  IMAD.IADD R63, R39, 0x1, R63 ;  /* 0x00000001273f7824 */ /* 0x010fc600078e023f */
[----:B------:R2:W-:Y:S01]  /*2da0*/  STS [R21+0x400], R67 ;  /* 0x0004004315007388 */ /* 0x0005e20000000800 */
[----:B-----5:R-:W-:-:S03]  /*2db0*/  IMAD.IADD R76, R39, 0x1, R76 ;  /* 0x00000001274c7824 */ /* 0x020fc600078e024c */
[----:B------:R2:W-:Y:S01]  /*2dc0*/  STS [R21+0x800], R69 ;  /* 0x0008004515007388 */ /* 0x0005e20000000800 */
[----:B------:R-:W-:-:S03]  /*2dd0*/  IMAD.IADD R72, R39, 0x1, R72 ;  /* 0x0000000127487824 */ /* 0x000fc600078e0248 */
[----:B------:R2:W-:Y:S01]  /*2de0*/  STS [R21+0xc00], R63 ;  /* 0x000c003f15007388 */ /* 0x0005e20000000800 */
[----:B0-----:R-:W-:-:S03]  /*2df0*/  IMAD.IADD R74, R39, 0x1, R74 ;  /* 0x00000001274a7824 */ /* 0x001fc600078e024a */
        /* <DEDUP_REMOVED lines=11> */
[----:B------:R2:W-:Y:S04]  /*2eb0*/  STS [R21+0x2800], R66 ;  /* 0x0028004215007388 */ /* 0x0005e80000000800 */
[----:B------:R2:W-:Y:S02]  /*2ec0*/  STS [R21+0x2c00], R64 ;  /* 0x002c004015007388 */ /* 0x0005e40000000800 */
.L_x_31:
[----:B------:R-:W-:Y:S05]  /*2ed0*/  BSYNC.RECONVERGENT B0 ;  /* 0x0000000000007941 */ /* 0x000fea0003800200 */
.L_x_30:
[----:B------:R-:W-:Y:S01]  /*2ee0*/  BAR.SYNC.DEFER_BLOCKING 0x0 ;  /* 0x0000000000007b1d */ /* 0x000fe20000010000 */
[----:B------:R-:W-:-:S05]  /*2ef0*/  R2P PR, R23, 0x7f ;  /* 0x0000007f17007804 */ /* 0x000fca0000000000 */
[----:B------:R-:W-:Y:S01]  /*2f00*/  BSSY.RECONVERGENT B0, `(.L_x_32) ;  /* 0x0000022000007945 */ /* 0x000fe20003800200 */
[----:B--2---:R-:W1:Y:S07]  /*2f10*/  S2R R72, SR_LANEID ;  /* 0x0000000000487919 */ /* 0x004e6e0000000000 */
[----:B------:R-:W-:Y:S02]  /*2f20*/  VOTE.ANY R38, PT, P0 ;  /* 0x0000000000267806 */ /* 0x000fe400000e0100 */
[----:B------:R-:W-:-:S02]  /*2f30*/  VOTE.ANY R63, PT, P1 ;  /* 0x00000000003f7806 */ /* 0x000fc400008e0100 */
[----:B------:R-:W-:Y:S02]  /*2f40*/  @!P0 LOP3.LUT R38, RZ, R38, RZ, 0x33, !PT ;  /* 0x00000026ff268212 */ /* 0x000fe400078e33ff */
[----:B------:R-:W-:Y:S02]  /*2f50*/  VOTE.ANY R65, PT, P2 ;  /* 0x0000000000417806 */ /* 0x000fe400010e0100 */
[----:B------:R-:W-:Y:S02]  /*2f60*/  @!P1 LOP3.LUT R63, RZ, R63, RZ, 0x33, !PT ;  /* 0x0000003fff3f9212 */ /* 0x000fe400078e33ff */
[----:B------:R-:W-:Y:S02]  /*2f70*/  VOTE.ANY R67, PT, P3 ;  /* 0x0000000000437806 */ /* 0x000fe400018e0100 */
[----:B------:R-:W-:Y:S02]  /*2f80*/  @!P2 LOP3.LUT R65, RZ, R65, RZ, 0x33, !PT ;  /* 0x00000041ff41a212 */ /* 0x000fe400078e33ff */
[----:B------:R-:W-:-:S02]  /*2f90*/  LOP3.LUT R38, R63, R38, RZ, 0xc0, !PT ;  /* 0x000000263f267212 */ /* 0x000fc400078ec0ff */
[----:B------:R-:W-:Y:S02]  /*2fa0*/  @!P3 LOP3.LUT R67, RZ, R67, RZ, 0x33, !PT ;  /* 0x00000043ff43b212 */ /* 0x000fe400078e33ff */
[----:B------:R-:W-:Y:S02]  /*2fb0*/  LOP3.LUT R38, R65, R38, RZ, 0xc0, !PT ;  /* 0x0000002641267212 */ /* 0x000fe400078ec0ff */
[----:B------:R-:W-:Y:S02]  /*2fc0*/  VOTE.ANY R63, PT, P4 ;  /* 0x00000000003f7806 */ /* 0x000fe400020e0100 */
[----:B------:R-:W-:Y:S02]  /*2fd0*/  LOP3.LUT P0, RZ, R23, 0x80, RZ, 0xc0, !PT ;  /* 0x0000008017ff7812 */ /* 0x000fe4000780c0ff */
[----:B------:R-:W-:Y:S02]  /*2fe0*/  LOP3.LUT R38, R67, R38, RZ, 0xc0, !PT ;  /* 0x0000002643267212 */ /* 0x000fe400078ec0ff */
[----:B------:R-:W-:-:S02]  /*2ff0*/  @!P4 LOP3.LUT R63, RZ, R63, RZ, 0x33, !PT ;  /* 0x0000003fff3fc212 */ /* 0x000fc400078e33ff */
[----:B------:R-:W-:Y:S02]  /*3000*/  VOTE.ANY R23, PT, P5 ;  /* 0x0000000000177806 */ /* 0x000fe400028e0100 */
[----:B------:R-:W-:Y:S02]  /*3010*/  LOP3.LUT R38, R63, R38, RZ, 0xc0, !PT ;  /* 0x000000263f267212 */ /* 0x000fe400078ec0ff */
[----:B------:R-:W-:Y:S02]  /*3020*/  @!P5 LOP3.LUT R23, RZ, R23, RZ, 0x33, !PT ;  /* 0x00000017ff17d212 */ /* 0x000fe400078e33ff */
[----:B------:R-:W-:Y:S02]  /*3030*/  VOTE.ANY R64, PT, P6 ;  /* 0x0000000000407806 */ /* 0x000fe400030e0100 */
[----:B------:R-:W-:Y:S02]  /*3040*/  LOP3.LUT R23, R23, R38, RZ, 0xc0, !PT ;  /* 0x0000002617177212 */ /* 0x000fe400078ec0ff */
[----:B------:R-:W2:Y:S01]  /*3050*/  S2R R38, SR_LEMASK ;  /* 0x0000000000267919 */ /* 0x000ea20000003a00 */
[----:B------:R-:W-:-:S02]  /*3060*/  VOTE.ANY R66, PT, P0 ;  /* 0x0000000000427806 */ /* 0x000fc400000e0100 */
[----:B------:R-:W-:Y:S02]  /*3070*/  @!P6 LOP3.LUT R64, RZ, R64, RZ, 0x33, !PT ;  /* 0x00000040ff40e212 */ /* 0x000fe400078e33ff */
[----:B------:R-:W-:Y:S02]  /*3080*/  @!P0 LOP3.LUT R66, RZ, R66, RZ, 0x33, !PT ;  /* 0x00000042ff428212 */ /* 0x000fe400078e33ff */
[----:B------:R-:W-:Y:S01]  /*3090*/  LOP3.LUT R23, R64, R23, RZ, 0xc0, !PT ;  /* 0x0000001740177212 */ /* 0x000fe200078ec0ff */
[----:B------:R-:W-:-:S03]  /*30a0*/  IMAD.MOV.U32 R64, RZ, RZ, RZ ;  /* 0x000000ffff407224 */ /* 0x000fc600078e00ff */
[----:B------:R-:W-:-:S04]  /*30b0*/  LOP3.LUT R65, R66, R23, RZ, 0xc0, !PT ;  /* 0x0000001742417212 */ /* 0x000fc800078ec0ff */
[----:B------:R-:W1:Y:S02]  /*30c0*/  FLO.U32 R63, R65 ;  /* 0x00000041003f7300 */ /* 0x000e6400000e0000 */
[----:B-1----:R-:W-:Y:S02]  /*30d0*/  ISETP.NE.AND P0, PT, R72, R63, PT ;  /* 0x0000003f4800720c */ /* 0x002fe40003f05270 */
[----:B--2---:R-:W-:-:S06]  /*30e0*/  LOP3.LUT R23, R38, R65, RZ, 0xc0, !PT ;  /* 0x0000004126177212 */ /* 0x004fcc00078ec0ff */
[----:B------:R-:W1:Y:S05]  /*30f0*/  POPC R23, R23 ;  /* 0x0000001700177309 */ /* 0x000e6a0000000000 */
[----:B------:R-:W-:Y:S05]  /*3100*/  @P0 BRA `(.L_x_33) ;  /* 0x0000000000040947 */ /* 0x000fea0003800000 */
[----:B-1----:R2:W3:Y:S02]  /*3110*/  ATOMS.ADD R64, [R46], R23 ;  /* 0x000000172e40738c */ /* 0x0024e40000000000 */
.L_x_33:
[----:B------:R-:W-:Y:S05]  /*3120*/  BSYNC.RECONVERGENT B0 ;  /* 0x0000000000007941 */ /* 0x000fea0003800200 */
.L_x_32:
[----:B------:R-:W-:Y:S01]  /*3130*/  R2P PR, R24, 0x7f ;  /* 0x0000007f18007804 */ /* 0x000fe20000000000 */
[----:B------:R-:W-:Y:S01]  /*3140*/  BSSY.RECONVERGENT B0, `(.L_x_34) ;  /* 0x0000021000007945 */ /* 0x000fe20003800200 */
[----:B------:R-:W-:-:S11]  /*3150*/  IMAD.MOV.U32 R66, RZ, RZ, RZ ;  /* 0x000000ffff427224 */ /* 0x000fd600078e00ff */
[----:B0-2---:R-:W-:Y:S02]  /*3160*/  VOTE.ANY R46, PT, P0 ;  /* 0x00000000002e7806 */ /* 0x005fe400000e0100 */
[----:B------:R-:W-:Y:S02]  /*3170*/  VOTE.ANY R65, PT, P1 ;  /* 0x0000000000417806 */ /* 0x000fe400008e0100 */
[----:B------:R-:W-:Y:S02]  /*3180*/  @!P0 LOP3.LUT R46, RZ, R46, RZ, 0x33, !PT ;  /* 0x0000002eff2e8212 */ /* 0x000fe400078e33ff */
[----:B------:R-:W-:Y:S02]  /*3190*/  VOTE.ANY R67, PT, P2 ;  /* 0x0000000000437806 */ /* 0x000fe400010e0100 */
[----:B------:R-:W-:Y:S02]  /*31a0*/  @!P1 LOP3.LUT R65, RZ, R65, RZ, 0x33, !PT ;  /* 0x00000041ff419212 */ /* 0x000fe400078e33ff */
[----:B------:R-:W-:-:S02]  /*31b0*/  @!P2 LOP3.LUT R67, RZ, R67, RZ, 0x33, !PT ;  /* 0x00000043ff43a212 */ /* 0x000fc400078e33ff */
[----:B------:R-:W-:Y:S02]  /*31c0*/  LOP3.LUT R46, R65, R46, RZ, 0xc0, !PT ;  /* 0x0000002e412e7212 */ /* 0x000fe400078ec0ff */
[----:B------:R-:W-:Y:S02]  /*31d0*/  VOTE.ANY R65, PT, P3 ;  /* 0x0000000000417806 */ /* 0x000fe400018e0100 */
[----:B------:R-:W-:Y:S02]  /*31e0*/  LOP3.LUT R46, R67, R46, RZ, 0xc0, !PT ;  /* 0x0000002e432e7212 */ /* 0x000fe400078ec0ff */
[----:B------:R-:W-:Y:S02]  /*31f0*/  LOP3.LUT P0, RZ, R24, 0x80, RZ, 0xc0, !PT ;  /* 0x0000008018ff7812 */ /* 0x000fe4000780c0ff */
[----:B------:R-:W-:Y:S02]  /*3200*/  VOTE.ANY R67, PT, P4 ;  /* 0x0000000000437806 */ /* 0x000fe400020e0100 */
[----:B------:R-:W-:-:S02]  /*3210*/  @!P3 LOP3.LUT R65, RZ, R65, RZ, 0x33, !PT ;  /* 0x00000041ff41b212 */ /* 0x000fc400078e33ff */
[----:B------:R-:W-:Y:S02]  /*3220*/  @!P4 LOP3.LUT R67, RZ, R67, RZ, 0x33, !PT ;  /* 0x00000043ff43c212 */ /* 0x000fe400078e33ff */
[----:B------:R-:W-:Y:S02]  /*3230*/  LOP3.LUT R46, R65, R46, RZ, 0xc0, !PT ;  /* 0x0000002e412e7212 */ /* 0x000fe400078ec0ff */
[----:B------:R-:W-:Y:S02]  /*3240*/  VOTE.ANY R65, PT, P5 ;  /* 0x0000000000417806 */ /* 0x000fe400028e0100 */
[----:B------:R-:W-:Y:S02]  /*3250*/  LOP3.LUT R46, R67, R46, RZ, 0xc0, !PT ;  /* 0x0000002e432e7212 */ /* 0x000fe400078ec0ff */
[----:B------:R-:W-:Y:S02]  /*3260*/  VOTE.ANY R67, PT, P6 ;  /* 0x0000000000437806 */ /* 0x000fe400030e0100 */
[----:B------:R-:W-:-:S02]  /*3270*/  @!P5 LOP3.LUT R65, RZ, R65, RZ, 0x33, !PT ;  /* 0x00000041ff41d212 */ /* 0x000fc400078e33ff */
[----:B------:R-:W-:Y:S02]  /*3280*/  VOTE.ANY R69, PT, P0 ;  /* 0x0000000000457806 */ /* 0x000fe400000e0100 */
[----:B------:R-:W-:Y:S02]  /*3290*/  @!P6 LOP3.LUT R67, RZ, R67, RZ, 0x33, !PT ;  /* 0x00000043ff43e212 */ /* 0x000fe400078e33ff */
[----:B------:R-:W-:Y:S02]  /*32a0*/  LOP3.LUT R46, R65, R46, RZ, 0xc0, !PT ;  /* 0x0000002e412e7212 */ /* 0x000fe400078ec0ff */
[----:B------:R-:W-:Y:S02]  /*32b0*/  @!P0 LOP3.LUT R69, RZ, R69, RZ, 0x33, !PT ;  /* 0x00000045ff458212 */ /* 0x000fe400078e33ff */
[----:B------:R-:W-:-:S04]  /*32c0*/  LOP3.LUT R46, R67, R46, RZ, 0xc0, !PT ;  /* 0x0000002e432e7212 */ /* 0x000fc800078ec0ff */
[----:B------:R-:W-:Y:S02]  /*32d0*/  LOP3.LUT R69, R69, R46, RZ, 0xc0, !PT ;  /* 0x0000002e45457212 */ /* 0x000fe400078ec0ff */
[----:B---3--:R0:W2:Y:S02]  /*32e0*/  SHFL.IDX PT, R46, R64, R63, 0x1f ;  /* 0x00001f3f402e7589 */ /* 0x0080a400000e0000 */
[----:B------:R-:W3:Y:S01]  /*32f0*/  FLO.U32 R65, R69 ;  /* 0x0000004500417300 */ /* 0x000ee200000e0000 */
[----:B------:R-:W-:-:S07]  /*3300*/  LOP3.LUT R24, R38, R69, RZ, 0xc0, !PT ;  /* 0x0000004526187212 */ /* 0x000fce00078ec0ff */
[----:B------:R-:W4:Y:S01]  /*3310*/  POPC R24, R24 ;  /* 0x0000001800187309 */ /* 0x000f220000000000 */
[----:B---3--:R-:W-:-:S13]  /*3320*/  ISETP.NE.AND P0, PT, R72, R65, PT ;  /* 0x000000414800720c */ /* 0x008fda0003f05270 */
[----:B0-2-4-:R-:W-:Y:S05]  /*3330*/  @P0 BRA `(.L_x_35) ;  /* 0x0000000000040947 */ /* 0x015fea0003800000 */
[----:B------:R0:W2:Y:S02]  /*3340*/  ATOMS.ADD R66, [R47], R24 ;  /* 0x000000182f42738c */ /* 0x0000a40000000000 */
.L_x_35:
[----:B------:R-:W-:Y:S05]  /*3350*/  BSYNC.RECONVERGENT B0 ;  /* 0x0000000000007941 */ /* 0x000fea0003800200 */
.L_x_34:
[----:B------:R-:W-:Y:S01]  /*3360*/  R2P PR, R25, 0x7f ;  /* 0x0000007f19007804 */ /* 0x000fe20000000000 */
[----:B------:R-:W-:-:S12]  /*3370*/  BSSY.RECONVERGENT B0, `(.L_x_36) ;  /* 0x0000021000007945 */ /* 0x000fd80003800200 */
[----:B0-----:R-:W-:Y:S02]  /*3380*/  VOTE.ANY R47, PT, P0 ;  /* 0x00000000002f7806 */ /* 0x001fe400000e0100 */
        /* <DEDUP_REMOVED lines=19> */
[----:B------:R-:W-:Y:S01]  /*34c0*/  LOP3.LUT R47, R64, R47, RZ, 0xc0, !PT ;  /* 0x0000002f402f7212 */ /* 0x000fe200078ec0ff */
[----:B------:R-:W-:Y:S01]  /*34d0*/  IMAD.MOV.U32 R64, RZ, RZ, RZ ;  /* 0x000000ffff407224 */ /* 0x000fe200078e00ff */
[----:B------:R-:W-:Y:S02]  /*34e0*/  @!P0 LOP3.LUT R70, RZ, R70, RZ, 0x33, !PT ;  /* 0x00000046ff468212 */ /* 0x000fe400078e33ff */
[----:B------:R-:W-:-:S04]  /*34f0*/  LOP3.LUT R47, R68, R47, RZ, 0xc0, !PT ;  /* 0x0000002f442f7212 */ /* 0x000fc800078ec0ff */
[----:B------:R-:W-:Y:S02]  /*3500*/  LOP3.LUT R67, R70, R47, RZ, 0xc0, !PT ;  /* 0x0000002f46437212 */ /* 0x000fe400078ec0ff */
[----:B--2---:R0:W2:Y:S02]  /*3510*/  SHFL.IDX PT, R47, R66, R65, 0x1f ;  /* 0x00001f41422f7589 */ /* 0x0040a400000e0000 */
[----:B------:R-:W3:Y:S01]  /*3520*/  FLO.U32 R63, R67 ;  /* 0x00000043003f7300 */ /* 0x000ee200000e0000 */
[----:B------:R-:W-:-:S07]  /*3530*/  LOP3.LUT R25, R38, R67, RZ, 0xc0, !PT ;  /* 0x0000004326197212 */ /* 0x000fce00078ec0ff */
[----:B------:R-:W4:Y:S01]  /*3540*/  POPC R25, R25 ;  /* 0x0000001900197309 */ /* 0x000f220000000000 */
[----:B---3--:R-:W-:-:S13]  /*3550*/  ISETP.NE.AND P0, PT, R72, R63, PT ;  /* 0x0000003f4800720c */ /* 0x008fda0003f05270 */
[----:B0-2-4-:R-:W-:Y:S05]  /*3560*/  @P0 BRA `(.L_x_37) ;  /* 0x0000000000040947 */ /* 0x015fea0003800000 */
[----:B------:R0:W2:Y:S02]  /*3570*/  ATOMS.ADD R64, [R48], R25 ;  /* 0x000000193040738c */ /* 0x0000a40000000000 */
.L_x_37:
[----:B------:R-:W-:Y:S05]  /*3580*/  BSYNC.RECONVERGENT B0 ;  /* 0x0000000000007941 */ /* 0x000fea0003800200 */
.L_x_36:
[----:B------:R-:W-:Y:S01]  /*3590*/  R2P PR, R26, 0x7f ;  /* 0x0000007f1a007804 */ /* 0x000fe20000000000 */
[----:B------:R-:W-:Y:S01]  /*35a0*/  BSSY.RECONVERGENT B0, `(.L_x_38) ;  /* 0x0000021000007945 */ /* 0x000fe20003800200 */
[----:B------:R-:W-:-:S11]  /*35b0*/  IMAD.MOV.U32 R66, RZ, RZ, RZ ;  /* 0x000000ffff427224 */ /* 0x000fd600078e00ff */
        /* <DEDUP_REMOVED lines=31> */
.L_x_39:
[----:B------:R-:W-:Y:S05]  /*37b0*/  BSYNC.RECONVERGENT B0 ;  /* 0x0000000000007941 */ /* 0x000fea0003800200 */
.L_x_38:
        /* <DEDUP_REMOVED lines=34> */
.L_x_41:
[----:B------:R-:W-:Y:S05]  /*39e0*/  BSYNC.RECONVERGENT B0 ;  /* 0x0000000000007941 */ /* 0x000fea0003800200 */
.L_x_40:
        /* <DEDUP_REMOVED lines=34> */
.L_x_43:
[----:B------:R-:W-:Y:S05]  /*3c10*/  BSYNC.RECONVERGENT B0 ;  /* 0x0000000000007941 */ /* 0x000fea0003800200 */
.L_x_42:
        /* <DEDUP_REMOVED lines=12> */
[----:B------:R-:W-:Y:S01]  /*3ce0*/  VOTE.ANY R68, PT, P4 ;  /* 0x0000000000447806 */ /* 0x000fe200020e0100 */
[----:B--2---:R0:W2:Y:S01]  /*3cf0*/  SHFL.IDX PT, R29, R66, R65, 0x1f ;  /* 0x00001f41421d7589 */ /* 0x0040a200000e0000 */
        /* <DEDUP_REMOVED lines=13> */
[----:B------:R-:W-:-:S04]  /*3dd0*/  LOP3.LUT R67, R70, R51, RZ, 0xc0, !PT ;  /* 0x0000003346437212 */ /* 0x000fc800078ec0ff */
[----:B------:R-:W3:Y:S01]  /*3de0*/  FLO.U32 R63, R67 ;  /* 0x00000043003f7300 */ /* 0x000ee200000e0000 */
[----:B------:R-:W-:-:S07]  /*3df0*/  LOP3.LUT R51, R38, R67, RZ, 0xc0, !PT ;  /* 0x0000004326337212 */ /* 0x000fce00078ec0ff */
[----:B------:R-:W4:Y:S01]  /*3e00*/  POPC R51, R51 ;  /* 0x0000003300337309 */ /* 0x000f220000000000 */
[----:B---3--:R-:W-:-:S13]  /*3e10*/  ISETP.NE.AND P0, PT, R72, R63, PT ;  /* 0x0000003f4800720c */ /* 0x008fda0003f05270 */
[----:B0-2-4-:R-:W-:Y:S05]  /*3e20*/  @P0 BRA `(.L_x_45) ;  /* 0x0000000000040947 */ /* 0x015fea0003800000 */
[----:B------:R0:W2:Y:S02]  /*3e30*/  ATOMS.ADD R64, [R52], R51 ;  /* 0x000000333440738c */ /* 0x0000a40000000000 */
.L_x_45:
[----:B------:R-:W-:Y:S05]  /*3e40*/  BSYNC.RECONVERGENT B0 ;  /* 0x0000000000007941 */ /* 0x000fea0003800200 */
.L_x_44:
        /* <DEDUP_REMOVED lines=34> */
.L_x_47:
[----:B------:R-:W-:Y:S05]  /*4070*/  BSYNC.RECONVERGENT B0 ;  /* 0x0000000000007941 */ /* 0x000fea0003800200 */
.L_x_46:
        /* <DEDUP_REMOVED lines=34> */
.L_x_49:
[----:B------:R-:W-:Y:S05]  /*42a0*/  BSYNC.RECONVERGENT B0 ;  /* 0x0000000000007941 */ /* 0x000fea0003800200 */
.L_x_48:
        /* <DEDUP_REMOVED lines=34> */
.L_x_51:
[----:B------:R-:W-:Y:S05]  /*44d0*/  BSYNC.RECONVERGENT B0 ;  /* 0x0000000000007941 */ /* 0x000fea0003800200 */
.L_x_50:
        /* <DEDUP_REMOVED lines=34> */
.L_x_53:
[----:B------:R-:W-:Y:S05]  /*4700*/  BSYNC.RECONVERGENT B0 ;  /* 0x0000000000007941 */ /* 0x000fea0003800200 */
.L_x_52:
        /* <DEDUP_REMOVED lines=34> */
.L_x_55:
[----:B------:R-:W-:Y:S05]  /*4930*/  BSYNC.RECONVERGENT B0 ;  /* 0x0000000000007941 */ /* 0x000fea0003800200 */
.L_x_54:
        /* <DEDUP_REMOVED lines=34> */
.L_x_57:
[----:B------:R-:W-:Y:S05]  /*4b60*/  BSYNC.RECONVERGENT B0 ;  /* 0x0000000000007941 */ /* 0x000fea0003800200 */
.L_x_56:
[----:B------:R-:W-:Y:S01]  /*4b70*/  R2P PR, R42, 0x7f ;  /* 0x0000007f2a007804 */ /* 0x000fe20000000000 */
[----:B--2---:R2:W3:Y:S01]  /*4b80*/  SHFL.IDX PT, R64, R64, R63, 0x1f ;  /* 0x00001f3f40407589 */ /* 0x0044e200000e0000 */
[----:B------:R-:W-:Y:S11]  /*4b90*/  BSSY.RECONVERGENT B0, `(.L_x_58) ;  /* 0x0000020000007945 */ /* 0x000ff60003800200 */
[----:B0-----:R-:W-:-:S02]  /*4ba0*/  VOTE.ANY R58, PT, P0 ;  /* 0x00000000003a7806 */ /* 0x001fc400000e0100 */
[----:B------:R-:W-:Y:S02]  /*4bb0*/  VOTE.ANY R65, PT, P1 ;  /* 0x0000000000417806 */ /* 0x000fe400008e0100 */
[----:B------:R-:W-:Y:S02]  /*4bc0*/  @!P0 LOP3.LUT R58, RZ, R58, RZ, 0x33, !PT ;  /* 0x0000003aff3a8212 */ /* 0x000fe400078e33ff */
[----:B------:R-:W-:Y:S02]  /*4bd0*/  VOTE.ANY R67, PT, P2 ;  /* 0x0000000000437806 */ /* 0x000fe400010e0100 */
[----:B------:R-:W-:Y:S02]  /*4be0*/  @!P1 LOP3.LUT R65, RZ, R65, RZ, 0x33, !PT ;  /* 0x00000041ff419212 */ /* 0x000fe400078e33ff */
[----:B------:R-:W-:Y:S02]  /*4bf0*/  @!P2 LOP3.LUT R67, RZ, R67, RZ, 0x33, !PT ;  /* 0x00000043ff43a212 */ /* 0x000fe400078e33ff */
[----:B------:R-:W-:-:S02]  /*4c00*/  LOP3.LUT R58, R65, R58, RZ, 0xc0, !PT ;  /* 0x0000003a413a7212 */ /* 0x000fc400078ec0ff */
[----:B------:R-:W-:Y:S02]  /*4c10*/  VOTE.ANY R65, PT, P3 ;  /* 0x0000000000417806 */ /* 0x000fe400018e0100 */
[----:B------:R-:W-:Y:S02]  /*4c20*/  LOP3.LUT R58, R67, R58, RZ, 0xc0, !PT ;  /* 0x0000003a433a7212 */ /* 0x000fe400078ec0ff */
[----:B------:R-:W-:Y:S02]  /*4c30*/  LOP3.LUT P0, RZ, R42, 0x80, RZ, 0xc0, !PT ;  /* 0x000000802aff7812 */ /* 0x000fe4000780c0ff */
[----:B------:R-:W-:Y:S02]  /*4c40*/  VOTE.ANY R67, PT, P4 ;  /* 0x0000000000437806 */ /* 0x000fe400020e0100 */
[----:B------:R-:W-:Y:S02]  /*4c50*/  @!P3 LOP3.LUT R65, RZ, R65, RZ, 0x33, !PT ;  /* 0x00000041ff41b212 */ /* 0x000fe400078e33ff */
[----:B------:R-:W-:-:S02]  /*4c60*/  @!P4 LOP3.LUT R67, RZ, R67, RZ, 0x33, !PT ;  /* 0x00000043ff43c212 */ /* 0x000fc400078e33ff */
[----:B------:R-:W-:Y:S02]  /*4c70*/  LOP3.LUT R58, R65, R58, RZ, 0xc0, !PT ;  /* 0x0000003a413a7212 */ /* 0x000fe400078ec0ff */
[----:B------:R-:W-:Y:S02]  /*4c80*/  VOTE.ANY R65, PT, P5 ;  /* 0x0000000000417806 */ /* 0x000fe400028e0100 */
[----:B------:R-:W-:Y:S02]  /*4c90*/  LOP3.LUT R58, R67, R58, RZ, 0xc0, !PT ;  /* 0x0000003a433a7212 */ /* 0x000fe400078ec0ff */
[----:B------:R-:W-:Y:S02]  /*4ca0*/  VOTE.ANY R67, PT, P6 ;  /* 0x0000000000437806 */ /* 0x000fe400030e0100 */
[----:B------:R-:W-:Y:S02]  /*4cb0*/  @!P5 LOP3.LUT R65, RZ, R65, RZ, 0x33, !PT ;  /* 0x00000041ff41d212 */ /* 0x000fe400078e33ff */
[----:B------:R-:W-:-:S02]  /*4cc0*/  VOTE.ANY R69, PT, P0 ;  /* 0x0000000000457806 */ /* 0x000fc400000e0100 */
[----:B------:R-:W-:Y:S02]  /*4cd0*/  @!P6 LOP3.LUT R67, RZ, R67, RZ, 0x33, !PT ;  /* 0x00000043ff43e212 */ /* 0x000fe400078e33ff */
[----:B------:R-:W-:Y:S01]  /*4ce0*/  LOP3.LUT R58, R65, R58, RZ, 0xc0, !PT ;  /* 0x0000003a413a7212 */ /* 0x000fe200078ec0ff */
[----:B------:R-:W-:Y:S01]  /*4cf0*/  IMAD.MOV.U32 R65, RZ, RZ, RZ ;  /* 0x000000ffff417224 */ /* 0x000fe200078e00ff */
[----:B------:R-:W-:Y:S02]  /*4d00*/  @!P0 LOP3.LUT R69, RZ, R69, RZ, 0x33, !PT ;  /* 0x00000045ff458212 */ /* 0x000fe400078e33ff */
[----:B------:R-:W-:-:S04]  /*4d10*/  LOP3.LUT R58, R67, R58, RZ, 0xc0, !PT ;  /* 0x0000003a433a7212 */ /* 0x000fc800078ec0ff */
[----:B------:R-:W-:-:S04]  /*4d20*/  LOP3.LUT R69, R69, R58, RZ, 0xc0, !PT ;  /* 0x0000003a45457212 */ /* 0x000fc800078ec0ff */
[----:B------:R-:W0:Y:S01]  /*4d30*/  FLO.U32 R58, R69 ;  /* 0x00000045003a7300 */ /* 0x000e2200000e0000 */
[----:B------:R-:W-:-:S07]  /*4d40*/  LOP3.LUT R42, R38, R69, RZ, 0xc0, !PT ;  /* 0x00000045262a7212 */ /* 0x000fce00078ec0ff */
[----:B------:R-:W4:Y:S01]  /*4d50*/  POPC R42, R42 ;  /* 0x0000002a002a7309 */ /* 0x000f220000000000 */
[----:B0-----:R-:W-:-:S13]  /*4d60*/  ISETP.NE.AND P0, PT, R72, R58, PT ;  /* 0x0000003a4800720c */ /* 0x001fda0003f05270 */
[----:B--234-:R-:W-:Y:S05]  /*4d70*/  @P0 BRA `(.L_x_59) ;  /* 0x0000000000040947 */ /* 0x01cfea0003800000 */
[----:B------:R0:W2:Y:S02]  /*4d80*/  ATOMS.ADD R65, [R59], R42 ;  /* 0x0000002a3b41738c */ /* 0x0000a40000000000 */
.L_x_59:
[----:B------:R-:W-:Y:S05]  /*4d90*/  BSYNC.RECONVERGENT B0 ;  /* 0x0000000000007941 */ /* 0x000fea0003800200 */
.L_x_58:
        /* <DEDUP_REMOVED lines=34> */
.L_x_61:
[----:B------:R-:W-:Y:S05]  /*4fc0*/  BSYNC.RECONVERGENT B0 ;  /* 0x0000000000007941 */ /* 0x000fea0003800200 */
.L_x_60:
[----:B------:R-:W-:Y:S01]  /*4fd0*/  R2P PR, R44, 0x7f ;  /* 0x0000007f2c007804 */ /* 0x000fe20000000000 */
[----:B--2---:R2:W3:Y:S01]  /*4fe0*/  SHFL.IDX PT, R66, R66, R59, 0x1f ;  /* 0x00001f3b42427589 */ /* 0x0044e200000e0000 */
[----:B------:R-:W-:Y:S11]  /*4ff0*/  BSSY.RECONVERGENT B0, `(.L_x_62) ;  /* 0x0000020000007945 */ /* 0x000ff60003800200 */
[----:B------:R-:W-:-:S02]  /*5000*/  VOTE.ANY R58, PT, P0 ;  /* 0x00000000003a7806 */ /* 0x000fc400000e0100 */
        /* <DEDUP_REMOVED lines=24> */
[----:B------:R-:W4:Y:S01]  /*5190*/  FLO.U32 R58, R69 ;  /* 0x00000045003a7300 */ /* 0x000f2200000e0000 */
[----:B------:R-:W-:-:S07]  /*51a0*/  LOP3.LUT R44, R38, R69, RZ, 0xc0, !PT ;  /* 0x00000045262c7212 */ /* 0x000fce00078ec0ff */
[----:B------:R-:W0:Y:S01]  /*51b0*/  POPC R44, R44 ;  /* 0x0000002c002c7309 */ /* 0x000e220000000000 */
[----:B----4-:R-:W-:-:S13]  /*51c0*/  ISETP.NE.AND P0, PT, R72, R58, PT ;  /* 0x0000003a4800720c */ /* 0x010fda0003f05270 */
[----:B0-23--:R-:W-:Y:S05]  /*51d0*/  @P0 BRA `(.L_x_63) ;  /* 0x0000000000040947 */ /* 0x00dfea0003800000 */
[----:B------:R0:W2:Y:S02]  /*51e0*/  ATOMS.ADD R63, [R61], R44 ;  /* 0x0000002c3d3f738c */ /* 0x0000a40000000000 */
.L_x_63:
[----:B------:R-:W-:Y:S05]  /*51f0*/  BSYNC.RECONVERGENT B0 ;  /* 0x0000000000007941 */ /* 0x000fea0003800200 */
.L_x_62:
        /* <DEDUP_REMOVED lines=28> */
[----:B0-----:R-:W0:Y:S01]  /*53c0*/  FLO.U32 R61, R59 ;  /* 0x0000003b003d7300 */ /* 0x001e2200000e0000 */
[----:B------:R-:W-:-:S07]  /*53d0*/  LOP3.LUT R38, R38, R59, RZ, 0xc0, !PT ;  /* 0x0000003b26267212 */ /* 0x000fce00078ec0ff */
[----:B------:R2:W4:Y:S01]  /*53e0*/  POPC R45, R38 ;  /* 0x00000026002d7309 */ /* 0x0005220000000000 */
[----:B0-----:R-:W-:-:S13]  /*53f0*/  ISETP.NE.AND P0, PT, R72, R61, PT ;  /* 0x0000003d4800720c */ /* 0x001fda0003f05270 */
[----:B--234-:R-:W-:Y:S05]  /*5400*/  @P0 BRA `(.L_x_65) ;  /* 0x0000000000040947 */ /* 0x01cfea0003800000 */
[----:B------:R0:W2:Y:S02]  /*5410*/  ATOMS.ADD R60, [R62], R45 ;  /* 0x0000002d3e3c738c */ /* 0x0000a40000000000 */
.L_x_65:
[----:B------:R-:W-:Y:S05]  /*5420*/  BSYNC.RECONVERGENT B0 ;  /* 0x0000000000007941 */ /* 0x000fea0003800200 */
.L_x_64:
[----:B------:R-:W-:Y:S01]  /*5430*/  BAR.SYNC.DEFER_BLOCKING 0x0 ;  /* 0x0000000000007b1d */ /* 0x000fe20000010000 */
[----:B-1----:R-:W-:Y:S01]  /*5440*/  IMAD.IADD R23, R23, 0x1, R46 ;  /* 0x0000000117177824 */ /* 0x002fe200078e022e */
[----:B------:R-:W-:Y:S01]  /*5450*/  ISETP.NE.AND P0, PT, R71, RZ, PT ;  /* 0x000000ff4700720c */ /* 0x000fe20003f05270 */
[----:B------:R-:W-:Y:S02]  /*5460*/  IMAD.IADD R47, R24, 0x1, R47 ;  /* 0x00000001182f7824 */ /* 0x000fe400078e022f */
[----:B------:R-:W-:Y:S01]  /*5470*/  IMAD.IADD R25, R25, 0x1, R48 ;  /* 0x0000000119197824 */ /* 0x000fe200078e0230 */
[----:B------:R-:W-:Y:S01]  /*5480*/  BSSY B1, `(.L_x_66) ;  /* 0x0000063000017945 */ /* 0x000fe20003800000 */
[----:B------:R-:W-:Y:S01]  /*5490*/  IMAD.IADD R49, R26, 0x1, R49 ;  /* 0x000000011a317824 */ /* 0x000fe200078e0231 */
[----:B--2---:R1:W2:Y:S01]  /*54a0*/  SHFL.IDX PT, R38, R60, R61, 0x1f ;  /* 0x00001f3d3c267589 */ /* 0x0042a200000e0000 */
[----:B------:R-:W-:Y:S02]  /*54b0*/  IMAD.IADD R27, R27, 0x1, R50 ;  /* 0x000000011b1b7824 */ /* 0x000fe400078e0232 */
[----:B------:R-:W-:-:S02]  /*54c0*/  IMAD R23, R23, 0x4, R0 ;  /* 0x0000000417177824 */ /* 0x000fc400078e0200 */
[----:B------:R-:W-:Y:S02]  /*54d0*/  IMAD.IADD R59, R28, 0x1, R29 ;  /* 0x000000011c3b7824 */ /* 0x000fe400078e021d */
[----:B------:R-:W-:Y:S02]  /*54e0*/  IMAD R24, R47, 0x4, R0 ;  /* 0x000000042f187824 */ /* 0x000fe400078e0200 */
[----:B------:R-:W-:Y:S02]  /*54f0*/  IMAD.IADD R51, R51, 0x1, R52 ;  /* 0x0000000133337824 */ /* 0x000fe400078e0234 */
[--C-:B------:R-:W-:Y:S02]  /*5500*/  IMAD R29, R25, 0x4, R0.reuse ;  /* 0x00000004191d7824 */ /* 0x100fe400078e0200 */
[----:B------:R-:W-:Y:S02]  /*5510*/  IMAD.IADD R53, R30, 0x1, R53 ;  /* 0x000000011e357824 */ /* 0x000fe400078e0235 */
[----:B------:R-:W-:Y:S01]  /*5520*/  IMAD R28, R49, 0x4, R0 ;  /* 0x00000004311c7824 */ /* 0x000fe200078e0200 */
[----:B------:R3:W-:Y:S01]  /*5530*/  STS [R23+-0x4], R4 ;  /* 0xfffffc0417007388 */ /* 0x0007e20000000800 */
[----:B------:R-:W-:-:S02]  /*5540*/  IMAD.IADD R31, R31, 0x1, R54 ;  /* 0x000000011f1f7824 */ /* 0x000fc400078e0236 */
[--C-:B------:R-:W-:Y:S01]  /*5550*/  IMAD R27, R27, 0x4, R0.reuse ;  /* 0x000000041b1b7824 */ /* 0x100fe200078e0200 */
[----:B------:R4:W-:Y:S01]  /*5560*/  STS [R24+-0x4], R5 ;  /* 0xfffffc0518007388 */ /* 0x0009e20000000800 */
[----:B------:R-:W-:Y:S02]  /*5570*/  IMAD.IADD R55, R32, 0x1, R55 ;  /* 0x0000000120377824 */ /* 0x000fe400078e0237 */
[----:B------:R-:W-:Y:S01]  /*5580*/  IMAD R26, R59, 0x4, R0 ;  /* 0x000000043b1a7824 */ /* 0x000fe200078e0200 */
[----:B------:R-:W-:Y:S01]  /*5590*/  STS [R29+-0x4], R6 ;  /* 0xfffffc061d007388 */ /* 0x000fe20000000800 */
[----:B-1----:R-:W-:Y:S02]  /*55a0*/  IMAD.IADD R61, R33, 0x1, R56 ;  /* 0x00000001213d7824 */ /* 0x002fe400078e0238 */
[----:B------:R-:W-:Y:S01]  /*55b0*/  IMAD R25, R51, 0x4, R0 ;  /* 0x0000000433197824 */ /* 0x000fe200078e0200 */
[----:B------:R1:W-:Y:S01]  /*55c0*/  STS [R28+-0x4], R7 ;  /* 0xfffffc071c007388 */ /* 0x0003e20000000800 */
[----:B------:R-:W-:-:S02]  /*55d0*/  IMAD.IADD R57, R34, 0x1, R57 ;  /* 0x0000000122397824 */ /* 0x000fc400078e0239 */
[----:B---3--:R-:W-:Y:S01]  /*55e0*/  IMAD R4, R53, 0x4, R0 ;  /* 0x0000000435047824 */ /* 0x008fe200078e0200 */
[----:B------:R-:W-:Y:S01]  /*55f0*/  STS [R27+-0x4], R8 ;  /* 0xfffffc081b007388 */ /* 0x000fe20000000800 */
[----:B------:R-:W-:Y:S02]  /*5600*/  IMAD.IADD R35, R35, 0x1, R64 ;  /* 0x0000000123237824 */ /* 0x000fe400078e0240 */
[--C-:B----4-:R-:W-:Y:S01]  /*5610*/  IMAD R5, R31, 0x4, R0.reuse ;  /* 0x000000041f057824 */ /* 0x110fe200078e0200 */
[----:B------:R3:W-:Y:S01]  /*5620*/  STS [R26+-0x4], R9 ;  /* 0xfffffc091a007388 */ /* 0x0007e20000000800 */
        /* <DEDUP_REMOVED lines=8> */
[----:B------:R4:W-:Y:S01]  /*56b0*/  STS [R5+-0x4], R12 ;  /* 0xfffffc0c05007388 */ /* 0x0009e20000000800 */
[----:B--2---:R-:W-:Y:S02]  /*56c0*/  IMAD.IADD R33, R45, 0x1, R38 ;  /* 0x000000012d217824 */ /* 0x004fe400078e0226 */
[--C-:B-1----:R-:W-:Y:S01]  /*56d0*/  IMAD R7, R35, 0x4, R0.reuse ;  /* 0x0000000423077824 */ /* 0x102fe200078e0200 */
[----:B------:R4:W-:Y:S01]  /*56e0*/  STS [R30+-0x4], R13 ;  /* 0xfffffc0d1e007388 */ /* 0x0009e20000000800 */
[----:B------:R-:W-:-:S02]  /*56f0*/  IMAD R6, R65, 0x4, R0 ;  /* 0x0000000441067824 */ /* 0x000fc400078e0200 */
[--C-:B---3--:R-:W-:Y:S01]  /*5700*/  IMAD R9, R43, 0x4, R0.reuse ;  /* 0x000000042b097824 */ /* 0x108fe200078e0200 */
[----:B------:R4:W-:Y:S01]  /*5710*/  STS [R31+-0x4], R14 ;  /* 0xfffffc0e1f007388 */ /* 0x0009e20000000800 */
[--C-:B------:R-:W-:Y:S02]  /*5720*/  IMAD R8, R63, 0x4, R0.reuse ;  /* 0x000000043f087824 */ /* 0x100fe400078e0200 */
[--C-:B------:R-:W-:Y:S01]  /*5730*/  IMAD R33, R33, 0x4, R0.reuse ;  /* 0x0000000421217824 */ /* 0x100fe200078e0200 */
[----:B------:R4:W-:Y:S01]  /*5740*/  STS [R32+-0x4], R15 ;  /* 0xfffffc0f20007388 */ /* 0x0009e20000000800 */
[----:B------:R-:W-:-:S03]  /*5750*/  IMAD R35, R37, 0x8, R0 ;  /* 0x0000000825237824 */ /* 0x000fc600078e0200 */
[----:B------:R4:W-:Y:S04]  /*5760*/  STS [R7+-0x4], R16 ;  /* 0xfffffc1007007388 */ /* 0x0009e80000000800 */
[----:B------:R4:W-:Y:S04]  /*5770*/  STS [R6+-0x4], R17 ;  /* 0xfffffc1106007388 */ /* 0x0009e80000000800 */
[----:B------:R4:W-:Y:S04]  /*5780*/  STS [R9+-0x4], R18 ;  /* 0xfffffc1209007388 */ /* 0x0009e80000000800 */
[----:B------:R4:W-:Y:S04]  /*5790*/  STS [R8+-0x4], R19 ;  /* 0xfffffc1308007388 */ /* 0x0009e80000000800 */
[----:B------:R4:W-:Y:S01]  /*57a0*/  STS [R33+-0x4], R20 ;  /* 0xfffffc1421007388 */ /* 0x0009e20000000800 */
[----:B------:R-:W-:Y:S05]  /*57b0*/  @P0 BRA `(.L_x_67) ;  /* 0x0000000000bc0947 */ /* 0x000fea0003800000 */
[----:B------:R-:W4:Y:S02]  /*57c0*/  LDCU.64 UR6, c[0x0][0x398] ;  /* 0x00007300ff0677ac */ /* 0x000f240008000a00 */
[----:B----4-:R-:W-:-:S04]  /*57d0*/  LEA R12, P0, R37, UR6, 0x3 ;  /* 0x00000006250c7c11 */ /* 0x010fc8000f8018ff */
[----:B------:R-:W-:-:S05]  /*57e0*/  LEA.HI.X R13, R37, UR7, RZ, 0x3, P0 ;  /* 0x00000007250d7c11 */ /* 0x000fca00080f1cff */
[----:B------:R-:W2:Y:S01]  /*57f0*/  LDG.E.64 R10, desc[UR8][R12.64] ;  /* 0x000000080c0a7981 */ /* 0x000ea2000c1e1b00 */
[----:B------:R-:W-:Y:S02]  /*5800*/  SHF.R.S32.HI R15, RZ, 0x1f, R39 ;  /* 0x0000001fff0f7819 */ /* 0x000fe40000011427 */
[----:B--2---:R-:W-:-:S05]  /*5810*/  IADD3 R10, P0, PT, -R39, R10, RZ ;  /* 0x0000000a270a7210 */ /* 0x004fca0007f1e1ff */
[----:B------:R-:W-:Y:S01]  /*5820*/  IMAD.X R11, R11, 0x1, ~R15, P0 ;  /* 0x000000010b0b7824 */ /* 0x000fe200000e0e0f */
[----:B------:R-:W-:Y:S01]  /*5830*/  ISETP.GE.AND P0, PT, R2, 0x1, PT ;  /* 0x000000010200780c */ /* 0x000fe20003f06270 */
[----:B------:R-:W-:-:S03]  /*5840*/  IMAD.MOV.U32 R15, RZ, RZ, R22 ;  /* 0x000000ffff0f7224 */ /* 0x000fc600078e0016 */
[----:B------:R1:W-:Y:S09]  /*5850*/  STS.64 [R35+0x6600], R10 ;  /* 0x0066000a23007388 */ /* 0x0003f20000000a00 */
[----:B------:R-:W-:Y:S05]  /*5860*/  @!P0 BRA `(.L_x_68) ;  /* 0x00000000006c8947 */ /* 0x000fea0003800000 */
[----:B------:R-:W-:Y:S01]  /*5870*/  BSSY B0, `(.L_x_69) ;  /* 0x0000019000007945 */ /* 0x000fe20003800000 */
[----:B------:R-:W-:Y:S02]  /*5880*/  IMAD.MOV.U32 R12, RZ, RZ, -0x1 ;  /* 0xffffffffff0c7424 */ /* 0x000fe400078e00ff */
[----:B------:R-:W-:Y:S02]  /*5890*/  IMAD.MOV.U32 R13, RZ, RZ, R2 ;  /* 0x000000ffff0d7224 */ /* 0x000fe400078e0002 */
[----:B------:R-:W-:-:S07]  /*58a0*/  IMAD.MOV.U32 R15, RZ, RZ, R22 ;  /* 0x000000ffff0f7224 */ /* 0x000fce00078e0016 */
.L_x_73:
[----:B-1----:R-:W1:Y:S01]  /*58b0*/  LDC.64 R10, c[0x0][0x380] ;  /* 0x0000e000ff0a7b82 */ /* 0x002e620000000a00 */
[----:B------:R-:W-:Y:S01]  /*58c0*/  VIADD R19, R13, 0xffffffff ;  /* 0xffffffff0d137836 */ /* 0x000fe20000000000 */
[----:B------:R-:W-:Y:S03]  /*58d0*/  BSSY B2, `(.L_x_70) ;  /* 0x0000008000027945 */ /* 0x000fe60003800000 */
[----:B------:R-:W-:-:S04]  /*58e0*/  IMAD R17, R19, 0x100, R37 ;  /* 0x0000010013117824 */ /* 0x000fc800078e0225 */
[----:B-1----:R-:W-:-:S07]  /*58f0*/  IMAD.WIDE R10, R17, 0x4, R10 ;  /* 0x00000004110a7825 */ /* 0x002fce00078e020a */
.L_x_71:
[----:B------:R-:W-:Y:S05]  /*5900*/  YIELD ;  /* 0x0000000000007946 */ /* 0x000fea0003800000 */
[----:B------:R1:W-:Y:S06]  /*5910*/  MEMBAR.SC.CTA ;  /* 0x0000000000007992 */ /* 0x0003ec0000000000 */
[----:B-1----:R-:W2:Y:S02]  /*5920*/  LDG.E.STRONG.SYS R14, desc[UR8][R10.64] ;  /* 0x000000080a0e7981 */ /* 0x002ea4000c1f5900 */
[----:B--2---:R-:W-:-:S13]  /*5930*/  ISETP.NE.AND P0, PT, R14, RZ, PT ;  /* 0x000000ff0e00720c */ /* 0x004fda0003f05270 */
[----:B------:R-:W-:Y:S05]  /*5940*/  @!P0 BRA `(.L_x_71) ;  /* 0xfffffffc00ec8947 */ /* 0x000fea000383ffff */
[----:B------:R-:W-:Y:S05]  /*5950*/  BSYNC B2 ;  /* 0x0000000000027941 */ /* 0x000fea0003800000 */
.L_x_70:
[----:B------:R-:W-:Y:S01]  /*5960*/  BSSY.RECONVERGENT B2, `(.L_x_72) ;  /* 0x0000006000027945 */ /* 0x000fe20003800200 */
[C---:B------:R-:W-:Y:S02]  /*5970*/  ISETP.GT.AND P0, PT, R14.reuse, -0x1, PT ;  /* 0xffffffff0e00780c */ /* 0x040fe40003f04270 */
[----:B------:R-:W-:Y:S01]  /*5980*/  LOP3.LUT R14, R14, 0x3fffffff, RZ, 0xc0, !PT ;  /* 0x3fffffff0e0e7812 */ /* 0x000fe200078ec0ff */
[----:B------:R-:W-:Y:S05]  /*5990*/  WARPSYNC.EXCLUSIVE R12 ;  /* 0x000000000c007348 */ /* 0x000fea0003a00000 */
[----:B------:R-:W-:-:S05]  /*59a0*/  IMAD.IADD R15, R14, 0x1, R15 ;  /* 0x000000010e0f7824 */ /* 0x000fca00078e020f */
[----:B------:R-:W-:-:S07]  /*59b0*/  VOTE.ANY R12, PT, P0 ;  /* 0x00000000000c7806 */ /* 0x000fce00000e0100 */
[----:B------:R-:W-:Y:S05]  /*59c0*/  BSYNC.RECONVERGENT B2 ;  /* 0x0000000000027941 */ /* 0x000fea0003800200 */
.L_x_72:
[----:B------:R-:W-:Y:S01]  /*59d0*/  ISETP.GT.U32.AND P1, PT, R13, 0x1, PT ;  /* 0x000000010d00780c */ /* 0x000fe20003f24070 */
[----:B------:R-:W-:-:S12]  /*59e0*/  IMAD.MOV.U32 R13, RZ, RZ, R19 ;  /* 0x000000ffff0d7224 */ /* 0x000fd800078e0013 */
[----:B------:R-:W-:Y:S05]  /*59f0*/  @P0 BRA P1, `(.L_x_73) ;  /* 0xfffffffc00ac0947 */ /* 0x000fea000083ffff */
[----:B------:R-:W-:Y:S05]  /*5a00*/  BSYNC B0 ;  /* 0x0000000000007941 */ /* 0x000fea0003800000 */
.L_x_69:
[----:B------:R2:W3:Y:S02]  /*5a10*/  LDS.64 R10, [R35+0x6600] ;  /* 0x00660000230a7984 */ /* 0x0004e40000000a00 */
.L_x_68:
[----:B------:R-:W4:Y:S01]  /*5a20*/  LDC.64 R12, c[0x0][0x380] ;  /* 0x0000e000ff0c7b82 */ /* 0x000f220000000a00 */
[C---:B------:R-:W-:Y:S01]  /*5a30*/  IMAD.IADD R17, R15.reuse, 0x1, -R22 ;  /* 0x000000010f117824 */ /* 0x040fe200078e0a16 */
[----:B------:R-:W-:Y:S01]  /*5a40*/  LOP3.LUT R15, R15, 0x80000000, RZ, 0xfc, !PT ;  /* 0x800000000f0f7812 */ /* 0x000fe200078efcff */
[----:B------:R-:W-:-:S03]  /*5a50*/  IMAD R19, R2, 0x100, R37 ;  /* 0x0000010002137824 */ /* 0x000fc600078e0225 */
[----:B-1-3--:R-:W-:-:S04]  /*5a60*/  IADD3 R10, P0, PT, R17, R10, RZ ;  /* 0x0000000a110a7210 */ /* 0x00afc80007f1e0ff */
[----:B------:R-:W-:-:S05]  /*5a70*/  LEA.HI.X.SX32 R11, R17, R11, 0x1, P0 ;  /* 0x0000000b110b7211 */ /* 0x000fca00000f0eff */
[----:B------:R1:W-:Y:S01]  /*5a80*/  STS.64 [R35+0x6600], R10 ;  /* 0x0066000a23007388 */ /* 0x0003e20000000a00 */
[----:B----4-:R-:W-:-:S05]  /*5a90*/  IMAD.WIDE R12, R19, 0x4, R12 ;  /* 0x00000004130c7825 */ /* 0x010fca00078e020c */
[----:B------:R1:W-:Y:S02]  /*5aa0*/  STG.E.STRONG.SYS desc[UR8][R12.64], R15 ;  /* 0x0000000f0c007986 */ /* 0x0003e4000c115908 */
.L_x_67:
[----:B------:R-:W-:Y:S05]  /*5ab0*/  BSYNC B1 ;  /* 0x0000000000017941 */ /* 0x000fea0003800000 */
.L_x_66:
[----:B-1--4-:R-:W1:Y:S01]  /*5ac0*/  LDC.64 R14, c[0x0][0x390] ;  /* 0x0000e400ff0e7b82 */ /* 0x012e620000000a00 */
[----:B------:R-:W-:-:S04]  /*5ad0*/  IMAD R10, R2, 0x1980, RZ ;  /* 0x00001980020a7824 */ /* 0x000fc800078e02ff */
[----:B------:R-:W-:-:S03]  /*5ae0*/  VIADD R10, R10, 0x1980 ;  /* 0x000019800a0a7836 */ /* 0x000fc60000000000 */
[----:B------:R-:W3:Y:S01]  /*5af0*/  LDC R11, c[0x0][0x3c0] ;  /* 0x0000f000ff0b7b82 */ /* 0x000ee20000000800 */
[----:B-1----:R-:W-:Y:S02]  /*5b00*/  ISETP.EQ.U32.AND P1, PT, R14, RZ, PT ;  /* 0x000000ff0e00720c */ /* 0x002fe40003f22070 */
[----:B---3--:R-:W-:-:S04]  /*5b10*/  ISETP.GE.AND P0, PT, R10, R11, PT ;  /* 0x0000000b0a00720c */ /* 0x008fc80003f06270 */
[----:B------:R-:W-:-:S04]  /*5b20*/  ISETP.EQ.OR.EX P0, PT, R15, RZ, !P0, P1 ;  /* 0x000000ff0f00720c */ /* 0x000fc80004702710 */
[----:B------:R-:W-:-:S13]  /*5b30*/  ISETP.GT.U32.OR P0, PT, R37, 0xff, P0 ;  /* 0x000000ff2500780c */ /* 0x000fda0000704470 */
[----:B------:R-:W-:Y:S05]  /*5b40*/  @P0 BRA `(.L_x_74) ;  /* 0x0000000000200947 */ /* 0x000fea0003800000 */
[----:B------:R-:W1:Y:S01]  /*5b50*/  LDS.64 R12, [R35+0x6600] ;  /* 0x00660000230c7984 */ /* 0x000e620000000a00 */
[C---:B------:R-:W-:Y:S02]  /*5b60*/  LEA R14, P2, R37.reuse, R14, 0x3 ;  /* 0x0000000e250e7211 */ /* 0x040fe400078418ff */
[--C-:B------:R-:W-:Y:S02]  /*5b70*/  SHF.R.S32.HI R17, RZ, 0x1f, R22.reuse ;  /* 0x0000001fff117819 */ /* 0x100fe40000011416 */
[----:B------:R-:W-:Y:S02]  /*5b80*/  LEA.HI.X R15, R37, R15, RZ, 0x3, P2 ;  /* 0x0000000f250f7211 */ /* 0x000fe400010f1cff */
[----:B-1----:R-:W-:Y:S02]  /*5b90*/  IADD3 R12, P0, P1, R12, R39, R22 ;  /* 0x000000270c0c7210 */ /* 0x002fe4000791e016 */
[----:B------:R-:W-:-:S04]  /*5ba0*/  SHF.R.S32.HI R39, RZ, 0x1f, R39 ;  /* 0x0000001fff277819 */ /* 0x000fc80000011427 */
[----:B------:R-:W-:-:S05]  /*5bb0*/  IADD3.X R13, PT, PT, R13, R39, R17, P0, P1 ;  /* 0x000000270d0d7210 */ /* 0x000fca00007e2411 */
[----:B------:R1:W-:Y:S02]  /*5bc0*/  STG.E.64 desc[UR8][R14.64], R12 ;  /* 0x0000000c0e007986 */ /* 0x0003e4000c101b08 */
.L_x_74:
[----:B------:R-:W-:Y:S01]  /*5bd0*/  ISETP.GT.AND P0, PT, R10, R11, PT ;  /* 0x0000000b0a00720c */ /* 0x000fe20003f04270 */
[----:B------:R-:W-:Y:S05]  /*5be0*/  WARPSYNC.ALL ;  /* 0x0000000000007948 */ /* 0x000fea0003800000 */
[----:B------:R-:W-:Y:S07]  /*5bf0*/  BAR.SYNC.DEFER_BLOCKING 0x0 ;  /* 0x0000000000007b1d */ /* 0x000fee0000010000 */
[----:B------:R-:W-:Y:S05]  /*5c00*/  @P0 BRA `(.L_x_75) ;  /* 0x0000000800f80947 */ /* 0x000fea0003800000 */
[----:B------:R-:W3:Y:S01]  /*5c10*/  LDS R19, [R21] ;  /* 0x0000000015137984 */ /* 0x000ee20000000800 */
[----:B------:R-:W3:Y:S01]  /*5c20*/  LDCU UR5, c[0x0][0x3c4] ;  /* 0x00007880ff0577ac */ /* 0x000ee20008000800 */
[----:B------:R-:W4:Y:S01]  /*5c30*/  LDCU.64 UR6, c[0x0][0x3a0] ;  /* 0x00007400ff0677ac */ /* 0x000f220008000a00 */
[----:B---3--:R-:W-:-:S04]  /*5c40*/  SHF.R.U32.HI R10, RZ, UR5, R19 ;  /* 0x00000005ff0a7c19 */ /* 0x008fc80008011613 */
[----:B-1----:R-:W-:-:S05]  /*5c50*/  LOP3.LUT R13, R10, UR4, RZ, 0x30, !PT ;  /* 0x000000040a0d7c12 */ /* 0x002fca000f8e30ff */
[----:B------:R-:W-:-:S06]  /*5c60*/  IMAD R12, R13, 0x8, R0 ;  /* 0x000000080d0c7824 */ /* 0x000fcc00078e0200 */
[----:B------:R-:W1:Y:S02]  /*5c70*/  LDS.64 R12, [R12+0x6600] ;  /* 0x006600000c0c7984 */ /* 0x000e640000000a00 */
[----:B-1----:R-:W-:-:S05]  /*5c80*/  IADD3 R10, P1, PT, R12, R37, RZ ;  /* 0x000000250c0a7210 */ /* 0x002fca0007f3e0ff */
[----:B------:R-:W-:Y:S01]  /*5c90*/  IMAD.X R13, RZ, RZ, R13, P1 ;  /* 0x000000ffff0d7224 */ /* 0x000fe200008e060d */
[----:B----4-:R-:W-:-:S04]  /*5ca0*/  LEA R14, P1, R10, UR6, 0x2 ;  /* 0x000000060a0e7c11 */ /* 0x010fc8000f8210ff */
[----:B------:R-:W-:-:S05]  /*5cb0*/  LEA.HI.X R15, R10, UR7, R13, 0x2, P1 ;  /* 0x000000070a0f7c11 */ /* 0x000fca00088f140d */
[----:B------:R-:W-:Y:S01]  /*5cc0*/  STG.E desc[UR8][R14.64], R19 ;  /* 0x000000130e007986 */ /* 0x000fe2000c101908 */
[----:B------:R-:W-:-:S03]  /*5cd0*/  NOP ;  /* 0x0000000000007918 */ /* 0x000fc60000000000 */
[----:B--2---:R-:W1:Y:S02]  /*5ce0*/  LDS R35, [R21+0x600] ;  /* 0x0006000015237984 */ /* 0x004e640000000800 */
[----:B-1----:R-:W-:-:S04]  /*5cf0*/  SHF.R.U32.HI R10, RZ, UR5, R35 ;  /* 0x00000005ff0a7c19 */ /* 0x002fc80008011623 */
[----:B------:R-:W-:-:S05]  /*5d00*/  LOP3.LUT R13, R10, UR4, RZ, 0x30, !PT ;  /* 0x000000040a0d7c12 */ /* 0x000fca000f8e30ff */
[----:B------:R-:W-:-:S06]  /*5d10*/  IMAD R12, R13, 0x8, R0 ;  /* 0x000000080d0c7824 */ /* 0x000fcc00078e0200 */
[----:B------:R-:W1:Y:S02]  /*5d20*/  LDS.64 R12, [R12+0x6600] ;  /* 0x006600000c0c7984 */ /* 0x000e640000000a00 */
[----:B-1----:R-:W-:-:S05]  /*5d30*/  IADD3 R10, P1, PT, R12, R37, RZ ;  /* 0x000000250c0a7210 */ /* 0x002fca0007f3e0ff */
[----:B------:R-:W-:Y:S01]  /*5d40*/  IMAD.X R13, RZ, RZ, R13, P1 ;  /* 0x000000ffff0d7224 */ /* 0x000fe200008e060d */
[----:B------:R-:W-:-:S04]  /*5d50*/  LEA R16, P1, R10, UR6, 0x2 ;  /* 0x000000060a107c11 */ /* 0x000fc8000f8210ff */
[----:B------:R-:W-:-:S05]  /*5d60*/  LEA.HI.X R17, R10, UR7, R13, 0x2, P1 ;  /* 0x000000070a117c11 */ /* 0x000fca00088f140d */
[----:B------:R-:W-:Y:S01]  /*5d70*/  STG.E desc[UR8][R16.64+0x600], R35 ;  /* 0x0006002310007986 */ /* 0x000fe2000c101908 */
[----:B------:R-:W-:-:S03]  /*5d80*/  NOP ;  /* 0x0000000000007918 */ /* 0x000fc60000000000 */
[----:B------:R-:W1:Y:S02]  /*5d90*/  LDS R19, [R21+0xc00] ;  /* 0x000c000015137984 */ /* 0x000e640000000800 */
[----:B-1----:R-:W-:-:S04]  /*5da0*/  SHF.R.U32.HI R10, RZ, UR5, R19 ;  /* 0x00000005ff0a7c19 */ /* 0x002fc80008011613 */
[----:B------:R-:W-:-:S05]  /*5db0*/  LOP3.LUT R13, R10, UR4, RZ, 0x30, !PT ;  /* 0x000000040a0d7c12 */ /* 0x000fca000f8e30ff */
[----:B------:R-:W-:-:S05]  /*5dc0*/  IMAD R18, R13, 0x8, R0 ;  /* 0x000000080d127824 */ /* 0x000fca00078e0200 */
        /* <DEDUP_REMOVED lines=159> */
[----:B------:R1:W-:Y:S01]  /*67c0*/  STG.E desc[UR8][R12.64+0x6000], R15 ;  /* 0x0060000f0c007986 */ /* 0x0003e2000c101908 */
[----:B------:R-:W-:Y:S01]  /*67d0*/  NOP ;  /* 0x0000000000007918 */ /* 0x000fe20000000000 */
[----:B------:R-:W-:Y:S05]  /*67e0*/  BRA `(.L_x_76) ;  /* 0x0000001000c87947 */ /* 0x000fea0003800000 */
.L_x_75:
[----:B-1----:R-:W-:Y:S01]  /*67f0*/  IMAD R13, R2, -0x1980, R11 ;  /* 0xffffe680020d7824 */ /* 0x002fe200078e020b */
[----:B------:R-:W-:Y:S01]  /*6800*/  BSSY.RECONVERGENT B0, `(.L_x_77) ;  /* 0x000001a000007945 */ /* 0x000fe20003800200 */
[C---:B------:R-:W-:Y:S02]  /*6810*/  VIADD R12, R37.reuse, 0x300 ;  /* 0x00000300250c7836 */ /* 0x040fe40000000000 */
[C---:B------:R-:W-:Y:S01]  /*6820*/  VIADD R10, R37.reuse, 0x180 ;  /* 0x00000180250a7836 */ /* 0x040fe20000000000 */
[CC--:B------:R-:W-:Y:S01]  /*6830*/  ISETP.GE.AND P1, PT, R37.reuse, R13.reuse, PT ;  /* 0x0000000d2500720c */ /* 0x0c0fe20003f26270 */
[C---:B------:R-:W-:Y:S01]  /*6840*/  VIADD R14, R37.reuse, 0x480 ;  /* 0x00000480250e7836 */ /* 0x040fe20000000000 */
[-C--:B------:R-:W-:Y:S01]  /*6850*/  ISETP.GE.AND P3, PT, R12, R13.reuse, PT ;  /* 0x0000000d0c00720c */ /* 0x080fe20003f66270 */
[C---:B------:R-:W-:Y:S01]  /*6860*/  VIADD R12, R37.reuse, 0x780 ;  /* 0x00000780250c7836 */ /* 0x040fe20000000000 */
[-C--:B------:R-:W-:Y:S01]  /*6870*/  ISETP.GE.AND P2, PT, R10, R13.reuse, PT ;  /* 0x0000000d0a00720c */ /* 0x080fe20003f46270 */
[----:B------:R-:W-:Y:S01]  /*6880*/  VIADD R10, R37, 0x600 ;  /* 0x00000600250a7836 */ /* 0x000fe20000000000 */
[----:B------:R-:W-:-:S02]  /*6890*/  ISETP.GE.AND P4, PT, R14, R13, PT ;  /* 0x0000000d0e00720c */ /* 0x000fc40003f86270 */
[-C--:B------:R-:W-:Y:S01]  /*68a0*/  ISETP.GE.AND P6, PT, R12, R13.reuse, PT ;  /* 0x0000000d0c00720c */ /* 0x080fe20003fc6270 */
[----:B------:R-:W-:Y:S01]  /*68b0*/  VIADD R12, R37, 0x900 ;  /* 0x00000900250c7836 */ /* 0x000fe20000000000 */
[----:B------:R-:W-:-:S03]  /*68c0*/  ISETP.GE.AND P5, PT, R10, R13, PT ;  /* 0x0000000d0a00720c */ /* 0x000fc60003fa6270 */
[----:B------:R-:W-:Y:S10]  /*68d0*/  @P1 BRA `(.L_x_78) ;  /* 0x0000000000301947 */ /* 0x000ff40003800000 */
[----:B------:R-:W1:Y:S01]  /*68e0*/  LDS R17, [R21] ;  /* 0x0000000015117984 */ /* 0x000e620000000800 */
[----:B------:R-:W1:Y:S01]  /*68f0*/  LDCU UR5, c[0x0][0x3c4] ;  /* 0x00007880ff0577ac */ /* 0x000e620008000800 */
[----:B------:R-:W3:Y:S01]  /*6900*/  LDCU.64 UR6, c[0x0][0x3a0] ;  /* 0x00007400ff0677ac */ /* 0x000ee20008000a00 */
[----:B-1----:R-:W-:-:S04]  /*6910*/  SHF.R.U32.HI R10, RZ, UR5, R17 ;  /* 0x00000005ff0a7c19 */ /* 0x002fc80008011611 */
[----:B------:R-:W-:-:S05]  /*6920*/  LOP3.LUT R15, R10, UR4, RZ, 0x30, !PT ;  /* 0x000000040a0f7c12 */ /* 0x000fca000f8e30ff */
[----:B------:R-:W-:-:S05]  /*6930*/  IMAD R10, R15, 0x8, R0 ;  /* 0x000000080f0a7824 */ /* 0x000fca00078e0200 */
[----:B------:R-:W1:Y:S02]  /*6940*/  LDS.64 R14, [R10+0x6600] ;  /* 0x006600000a0e7984 */ /* 0x000e640000000a00 */
[----:B-1----:R-:W-:-:S05]  /*6950*/  IADD3 R16, P1, PT, R14, R37, RZ ;  /* 0x000000250e107210 */ /* 0x002fca0007f3e0ff */
[----:B------:R-:W-:Y:S01]  /*6960*/  IMAD.X R15, RZ, RZ, R15, P1 ;  /* 0x000000ffff0f7224 */ /* 0x000fe200008e060f */
[----:B---3--:R-:W-:-:S04]  /*6970*/  LEA R14, P1, R16, UR6, 0x2 ;  /* 0x00000006100e7c11 */ /* 0x008fc8000f8210ff */
[----:B------:R-:W-:-:S05]  /*6980*/  LEA.HI.X R15, R16, UR7, R15, 0x2, P1 ;  /* 0x00000007100f7c11 */ /* 0x000fca00088f140f */
[----:B------:R1:W-:Y:S04]  /*6990*/  STG.E desc[UR8][R14.64], R17 ;  /* 0x000000110e007986 */ /* 0x0003e8000c101908 */
.L_x_78:
[----:B------:R-:W-:Y:S05]  /*69a0*/  BSYNC.RECONVERGENT B0 ;  /* 0x0000000000007941 */ /* 0x000fea0003800200 */
.L_x_77:
[----:B------:R-:W-:Y:S01]  /*69b0*/  NOP ;  /* 0x0000000000007918 */ /* 0x000fe20000000000 */
[----:B------:R-:W-:Y:S01]  /*69c0*/  BSSY.RECONVERGENT B0, `(.L_x_79) ;  /* 0x0000010000007945 */ /* 0x000fe20003800200 */
[----:B------:R-:W-:Y:S01]  /*69d0*/  ISETP.GE.AND P1, PT, R12, R13, PT ;  /* 0x0000000d0c00720c */ /* 0x000fe20003f26270 */
[----:B------:R-:W-:Y:S02]  /*69e0*/  VIADD R12, R37, 0xa80 ;  /* 0x00000a80250c7836 */ /* 0x000fe40000000000 */
[----:B------:R-:W-:Y:S10]  /*69f0*/  @P2 BRA `(.L_x_80) ;  /* 0x0000000000302947 */ /* 0x000ff40003800000 */
[----:B-1----:R-:W1:Y:S01]  /*6a00*/  LDS R17, [R21+0x600] ;  /* 0x0006000015117984 */ /* 0x002e620000000800 */
        /* <DEDUP_REMOVED lines=11> */
.L_x_80:
[----:B------:R-:W-:Y:S05]  /*6ac0*/  BSYNC.RECONVERGENT B0 ;  /* 0x0000000000007941 */ /* 0x000fea0003800200 */
.L_x_79:
[----:B------:R-:W-:Y:S01]  /*6ad0*/  NOP ;  /* 0x0000000000007918 */ /* 0x000fe20000000000 */
[----:B------:R-:W-:Y:S01]  /*6ae0*/  BSSY.RECONVERGENT B0, `(.L_x_81) ;  /* 0x0000010000007945 */ /* 0x000fe20003800200 */
[----:B------:R-:W-:Y:S02]  /*6af0*/  ISETP.GE.AND P2, PT, R12, R13, PT ;  /* 0x0000000d0c00720c */ /* 0x000fe40003f46270 */
[----:B------:R-:W-:Y:S01]  /*6b00*/  LOP3.LUT R12, R37, 0xc00, RZ, 0xfc, !PT ;  /* 0x00000c00250c7812 */ /* 0x000fe200078efcff */
[----:B------:R-:W-:Y:S10]  /*6b10*/  @P3 BRA `(.L_x_82) ;  /* 0x0000000000303947 */ /* 0x000ff40003800000 */
[----:B-1-3--:R-:W1:Y:S01]  /*6b20*/  LDS R17, [R21+0xc00] ;  /* 0x000c000015117984 */ /* 0x00ae620000000800 */
        /* <DEDUP_REMOVED lines=11> */
.L_x_82:
[----:B------:R-:W-:Y:S05]  /*6be0*/  BSYNC.RECONVERGENT B0 ;  /* 0x0000000000007941 */ /* 0x000fea0003800200 */
.L_x_81:
[----:B------:R-:W-:Y:S01]  /*6bf0*/  NOP ;  /* 0x0000000000007918 */ /* 0x000fe20000000000 */
[----:B------:R-:W-:Y:S01]  /*6c00*/  BSSY.RECONVERGENT B0, `(.L_x_83) ;  /* 0x0000010000007945 */ /* 0x000fe20003800200 */
[----:B------:R-:W-:Y:S01]  /*6c10*/  ISETP.GE.AND P3, PT, R12, R13, PT ;  /* 0x0000000d0c00720c */ /* 0x000fe20003f66270 */
[----:B------:R-:W-:Y:S02]  /*6c20*/  VIADD R12, R37, 0xd80 ;  /* 0x00000d80250c7836 */ /* 0x000fe40000000000 */
[----:B------:R-:W-:Y:S10]  /*6c30*/  @P4 BRA `(.L_x_84) ;  /* 0x0000000000304947 */ /* 0x000ff40003800000 */
[----:B-1-34-:R-:W1:Y:S01]  /*6c40*/  LDS R17, [R21+0x1200] ;  /* 0x0012000015117984 */ /* 0x01ae620000000800 */
        /* <DEDUP_REMOVED lines=11> */
.L_x_84:
[----:B------:R-:W-:Y:S05]  /*6d00*/  BSYNC.RECONVERGENT B0 ;  /* 0x0000000000007941 */ /* 0x000fea0003800200 */
.L_x_83:
        /* <DEDUP_REMOVED lines=17> */
.L_x_86:
[----:B------:R-:W-:Y:S05]  /*6e20*/  BSYNC.RECONVERGENT B0 ;  /* 0x0000000000007941 */ /* 0x000fea0003800200 */
.L_x_85:
        /* <DEDUP_REMOVED lines=17> */
.L_x_88:
[----:B------:R-:W-:Y:S05]  /*6f40*/  BSYNC.RECONVERGENT B0 ;  /* 0x0000000000007941 */ /* 0x000fea0003800200 */
.L_x_87:
        /* <DEDUP_REMOVED lines=17> */
.L_x_90:
[----:B------:R-:W-:Y:S05]  /*7060*/  BSYNC.RECONVERGENT B0 ;  /* 0x0000000000007941 */ /* 0x000fea0003800200 */
.L_x_89:
        /* <DEDUP_REMOVED lines=17> */
.L_x_92:
[----:B------:R-:W-:Y:S05]  /*7180*/  BSYNC.RECONVERGENT B0 ;  /* 0x0000000000007941 */ /* 0x000fea0003800200 */
.L_x_91:
        /* <DEDUP_REMOVED lines=17> */
.L_x_94:
[----:B------:R-:W-:Y:S05]  /*72a0*/  BSYNC.RECONVERGENT B0 ;  /* 0x0000000000007941 */ /* 0x000fea0003800200 */
.L_x_93:
        /* <DEDUP_REMOVED lines=17> */
.L_x_96:
[----:B------:R-:W-:Y:S05]  /*73c0*/  BSYNC.RECONVERGENT B0 ;  /* 0x0000000000007941 */ /* 0x000fea0003800200 */
.L_x_95:
[----:B------:R-:W-:Y:S01]  /*73d0*/  NOP ;  /* 0x0000000000007918 */ /* 0x000fe20000000000 */
[----:B------:R-:W-:Y:S01]  /*73e0*/  BSSY.RECONVERGENT B0, `(.L_x_97) ;  /* 0x0000010000007945 */ /* 0x000fe20003800200 */
[----:B------:R-:W-:Y:S02]  /*73f0*/  ISETP.GE.AND P4, PT, R12, R13, PT ;  /* 0x0000000d0c00720c */ /* 0x000fe40003f86270 */
[----:B------:R-:W-:Y:S01]  /*7400*/  LOP3.LUT R12, R37, 0x1800, RZ, 0xfc, !PT ;  /* 0x00001800250c7812 */ /* 0x000fe200078efcff */
        /* <DEDUP_REMOVED lines=13> */
.L_x_98:
[----:B------:R-:W-:Y:S05]  /*74e0*/  BSYNC.RECONVERGENT B0 ;  /* 0x0000000000007941 */ /* 0x000fea0003800200 */
.L_x_97:
[----:B------:R-:W-:Y:S01]  /*74f0*/  NOP ;  /* 0x0000000000007918 */ /* 0x000fe20000000000 */
[----:B------:R-:W-:Y:S01]  /*7500*/  BSSY.RECONVERGENT B0, `(.L_x_99) ;  /* 0x000000f000007945 */ /* 0x000fe20003800200 */
[----:B------:R-:W-:-:S03]  /*7510*/  ISETP.GE.AND P5, PT, R12, R13, PT ;  /* 0x0000000d0c00720c */ /* 0x000fc60003fa6270 */
        /* <DEDUP_REMOVED lines=13> */
.L_x_100:
[----:B------:R-:W-:Y:S05]  /*75f0*/  BSYNC.RECONVERGENT B0 ;  /* 0x0000000000007941 */ /* 0x000fea0003800200 */
.L_x_99:
[----:B------:R-:W-:Y:S01]  /*7600*/  NOP ;  /* 0x0000000000007918 */ /* 0x000fe20000000000 */
[----:B------:R-:W-:Y:S04]  /*7610*/  BSSY.RECONVERGENT B0, `(.L_x_101) ;  /* 0x000000e000007945 */ /* 0x000fe80003800200 */
[----:B------:R-:W-:Y:S05]  /*7620*/  @P1 BRA `(.L_x_102) ;  /* 0x0000000000301947 */ /* 0x000fea0003800000 */
        /* <DEDUP_REMOVED lines=12> */
.L_x_102:
[----:B------:R-:W-:Y:S05]  /*76f0*/  BSYNC.RECONVERGENT B0 ;  /* 0x0000000000007941 */ /* 0x000fea0003800200 */
.L_x_101:
        /* <DEDUP_REMOVED lines=15> */
.L_x_104:
[----:B------:R-:W-:Y:S05]  /*77f0*/  BSYNC.RECONVERGENT B0 ;  /* 0x0000000000007941 */ /* 0x000fea0003800200 */
.L_x_103:
        /* <DEDUP_REMOVED lines=15> */
.L_x_106:
[----:B------:R-:W-:Y:S05]  /*78f0*/  BSYNC.RECONVERGENT B0 ;  /* 0x0000000000007941 */ /* 0x000fea0003800200 */
.L_x_105:
        /* <DEDUP_REMOVED lines=15> */
.L_x_108:
[----:B------:R-:W-:Y:S05]  /*79f0*/  BSYNC.RECONVERGENT B0 ;  /* 0x0000000000007941 */ /* 0x000fea0003800200 */
.L_x_107:
        /* <DEDUP_REMOVED lines=15> */
.L_x_110:
[----:B------:R-:W-:Y:S05]  /*7af0*/  BSYNC.RECONVERGENT B0 ;  /* 0x0000000000007941 */ /* 0x000fea0003800200 */
.L_x_109:
[----:B------:R-:W-:Y:S01]  /*7b00*/  NOP ;  /* 0x0000000000007918 */ /* 0x000fe20000000000 */
.L_x_76:
[----:B------:R0:W5:Y:S01]  /*7b10*/  @!P0 LDG.E R58, desc[UR8][R40.64] ;  /* 0x00000008283a8981 */ /* 0x000162000c1e1900 */
[----:B------:R-:W2:Y:S03]  /*7b20*/  LDCU UR5, c[0x0][0x3c4] ;  /* 0x00007880ff0577ac */ /* 0x000ea60008000800 */
[----:B------:R0:W5:Y:S04]  /*7b30*/  @!P0 LDG.E R55, desc[UR8][R40.64+0x80] ;  /* 0x0000800828378981 */ /* 0x000168000c1e1900 */
        /* <DEDUP_REMOVED lines=9> */
[----:B0-----:R0:W5:Y:S04]  /*7bd0*/  @!P0 LDG.E R45, desc[UR8][R40.64+0x580] ;  /* 0x00058008282d8981 */ /* 0x001168000c1e1900 */
[----:B------:R0:W5:Y:S04]  /*7be0*/  @!P0 LDG.E R46, desc[UR8][R40.64+0x600] ;  /* 0x00060008282e8981 */ /* 0x000168000c1e1900 */
[----:B------:R0:W5:Y:S04]  /*7bf0*/  @!P0 LDG.E R43, desc[UR8][R40.64+0x680] ;  /* 0x00068008282b8981 */ /* 0x000168000c1e1900 */
[----:B------:R0:W5:Y:S04]  /*7c00*/  @!P0 LDG.E R44, desc[UR8][R40.64+0x700] ;  /* 0x00070008282c8981 */ /* 0x000168000c1e1900 */
[----:B------:R0:W5:Y:S04]  /*7c10*/  @!P0 LDG.E R39, desc[UR8][R40.64+0x780] ;  /* 0x0007800828278981 */ /* 0x000168000c1e1900 */
[----:B------:R0:W5:Y:S04]  /*7c20*/  @!P0 LDG.E R42, desc[UR8][R40.64+0x800] ;  /* 0x00080008282a8981 */ /* 0x000168000c1e1900 */
[----:B------:R-:W0:Y:S04]  /*7c30*/  LDS R0, [R21] ;  /* 0x0000000015007984 */ /* 0x000e280000000800 */
[----:B------:R-:W0:Y:S04]  /*7c40*/  LDS R10, [R21+0x600] ;  /* 0x00060000150a7984 */ /* 0x000e280000000800 */
[----:B-1----:R-:W1:Y:S04]  /*7c50*/  LDS R12, [R21+0xc00] ;  /* 0x000c0000150c7984 */ /* 0x002e680000000800 */
[----:B------:R-:W1:Y:S04]  /*7c60*/  LDS R13, [R21+0x1200] ;  /* 0x00120000150d7984 */ /* 0x000e680000000800 */
[----:B---34-:R-:W3:Y:S04]  /*7c70*/  LDS R14, [R21+0x1800] ;  /* 0x00180000150e7984 */ /* 0x018ee80000000800 */
[----:B------:R-:W4:Y:S04]  /*7c80*/  LDS R15, [R21+0x1e00] ;  /* 0x001e0000150f7984 */ /* 0x000f280000000800 */
[----:B------:R-:W4:Y:S04]  /*7c90*/  LDS R16, [R21+0x2400] ;  /* 0x0024000015107984 */ /* 0x000f280000000800 */
[----:B------:R-:W4:Y:S04]  /*7ca0*/  LDS R17, [R21+0x2a00] ;  /* 0x002a000015117984 */ /* 0x000f280000000800 */
[----:B------:R-:W4:Y:S04]  /*7cb0*/  LDS R18, [R21+0x3000] ;  /* 0x0030000015127984 */ /* 0x000f280000000800 */
[----:B------:R-:W4:Y:S04]  /*7cc0*/  LDS R19, [R21+0x3600] ;  /* 0x0036000015137984 */ /* 0x000f280000000800 */
[----:B------:R-:W4:Y:S04]  /*7cd0*/  LDS R20, [R21+0x3c00] ;  /* 0x003c000015147984 */ /* 0x000f280000000800 */
[----:B------:R-:W4:Y:S04]  /*7ce0*/  LDS R22, [R21+0x4200] ;  /* 0x0042000015167984 */ /* 0x000f280000000800 */
[----:B------:R-:W4:Y:S04]  /*7cf0*/  LDS R34, [R21+0x4800] ;  /* 0x0048000015227984 */ /* 0x000f280000000800 */
[----:B--2---:R-:W2:Y:S04]  /*7d00*/  LDS R35, [R21+0x4e00] ;  /* 0x004e000015237984 */ /* 0x004ea80000000800 */
[----:B------:R-:W2:Y:S04]  /*7d10*/  LDS R38, [R21+0x5400] ;  /* 0x0054000015267984 */ /* 0x000ea80000000800 */
[----:B------:R-:W2:Y:S04]  /*7d20*/  LDS R57, [R21+0x5a00] ;  /* 0x005a000015397984 */ /* 0x000ea80000000800 */
[----:B------:R-:W2:Y:S01]  /*7d30*/  LDS R59, [R21+0x6000] ;  /* 0x00600000153b7984 */ /* 0x000ea20000000800 */
[----:B0-----:R-:W-:-:S02]  /*7d40*/  SHF.R.U32.HI R0, RZ, UR5, R0 ;  /* 0x00000005ff007c19 */ /* 0x001fc40008011600 */
[----:B------:R-:W-:Y:S02]  /*7d50*/  SHF.R.U32.HI R10, RZ, UR5, R10 ;  /* 0x00000005ff0a7c19 */ /* 0x000fe4000801160a */
[----:B-1----:R-:W-:Y:S02]  /*7d60*/  SHF.R.U32.HI R12, RZ, UR5, R12 ;  /* 0x00000005ff0c7c19 */ /* 0x002fe4000801160c */
[----:B------:R-:W-:Y:S02]  /*7d70*/  SHF.R.U32.HI R13, RZ, UR5, R13 ;  /* 0x00000005ff0d7c19 */ /* 0x000fe4000801160d */
[----:B---3--:R-:W-:Y:S02]  /*7d80*/  SHF.R.U32.HI R14, RZ, UR5, R14 ;  /* 0x00000005ff0e7c19 */ /* 0x008fe4000801160e */
[----:B----4-:R-:W-:Y:S02]  /*7d90*/  SHF.R.U32.HI R15, RZ, UR5, R15 ;  /* 0x00000005ff0f7c19 */ /* 0x010fe4000801160f */
[----:B------:R-:W-:-:S02]  /*7da0*/  SHF.R.U32.HI R16, RZ, UR5, R16 ;  /* 0x00000005ff107c19 */ /* 0x000fc40008011610 */
[----:B------:R-:W-:Y:S02]  /*7db0*/  SHF.R.U32.HI R17, RZ, UR5, R17 ;  /* 0x00000005ff117c19 */ /* 0x000fe40008011611 */
[----:B------:R-:W-:Y:S02]  /*7dc0*/  SHF.R.U32.HI R18, RZ, UR5, R18 ;  /* 0x00000005ff127c19 */ /* 0x000fe40008011612 */
[----:B------:R-:W-:Y:S02]  /*7dd0*/  SHF.R.U32.HI R60, RZ, UR5, R19 ;  /* 0x00000005ff3c7c19 */ /* 0x000fe40008011613 */
[----:B------:R-:W-:Y:S02]  /*7de0*/  SHF.R.U32.HI R61, RZ, UR5, R20 ;  /* 0x00000005ff3d7c19 */ /* 0x000fe40008011614 */
[----:B------:R-:W-:Y:S02]  /*7df0*/  SHF.R.U32.HI R62, RZ, UR5, R22 ;  /* 0x00000005ff3e7c19 */ /* 0x000fe40008011616 */
[----:B------:R-:W-:-:S02]  /*7e00*/  SHF.R.U32.HI R63, RZ, UR5, R34 ;  /* 0x00000005ff3f7c19 */ /* 0x000fc40008011622 */
[----:B--2---:R-:W-:Y:S02]  /*7e10*/  SHF.R.U32.HI R64, RZ, UR5, R35 ;  /* 0x00000005ff407c19 */ /* 0x004fe40008011623 */
[----:B------:R-:W-:Y:S02]  /*7e20*/  SHF.R.U32.HI R65, RZ, UR5, R38 ;  /* 0x00000005ff417c19 */ /* 0x000fe40008011626 */
[----:B------:R-:W-:Y:S02]  /*7e30*/  SHF.R.U32.HI R66, RZ, UR5, R57 ;  /* 0x00000005ff427c19 */ /* 0x000fe40008011639 */
[----:B------:R-:W-:Y:S02]  /*7e40*/  SHF.R.U32.HI R67, RZ, UR5, R59 ;  /* 0x00000005ff437c19 */ /* 0x000fe4000801163b */
[----:B------:R-:W-:Y:S02]  /*7e50*/  LOP3.LUT R59, R0, UR4, RZ, 0x30, !PT ;  /* 0x00000004003b7c12 */ /* 0x000fe4000f8e30ff */
[----:B------:R-:W-:-:S02]  /*7e60*/  LOP3.LUT R57, R10, UR4, RZ, 0x30, !PT ;  /* 0x000000040a397c12 */ /* 0x000fc4000f8e30ff */
[----:B------:R-:W-:Y:S02]  /*7e70*/  LOP3.LUT R38, R12, UR4, RZ, 0x30, !PT ;  /* 0x000000040c267c12 */ /* 0x000fe4000f8e30ff */
[----:B------:R-:W-:Y:S02]  /*7e80*/  LOP3.LUT R35, R13, UR4, RZ, 0x30, !PT ;  /* 0x000000040d237c12 */ /* 0x000fe4000f8e30ff */
[----:B------:R-:W-:Y:S02]  /*7e90*/  LOP3.LUT R34, R14, UR4, RZ, 0x30, !PT ;  /* 0x000000040e227c12 */ /* 0x000fe4000f8e30ff */
[----:B------:R-:W-:Y:S02]  /*7ea0*/  LOP3.LUT R22, R15, UR4, RZ, 0x30, !PT ;  /* 0x000000040f167c12 */ /* 0x000fe4000f8e30ff */
        /* <DEDUP_REMOVED lines=10> */
[----:B------:R-:W-:Y:S01]  /*7f50*/  LOP3.LUT R0, R67, UR4, RZ, 0x30, !PT ;  /* 0x0000000443007c12 */ /* 0x000fe2000f8e30ff */
[----:B------:R-:W-:Y:S06]  /*7f60*/  @!P0 BRA `(.L_x_111) ;  /* 0x0000000000cc8947 */ /* 0x000fec0003800000 */
[----:B------:R-:W-:Y:S02]  /*7f70*/  IMAD R60, R2, -0x1980, R11 ;  /* 0xffffe680023c7824 */ /* 0x000fe400078e020b */
[C---:B------:R-:W-:Y:S02]  /*7f80*/  VIADD R61, R3.reuse, 0x20 ;  /* 0x00000020033d7836 */ /* 0x040fe40000000000 */
[C---:B------:R-:W-:Y:S01]  /*7f90*/  VIADD R63, R3.reuse, 0x40 ;  /* 0x00000040033f7836 */ /* 0x040fe20000000000 */
        /* <DEDUP_REMOVED lines=11> */
[----:B-----5:R0:W5:Y:S01]  /*8050*/  @!P5 LDG.E R58, desc[UR8][R40.64] ;  /* 0x00000008283ad981 */ /* 0x020162000c1e1900 */
        /* <DEDUP_REMOVED lines=23> */
[----:B------:R-:W-:Y:S01]  /*81d0*/  VIADD R3, R3, 0x200 ;  /* 0x0000020003037836 */ /* 0x000fe20000000000 */
[----:B------:R0:W5:Y:S01]  /*81e0*/  @!P3 LDG.E R50, desc[UR8][R40.64+0x400] ;  /* 0x000400082832b981 */ /* 0x000162000c1e1900 */
[----:B------:R-:W-:-:S03]  /*81f0*/  ISETP.GE.AND P3, PT, R61, R60, PT ;  /* 0x0000003c3d00720c */ /* 0x000fc60003f66270 */
        /* <DEDUP_REMOVED lines=10> */
.L_x_111:
[----:B------:R-:W-:Y:S06]  /*82a0*/  BAR.SYNC.DEFER_BLOCKING 0x0 ;  /* 0x0000000000007b1d */ /* 0x000fec0000010000 */
[----:B-----5:R1:W-:Y:S04]  /*82b0*/  STS [R23+-0x4], R58 ;  /* 0xfffffc3a17007388 */ /* 0x0203e80000000800 */
[----:B------:R1:W-:Y:S04]  /*82c0*/  STS [R24+-0x4], R55 ;  /* 0xfffffc3718007388 */ /* 0x0003e80000000800 */
        /* <DEDUP_REMOVED lines=14> */
[----:B------:R1:W-:Y:S01]  /*83b0*/  STS [R33+-0x4], R42 ;  /* 0xfffffc2a21007388 */ /* 0x0003e20000000800 */
[----:B------:R-:W-:Y:S06]  /*83c0*/  BAR.SYNC.DEFER_BLOCKING 0x0 ;  /* 0x0000000000007b1d */ /* 0x000fec0000010000 */
[----:B------:R-:W-:Y:S05]  /*83d0*/  @P0 BRA `(.L_x_112) ;  /* 0x0000000800780947 */ /* 0x000fea0003800000 */
[----:B------:R-:W2:Y:S01]  /*83e0*/  S2UR UR5, SR_CgaCtaId ;  /* 0x00000000000579c3 */ /* 0x000ea20000008800 */
[----:B------:R-:W-:Y:S01]  /*83f0*/  UMOV UR4, 0x400 ;  /* 0x0000040000047882 */ /* 0x000fe20000000000 */
[----:B-1----:R-:W-:Y:S01]  /*8400*/  LDS R9, [R21] ;  /* 0x0000000015097984 */ /* 0x002fe20000000800 */
[----:B------:R-:W1:Y:S01]  /*8410*/  LDCU.64 UR6, c[0x0][0x3b0] ;  /* 0x00007600ff0677ac */ /* 0x000e620008000a00 */
[----:B--2---:R-:W-:-:S06]  /*8420*/  ULEA UR4, UR5, UR4, 0x18 ;  /* 0x0000000405047291 */ /* 0x004fcc000f8ec0ff */
[----:B------:R-:W-:Y:S02]  /*8430*/  LEA R59, R59, UR4, 0x3 ;  /* 0x000000043b3b7c11 */ /* 0x000fe4000f8e18ff */
[----:B------:R-:W-:Y:S02]  /*8440*/  LEA R57, R57, UR4, 0x3 ;  /* 0x0000000439397c11 */ /* 0x000fe4000f8e18ff */
[----:B------:R-:W-:Y:S01]  /*8450*/  LEA R38, R38, UR4, 0x3 ;  /* 0x0000000426267c11 */ /* 0x000fe2000f8e18ff */
[----:B------:R-:W2:Y:S01]  /*8460*/  LDS.64 R2, [R59+0x6600] ;  /* 0x006600003b027984 */ /* 0x000ea20000000a00 */
[----:B------:R-:W-:Y:S02]  /*8470*/  LEA R35, R35, UR4, 0x3 ;  /* 0x0000000423237c11 */ /* 0x000fe4000f8e18ff */
[----:B------:R-:W-:Y:S02]  /*8480*/  LEA R34, R34, UR4, 0x3 ;  /* 0x0000000422227c11 */ /* 0x000fe4000f8e18ff */
[----:B------:R-:W-:-:S02]  /*8490*/  LEA R22, R22, UR4, 0x3 ;  /* 0x0000000416167c11 */ /* 0x000fc4000f8e18ff */
[----:B------:R-:W-:Y:S02]  /*84a0*/  LEA R20, R20, UR4, 0x3 ;  /* 0x0000000414147c11 */ /* 0x000fe4000f8e18ff */
[----:B------:R-:W-:Y:S02]  /*84b0*/  LEA R19, R19, UR4, 0x3 ;  /* 0x0000000413137c11 */ /* 0x000fe4000f8e18ff */
[----:B------:R-:W-:Y:S02]  /*84c0*/  LEA R18, R18, UR4, 0x3 ;  /* 0x0000000412127c11 */ /* 0x000fe4000f8e18ff */
        /* <DEDUP_REMOVED lines=8> */
[----:B--2---:R-:W-:-:S05]  /*8550*/  IADD3 R2, P0, PT, R2, R37, RZ ;  /* 0x0000002502027210 */ /* 0x004fca0007f1e0ff */
[----:B------:R-:W-:Y:S01]  /*8560*/  IMAD.X R3, RZ, RZ, R3, P0 ;  /* 0x000000ffff037224 */ /* 0x000fe200000e0603 */
[----:B-1----:R-:W-:-:S04]  /*8570*/  LEA R4, P0, R2, UR6, 0x2 ;  /* 0x0000000602047c11 */ /* 0x002fc8000f8010ff */
[----:B------:R-:W-:-:S05]  /*8580*/  LEA.HI.X R5, R2, UR7, R3, 0x2, P0 ;  /* 0x0000000702057c11 */ /* 0x000fca00080f1403 */
[----:B------:R-:W-:Y:S01]  /*8590*/  STG.E desc[UR8][R4.64], R9 ;  /* 0x0000000904007986 */ /* 0x000fe2000c101908 */
[----:B------:R-:W-:-:S03]  /*85a0*/  NOP ;  /* 0x0000000000007918 */ /* 0x000fc60000000000 */
[----:B------:R-:W1:Y:S04]  /*85b0*/  LDS.64 R2, [R57+0x6600] ;  /* 0x0066000039027984 */ /* 0x000e680000000a00 */
[----:B------:R-:W2:Y:S01]  /*85c0*/  LDS R11, [R21+0x600] ;  /* 0x00060000150b7984 */ /* 0x000ea20000000800 */
[----:B-1----:R-:W-:-:S05]  /*85d0*/  IADD3 R2, P0, PT, R2, R37, RZ ;  /* 0x0000002502027210 */ /* 0x002fca0007f1e0ff */
[----:B------:R-:W-:Y:S01]  /*85e0*/  IMAD.X R3, RZ, RZ, R3, P0 ;  /* 0x000000ffff037224 */ /* 0x000fe200000e0603 */
[----:B------:R-:W-:-:S04]  /*85f0*/  LEA R6, P0, R2, UR6, 0x2 ;  /* 0x0000000602067c11 */ /* 0x000fc8000f8010ff */
[----:B------:R-:W-:-:S05]  /*8600*/  LEA.HI.X R7, R2, UR7, R3, 0x2, P0 ;  /* 0x0000000702077c11 */ /* 0x000fca00080f1403 */
[----:B--2---:R-:W-:Y:S01]  /*8610*/  STG.E desc[UR8][R6.64+0x600], R11 ;  /* 0x0006000b06007986 */ /* 0x004fe2000c101908 */
        /* <DEDUP_REMOVED lines=120> */
[----:B------:R-:W-:Y:S01]  /*8da0*/  NOP ;  /* 0x0000000000007918 */ /* 0x000fe20000000000 */
[----:B------:R-:W-:Y:S05]  /*8db0*/  EXIT ;  /* 0x000000000000794d */ /* 0x000fea0003800000 */
.L_x_112:
[----:B------:R-:W2:Y:S01]  /*8dc0*/  S2UR UR5, SR_CgaCtaId ;  /* 0x00000000000579c3 */ /* 0x000ea20000008800 */
[----:B------:R-:W-:Y:S01]  /*8dd0*/  UMOV UR4, 0x400 ;  /* 0x0000040000047882 */ /* 0x000fe20000000000 */
[----:B------:R-:W-:Y:S02]  /*8de0*/  IMAD R11, R2, -0x1980, R11 ;  /* 0xffffe680020b7824 */ /* 0x000fe400078e020b */
[C---:B-1----:R-:W-:Y:S02]  /*8df0*/  VIADD R6, R37.reuse, 0x180 ;  /* 0x0000018025067836 */ /* 0x042fe40000000000 */
[C---:B------:R-:W-:Y:S01]  /*8e00*/  VIADD R8, R37.reuse, 0x300 ;  /* 0x0000030025087836 */ /* 0x040fe20000000000 */
[----:B------:R-:W-:-:S13]  /*8e10*/  ISETP.GE.AND P1, PT, R37, R11, PT ;  /* 0x0000000b2500720c */ /* 0x000fda0003f26270 */
[----:B------:R-:W-:Y:S01]  /*8e20*/  @!P1 LDS R9, [R21] ;  /* 0x0000000015099984 */ /* 0x000fe20000000800 */
[----:B------:R-:W1:Y:S01]  /*8e30*/  @!P1 LDC.64 R4, c[0x0][0x3b0] ;  /* 0x0000ec00ff049b82 */ /* 0x000e620000000a00 */
        /* <DEDUP_REMOVED lines=15> */
[----:B--2---:R-:W-:-:S05]  /*8f30*/  @!P1 IADD3 R2, P0, PT, R2, R37, RZ ;  /* 0x0000002502029210 */ /* 0x004fca0007f1e0ff */
[----:B------:R-:W-:Y:S01]  /*8f40*/  @!P1 IMAD.X R3, RZ, RZ, R3, P0 ;  /* 0x000000ffff039224 */ /* 0x000fe200000e0603 */
[----:B-1----:R-:W-:-:S04]  /*8f50*/  @!P1 LEA R4, P0, R2, R4, 0x2 ;  /* 0x0000000402049211 */ /* 0x002fc800078010ff */
[----:B------:R-:W-:-:S05]  /*8f60*/  @!P1 LEA.HI.X R5, R2, R5, R3, 0x2, P0 ;  /* 0x0000000502059211 */ /* 0x000fca00000f1403 */
[----:B------:R-:W-:Y:S01]  /*8f70*/  @!P1 STG.E desc[UR8][R4.64], R9 ;  /* 0x0000000904009986 */ /* 0x000fe2000c101908 */
[----:B------:R-:W-:-:S03]  /*8f80*/  NOP ;  /* 0x0000000000007918 */ /* 0x000fc60000000000 */
[----:B------:R-:W1:Y:S01]  /*8f90*/  LDS.64 R2, [R57+0x6600] ;  /* 0x0066000039027984 */ /* 0x000e620000000a00 */
[----:B------:R-:W-:-:S13]  /*8fa0*/  ISETP.GE.AND P1, PT, R6, R11, PT ;  /* 0x0000000b0600720c */ /* 0x000fda0003f26270 */
[----:B------:R-:W2:Y:S01]  /*8fb0*/  @!P1 LDS R23, [R21+0x600] ;  /* 0x0006000015179984 */ /* 0x000ea20000000800 */
[----:B------:R-:W3:Y:S01]  /*8fc0*/  @!P1 LDC.64 R6, c[0x0][0x3b0] ;  /* 0x0000ec00ff069b82 */ /* 0x000ee20000000a00 */
[----:B-1----:R-:W-:-:S05]  /*8fd0*/  @!P1 IADD3 R2, P0, PT, R2, R37, RZ ;  /* 0x0000002502029210 */ /* 0x002fca0007f1e0ff */
[----:B------:R-:W-:Y:S01]  /*8fe0*/  @!P1 IMAD.X R3, RZ, RZ, R3, P0 ;  /* 0x000000ffff039224 */ /* 0x000fe200000e0603 */
[----:B---3--:R-:W-:-:S04]  /*8ff0*/  @!P1 LEA R6, P0, R2, R6, 0x2 ;  /* 0x0000000602069211 */ /* 0x008fc800078010ff */
[----:B------:R-:W-:-:S05]  /*9000*/  @!P1 LEA.HI.X R7, R2, R7, R3, 0x2, P0 ;  /* 0x0000000702079211 */ /* 0x000fca00000f1403 */
[----:B--2---:R-:W-:Y:S01]  /*9010*/  @!P1 STG.E desc[UR8][R6.64+0x600], R23 ;  /* 0x0006001706009986 */ /* 0x004fe2000c101908 */
[----:B------:R-:W-:-:S03]  /*9020*/  NOP ;  /* 0x0000000000007918 */ /* 0x000fc60000000000 */
[----:B------:R-:W1:Y:S01]  /*9030*/  LDS.64 R2, [R38+0x6600] ;  /* 0x0066000026027984 */ /* 0x000e620000000a00 */
[----:B------:R-:W-:Y:S01]  /*9040*/  ISETP.GE.AND P1, PT, R8, R11, PT ;  /* 0x0000000b0800720c */ /* 0x000fe20003f26270 */
[----:B------:R-:W-:-:S12]  /*9050*/  VIADD R8, R37, 0x480 ;  /* 0x0000048025087836 */ /* 0x000fd80000000000 */
        /* <DEDUP_REMOVED lines=30> */
[----:B------:R1:W2:Y:S01]  /*9240*/  LDS.64 R2, [R22+0x6600] ;  /* 0x0066000016027984 */ /* 0x0002a20000000a00 */
[----:B------:R-:W-:Y:S01]  /*9250*/  ISETP.GE.AND P1, PT, R8, R11, PT ;  /* 0x0000000b0800720c */ /* 0x000fe20003f26270 */
[C---:B------:R-:W-:Y:S02]  /*9260*/  VIADD R8, R37.reuse, 0x900 ;  /* 0x0000090025087836 */ /* 0x040fe40000000000 */
[----:B-1----:R-:W-:-:S10]  /*9270*/  VIADD R22, R37, 0xa80 ;  /* 0x00000a8025167836 */ /* 0x002fd40000000000 */
[----:B------:R-:W1:Y:S01]  /*9280*/  @!P1 LDS R23, [R21+0x1e00] ;  /* 0x001e000015179984 */ /* 0x000e620000000800 */
[----:B------:R-:W3:Y:S01]  /*9290*/  @!P1 LDC.64 R6, c[0x0][0x3b0] ;  /* 0x0000ec00ff069b82 */ /* 0x000ee20000000a00 */
[----:B--2---:R-:W-:-:S05]  /*92a0*/  @!P1 IADD3 R2, P0, PT, R2, R37, RZ ;  /* 0x0000002502029210 */ /* 0x004fca0007f1e0ff */
[----:B------:R-:W-:Y:S01]  /*92b0*/  @!P1 IMAD.X R3, RZ, RZ, R3, P0 ;  /* 0x000000ffff039224 */ /* 0x000fe200000e0603 */
[----:B---3--:R-:W-:-:S04]  /*92c0*/  @!P1 LEA R6, P0, R2, R6, 0x2 ;  /* 0x0000000602069211 */ /* 0x008fc800078010ff */
[----:B------:R-:W-:-:S05]  /*92d0*/  @!P1 LEA.HI.X R7, R2, R7, R3, 0x2, P0 ;  /* 0x0000000702079211 */ /* 0x000fca00000f1403 */
[----:B-1----:R-:W-:Y:S01]  /*92e0*/  @!P1 STG.E desc[UR8][R6.64+0x1e00], R23 ;  /* 0x001e001706009986 */ /* 0x002fe2000c101908 */
[----:B------:R-:W-:-:S03]  /*92f0*/  NOP ;  /* 0x0000000000007918 */ /* 0x000fc60000000000 */
[----:B------:R1:W2:Y:S01]  /*9300*/  LDS.64 R2, [R20+0x6600] ;  /* 0x0066000014027984 */ /* 0x0002a20000000a00 */
[----:B------:R-:W-:Y:S02]  /*9310*/  ISETP.GE.AND P1, PT, R8, R11, PT ;  /* 0x0000000b0800720c */ /* 0x000fe40003f26270 */
[----:B------:R-:W-:Y:S02]  /*9320*/  LEA R8, R19, UR4, 0x3 ;  /* 0x0000000413087c11 */ /* 0x000fe4000f8e18ff */
[----:B-1----:R-:W-:-:S09]  /*9330*/  LOP3.LUT R20, R37, 0xc00, RZ, 0xfc, !PT ;  /* 0x00000c0025147812 */ /* 0x002fd200078efcff */
        /* <DEDUP_REMOVED lines=10> */
[----:B-1----:R-:W-:-:S11]  /*93e0*/  LEA R8, R17, UR4, 0x3 ;  /* 0x0000000411087c11 */ /* 0x002fd6000f8e18ff */
        /* <DEDUP_REMOVED lines=68> */
[----:B-1----:R-:W-:-:S12]  /*9830*/  VIADD R8, R37, 0x1680 ;  /* 0x0000168025087836 */ /* 0x002fd80000000000 */
        /* <DEDUP_REMOVED lines=19> */
[----:B------:R-:W-:Y:S02]  /*9970*/  ISETP.GE.AND P1, PT, R8, R11, PT ;  /* 0x0000000b0800720c */ /* 0x000fe40003f26270 */
[----:B------:R-:W-:-:S11]  /*9980*/  LOP3.LUT R8, R37, 0x1800, RZ, 0xfc, !PT ;  /* 0x0000180025087812 */ /* 0x000fd600078efcff */
        /* <DEDUP_REMOVED lines=9> */
[----:B------:R-:W-:-:S13]  /*9a20*/  ISETP.GE.AND P1, PT, R8, R11, PT ;  /* 0x0000000b0800720c */ /* 0x000fda0003f26270 */
[----:B------:R-:W2:Y:S01]  /*9a30*/  @!P1 LDS R21, [R21+0x6000] ;  /* 0x0060000015159984 */ /* 0x000ea20000000800 */
[----:B------:R-:W3:Y:S01]  /*9a40*/  @!P1 LDC.64 R4, c[0x0][0x3b0] ;  /* 0x0000ec00ff049b82 */ /* 0x000ee20000000a00 */
[----:B-1----:R-:W-:-:S05]  /*9a50*/  IADD3 R36, P0, PT, R2, R37, RZ ;  /* 0x0000002502247210 */ /* 0x002fca0007f1e0ff */
[----:B------:R-:W-:Y:S01]  /*9a60*/  IMAD.X R3, RZ, RZ, R3, P0 ;  /* 0x000000ffff037224 */ /* 0x000fe200000e0603 */
[----:B---3--:R-:W-:-:S04]  /*9a70*/  @!P1 LEA R2, P0, R36, R4, 0x2 ;  /* 0x0000000424029211 */ /* 0x008fc800078010ff */
[----:B------:R-:W-:-:S05]  /*9a80*/  @!P1 LEA.HI.X R3, R36, R5, R3, 0x2, P0 ;  /* 0x0000000524039211 */ /* 0x000fca00000f1403 */
[----:B--2---:R-:W-:Y:S01]  /*9a90*/  @!P1 STG.E desc[UR8][R2.64+0x6000], R21 ;  /* 0x0060001502009986 */ /* 0x004fe2000c101908 */
[----:B------:R-:W-:Y:S01]  /*9aa0*/  NOP ;  /* 0x0000000000007918 */ /* 0x000fe20000000000 */
[----:B------:R-:W-:Y:S05]  /*9ab0*/  EXIT ;  /* 0x000000000000794d */ /* 0x000fea0003800000 */
.L_x_29:
[----:B------:R-:W-:Y:S02]  /*9ac0*/  IMAD.MOV.U32 R38, RZ, RZ, 0x1 ;  /* 0x00000001ff267424 */ /* 0x000fe400078e00ff */
[----:B------:R-:W-:Y:S02]  /*9ad0*/  IMAD.MOV.U32 R77, RZ, RZ, R39 ;  /* 0x000000ffff4d7224 */ /* 0x000fe400078e0027 */
[----:B------:R-:W-:Y:S02]  /*9ae0*/  IMAD.MOV.U32 R75, RZ, RZ, RZ ;  /* 0x000000ffff4b7224 */ /* 0x000fe400078e00ff */
[----:B------:R-:W-:-:S07]  /*9af0*/  IMAD.MOV.U32 R76, RZ, RZ, -0x1 ;  /* 0xffffffffff4c7424 */ /* 0x000fce00078e00ff */
[----:B------:R-:W-:Y:S05]  /*9b00*/  WARPSYNC.COLLECTIVE R76, `(.L_x_113) ;  /* 0x000000004c087348 */ /* 0x000fea0003c00000 */
[----:B------:R0:W1:Y:S02]  /*9b10*/  SHFL.UP P0, R38, R77, R38, R75 ;  /* 0x040000264d267389 */ /* 0x000064000000004b */
[----:B01----:R-:W-:Y:S05]  /*9b20*/  ENDCOLLECTIVE ;  /* 0x000000000000791b */ /* 0x003fea0003800000 */
.L_x_113:
[----:B------:R-:W-:Y:S02]  /*9b30*/  IMAD.MOV.U32 R77, RZ, RZ, R38 ;  /* 0x000000ffff4d7224 */ /* 0x000fe400078e0026 */
[----:B------:R-:W-:Y:S02]  /*9b40*/  IMAD.MOV.U32 R38, RZ, RZ, 0x2 ;  /* 0x00000002ff267424 */ /* 0x000fe400078e00ff */
[----:B------:R-:W-:-:S07]  /*9b50*/  @P0 IMAD.IADD R77, R39, 0x1, R77 ;  /* 0x00000001274d0824 */ /* 0x000fce00078e024d */
[----:B------:R-:W-:Y:S05]  /*9b60*/  WARPSYNC.COLLECTIVE R76, `(.L_x_114) ;  /* 0x000000004c087348 */ /* 0x000fea0003c00000 */
[----:B------:R0:W1:Y:S02]  /*9b70*/  SHFL.UP P0, R38, R77, R38, R75 ;  /* 0x040000264d267389 */ /* 0x000064000000004b */
[----:B01----:R-:W-:Y:S05]  /*9b80*/  ENDCOLLECTIVE ;  /* 0x000000000000791b */ /* 0x003fea0003800000 */
.L_x_114:
[----:B------:R-:W-:Y:S02]  /*9b90*/  IMAD.MOV.U32 R74, RZ, RZ, R38 ;  /* 0x000000ffff4a7224 */ /* 0x000fe400078e0026 */
[----:B------:R-:W-:Y:S02]  /*9ba0*/  IMAD.MOV.U32 R38, RZ, RZ, 0x4 ;  /* 0x00000004ff267424 */ /* 0x000fe400078e00ff */
[----:B------:R-:W-:-:S04]  /*9bb0*/  @P0 IMAD.IADD R74, R77, 0x1, R74 ;  /* 0x000000014d4a0824 */ /* 0x000fc800078e024a */
[----:B------:R-:W-:-:S07]  /*9bc0*/  IMAD.MOV.U32 R77, RZ, RZ, R74 ;  /* 0x000000ffff4d7224 */ /* 0x000fce00078e004a */
[----:B------:R-:W-:Y:S05]  /*9bd0*/  WARPSYNC.COLLECTIVE R76, `(.L_x_115) ;  /* 0x000000004c087348 */ /* 0x000fea0003c00000 */
[----:B------:R0:W1:Y:S02]  /*9be0*/  SHFL.UP P0, R38, R77, R38, R75 ;  /* 0x040000264d267389 */ /* 0x000064000000004b */
[----:B01----:R-:W-:Y:S05]  /*9bf0*/  ENDCOLLECTIVE ;  /* 0x000000000000791b */ /* 0x003fea0003800000 */
.L_x_115:
[----:B------:R-:W-:Y:S02]  /*9c00*/  IMAD.MOV.U32 R77, RZ, RZ, R38 ;  /* 0x000000ffff4d7224 */ /* 0x000fe400078e0026 */
[----:B------:R-:W-:Y:S02]  /*9c10*/  IMAD.MOV.U32 R38, RZ, RZ, 0x8 ;  /* 0x00000008ff267424 */ /* 0x000fe400078e00ff */
[----:B------:R-:W-:-:S07]  /*9c20*/  @P0 IMAD.IADD R77, R74, 0x1, R77 ;  /* 0x000000014a4d0824 */ /* 0x000fce00078e024d */
[----:B------:R-:W-:Y:S05]  /*9c30*/  WARPSYNC.COLLECTIVE R76, `(.L_x_116) ;  /* 0x000000004c087348 */ /* 0x000fea0003c00000 */
[----:B------:R0:W1:Y:S02]  /*9c40*/  SHFL.UP P0, R38, R77, R38, R75 ;  /* 0x040000264d267389 */ /* 0x000064000000004b */
[----:B01----:R-:W-:Y:S05]  /*9c50*/  ENDCOLLECTIVE ;  /* 0x000000000000791b */ /* 0x003fea0003800000 */
.L_x_116:
[----:B------:R-:W-:Y:S02]  /*9c60*/  IMAD.MOV.U32 R74, RZ, RZ, R38 ;  /* 0x000000ffff4a7224 */ /* 0x000fe400078e0026 */
[----:B------:R-:W-:Y:S02]  /*9c70*/  IMAD.MOV.U32 R38, RZ, RZ, 0x10 ;  /* 0x00000010ff267424 */ /* 0x000fe400078e00ff */
[----:B------:R-:W-:-:S04]  /*9c80*/  @P0 IMAD.IADD R74, R77, 0x1, R74 ;  /* 0x000000014d4a0824 */ /* 0x000fc800078e024a */
[----:B------:R-:W-:-:S07]  /*9c90*/  IMAD.MOV.U32 R77, RZ, RZ, R74 ;  /* 0x000000ffff4d7224 */ /* 0x000fce00078e004a */
[----:B------:R-:W-:Y:S05]  /*9ca0*/  WARPSYNC.COLLECTIVE R76, `(.L_x_117) ;  /* 0x000000004c087348 */ /* 0x000fea0003c00000 */
[----:B------:R0:W1:Y:S02]  /*9cb0*/  SHFL.UP P0, R38, R77, R38, R75 ;  /* 0x040000264d267389 */ /* 0x000064000000004b */
[----:B01----:R-:W-:Y:S05]  /*9cc0*/  ENDCOLLECTIVE ;  /* 0x000000000000791b */ /* 0x003fea0003800000 */
.L_x_117:
[----:B------:R-:W-:Y:S05]  /*9cd0*/  BRA `(.L_x_118) ;  /* 0xffffff8c00587947 */ /* 0x000fea000383ffff */
.L_x_119:
[----:B------:R-:W-:-:S00]  /*9ce0*/  BRA `(.L_x_119) ;  /* 0xfffffffc00fc7947 */ /* 0x000fc0000383ffff */
[----:B------:R-:W-:-:S00]  /*9cf0*/  NOP ;  /* 0x0000000000007918 */ /* 0x000fc00000000000 */
        /* <DEDUP_REMOVED lines=8> */
.L_x_441:


//--------------------- .text._ZN3cub18CUB_300001_SM_10006detail10radix_sort33DeviceRadixSortExclusiveSumKernelINS1_5radix10policy_hubIjjyE10Policy1000EyEEvPT0_ --------------------------
	.section	.text._ZN3cub18CUB_300001_SM_10006detail10radix_sort33DeviceRadixSortExclusiveSumKernelINS1_5radix10policy_hubIjjyE10Policy1000EyEEvPT0_,"ax",@progbits
	.align	128
        .global         _ZN3cub18CUB_300001_SM_10006detail10radix_sort33DeviceRadixSortExclusiveSumKernelINS1_5radix10policy_hubIjjyE10Policy1000EyEEvPT0_
        .type           _ZN3cub18CUB_300001_SM_10006detail10radix_sort33DeviceRadixSortExclusiveSumKernelINS1_5radix10policy_hubIjjyE10Policy1000EyEEvPT0_,@function
        .size           _ZN3cub18CUB_300001_SM_10006detail10radix_sort33DeviceRadixSortExclusiveSumKernelINS1_5radix10policy_hubIjjyE10Policy1000EyEEvPT0_,(.L_x_442 - _ZN3cub18CUB_300001_SM_10006detail10radix_sort33DeviceRadixSortExclusiveSumKernelINS1_5radix10policy_hubIjjyE10Policy1000EyEEvPT0_)
        .other          _ZN3cub18CUB_300001_SM_10006detail10radix_sort33DeviceRadixSortExclusiveSumKernelINS1_5radix10policy_hubIjjyE10Policy1000EyEEvPT0_,@"STO_CUDA_ENTRY STV_DEFAULT"
_ZN3cub18CUB_300001_SM_10006detail10radix_sort33DeviceRadixSortExclusiveSumKernelINS1_5radix10policy_hubIjjyE10Policy1000EyEEvPT0_:
.text._ZN3cub18CUB_300001_SM_10006detail10radix_sort33DeviceRadixSortExclusiveSumKernelINS1_5radix10policy_hubIjjyE10Policy1000EyEEvPT0_:
[----:B------:R-:W-:Y:S01]  /*0000*/  LDC R1, c[0x0][0x37c] ;  /* 0x0000df00ff017b82 */ /* 0x000fe20000000800 */
[----:B------:R-:W0:Y:S07]  /*0010*/  S2R R18, SR_TID.X ;  /* 0x0000000000127919 */ /* 0x000e2e0000002100 */
[----:B------:R-:W1:Y:S01]  /*0020*/  LDC.64 R16, c[0x0][0x380] ;  /* 0x0000e000ff107b82 */ /* 0x000e620000000a00 */
[----:B------:R-:W2:Y:S01]  /*0030*/  LDCU.64 UR4, c[0x0][0x358] ;  /* 0x00006b00ff0477ac */ /* 0x000ea20008000a00 */
[----:B------:R-:W3:Y:S01]  /*0040*/  S2R R5, SR_CTAID.X ;  /* 0x0000000000057919 */ /* 0x000ee20000002500 */
[----:B0-----:R-:W-:Y:S01]  /*0050*/  ISETP.GT.U32.AND P1, PT, R18, 0xff, PT ;  /* 0x000000ff1200780c */ /* 0x001fe20003f24070 */
[----:B---3--:R-:W-:-:S04]  /*0060*/  IMAD R5, R5, 0x100, R18 ;  /* 0x0000010005057824 */ /* 0x008fc800078e0212 */
[----:B-1----:R-:W-:-:S08]  /*0070*/  IMAD.WIDE R16, R5, 0x8, R16 ;  /* 0x0000000805107825 */ /* 0x002fd000078e0210 */
[----:B--2---:R-:W2:Y:S01]  /*0080*/  @!P1 LDG.E.64 R2, desc[UR4][R16.64] ;  /* 0x0000000410029981 */ /* 0x004ea2000c1e1b00 */
[----:B------:R-:W-:Y:S02]  /*0090*/  MOV R0, 0x400 ;  /* 0x0000040000007802 */ /* 0x000fe40000000f00 */
[C---:B------:R-:W-:Y:S01]  /*00a0*/  ISETP.GT.U32.AND P0, PT, R18.reuse, 0x1f, PT ;  /* 0x0000001f1200780c */ /* 0x040fe20003f04070 */
[----:B------:R-:W0:Y:S02]  /*00b0*/  S2R R5, SR_CgaCtaId ;  /* 0x0000000000057919 */ /* 0x000e240000008800 */
[----:B0-----:R-:W-:Y:S02]  /*00c0*/  LEA R5, R5, R0, 0x18 ;  /* 0x0000000005057211 */ /* 0x001fe400078ec0ff */
[----:B------:R-:W-:-:S05]  /*00d0*/  LEA.HI R0, R18, R18, RZ, 0x1d ;  /* 0x0000001212007211 */ /* 0x000fca00078fe8ff */
[----:B------:R-:W-:-:S05]  /*00e0*/  IMAD R0, R0, 0x8, R5 ;  /* 0x0000000800007824 */ /* 0x000fca00078e0205 */
[----:B--2---:R0:W-:Y:S01]  /*00f0*/  STS.64 [R0+0x10], R2 ;  /* 0x0000100200007388 */ /* 0x0041e20000000a00 */
[----:B------:R-:W-:Y:S06]  /*0100*/  BAR.SYNC.DEFER_BLOCKING 0x0 ;  /* 0x0000000000007b1d */ /* 0x000fec0000010000 */
[----:B------:R-:W-:Y:S05]  /*0110*/  @P0 BRA `(.L_x_120) ;  /* 0x0000000400240947 */ /* 0x000fea0003800000 */
[----:B------:R-:W-:Y:S01]  /*0120*/  IMAD R18, R18, 0x48, R5 ;  /* 0x0000004812127824 */ /* 0x000fe200078e0205 */
[----:B------:R-:W-:-:S04]  /*0130*/  UMOV UR6, 0xffffffff ;  /* 0xffffffff00067882 */ /* 0x000fc80000000000 */
[----:B------:R-:W-:Y:S04]  /*0140*/  LDS.64 R14, [R18+0x10] ;  /* 0x00001000120e7984 */ /* 0x000fe80000000a00 */
[----:B------:R-:W-:Y:S04]  /*0150*/  LDS.64 R12, [R18+0x18] ;  /* 0x00001800120c7984 */ /* 0x000fe80000000a00 */
[----:B------:R-:W1:Y:S04]  /*0160*/  LDS.64 R10, [R18+0x20] ;  /* 0x00002000120a7984 */ /* 0x000e680000000a00 */
[----:B------:R-:W-:Y:S04]  /*0170*/  LDS.64 R8, [R18+0x28] ;  /* 0x0000280012087984 */ /* 0x000fe80000000a00 */
[----:B------:R-:W2:Y:S04]  /*0180*/  LDS.64 R6, [R18+0x30] ;  /* 0x0000300012067984 */ /* 0x000ea80000000a00 */
[----:B------:R-:W-:Y:S04]  /*0190*/  LDS.64 R4, [R18+0x38] ;  /* 0x0000380012047984 */ /* 0x000fe80000000a00 */
[----:B0-----:R-:W0:Y:S04]  /*01a0*/  LDS.64 R2, [R18+0x40] ;  /* 0x0000400012027984 */ /* 0x001e280000000a00 */
[----:B------:R-:W3:Y:S01]  /*01b0*/  LDS.64 R20, [R18+0x48] ;  /* 0x0000480012147984 */ /* 0x000ee20000000a00 */
[----:B-1----:R-:W-:-:S04]  /*01c0*/  IADD3 R19, P3, P4, R10, R12, R14 ;  /* 0x0000000c0a137210 */ /* 0x002fc80007c7e00e */
[----:B------:R-:W-:Y:S02]  /*01d0*/  IADD3.X R23, PT, PT, R11, R13, R15, P3, P4 ;  /* 0x0000000d0b177210 */ /* 0x000fe40001fe840f */
[----:B--2---:R-:W-:-:S04]  /*01e0*/  IADD3 R19, P0, P2, R6, R19, R8 ;  /* 0x0000001306137210 */ /* 0x004fc80007a1e008 */
[----:B------:R-:W-:Y:S02]  /*01f0*/  IADD3.X R23, PT, PT, R7, R23, R9, P0, P2 ;  /* 0x0000001707177210 */ /* 0x000fe400007e4409 */
[----:B0-----:R-:W-:-:S04]  /*0200*/  IADD3 R19, P3, P4, R2, R19, R4 ;  /* 0x0000001302137210 */ /* 0x001fc80007c7e004 */
[----:B---3--:R-:W-:Y:S02]  /*0210*/  IADD3 R20, P0, PT, R20, R19, RZ ;  /* 0x0000001314147210 */ /* 0x008fe40007f1e0ff */
[----:B------:R-:W-:-:S05]  /*0220*/  IADD3.X R19, PT, PT, R3, R23, R5, P3, P4 ;  /* 0x0000001703137210 */ /* 0x000fca0001fe8405 */
[----:B------:R-:W-:Y:S01]  /*0230*/  IMAD.X R19, R21, 0x1, R19, P0 ;  /* 0x0000000115137824 */ /* 0x000fe200000e0613 */
[----:B------:R-:W-:Y:S06]  /*0240*/  BRA.DIV UR6, `(.L_x_121) ;  /* 0x0000000206f07947 */ /* 0x000fec000b800000 */
[----:B------:R-:W0:Y:S04]  /*0250*/  SHFL.UP PT, R27, R20, 0x1, RZ ;  /* 0x04200000141b7989 */ /* 0x000e2800000e00ff */
[----:B------:R-:W1:Y:S01]  /*0260*/  SHFL.UP P0, R25, R19, 0x1, RZ ;  /* 0x0420000013197989 */ /* 0x000e6200000000ff */
[----:B0-----:R-:W-:-:S04]  /*0270*/  IADD3 R22, P2, PT, R27, R20, RZ ;  /* 0x000000141b167210 */ /* 0x001fc80007f5e0ff */
[----:B-1----:R-:W-:Y:S01]  /*0280*/  SEL R27, R22, R27, P0 ;  /* 0x0000001b161b7207 */ /* 0x002fe20000000000 */
[----:B------:R-:W-:-:S04]  /*0290*/  IMAD.X R26, R25, 0x1, R19, P2 ;  /* 0x00000001191a7824 */ /* 0x000fc800010e0613 */
[----:B------:R-:W0:Y:S01]  /*02a0*/  SHFL.UP PT, R28, R27, 0x2, RZ ;  /* 0x044000001b1c7989 */ /* 0x000e2200000e00ff */
[----:B------:R-:W-:-:S05]  /*02b0*/  SEL R26, R26, R25, P0 ;  /* 0x000000191a1a7207 */ /* 0x000fca0000000000 */
[----:B------:R-:W1:Y:S01]  /*02c0*/  SHFL.UP P0, R25, R26, 0x2, RZ ;  /* 0x044000001a197989 */ /* 0x000e6200000000ff */
[----:B0-----:R-:W-:-:S05]  /*02d0*/  IADD3 R21, P2, PT, R28, R27, RZ ;  /* 0x0000001b1c157210 */ /* 0x001fca0007f5e0ff */
[----:B-1----:R-:W-:Y:S01]  /*02e0*/  IMAD.X R22, R25, 0x1, R26, P2 ;  /* 0x0000000119167824 */ /* 0x002fe200010e061a */
[----:B------:R-:W-:-:S04]  /*02f0*/  SEL R28, R21, R28, P0 ;  /* 0x0000001c151c7207 */ /* 0x000fc80000000000 */
[----:B------:R-:W-:Y:S01]  /*0300*/  SEL R29, R22, R25, P0 ;  /* 0x00000019161d7207 */ /* 0x000fe20000000000 */
        /* <DEDUP_REMOVED lines=12> */
[----:B------:R0:W1:Y:S04]  /*03d0*/  SHFL.UP PT, R28, R27, 0x10, RZ ;  /* 0x060000001b1c7989 */ /* 0x00006800000e00ff */
[----:B------:R0:W2:Y:S02]  /*03e0*/  SHFL.UP P0, R25, R26, 0x10, RZ ;  /* 0x060000001a197989 */ /* 0x0000a400000000ff */
.L_x_132:
[----:B-1----:R-:W-:-:S04]  /*03f0*/  IADD3 R21, P2, PT, R28, R27, RZ ;  /* 0x0000001b1c157210 */ /* 0x002fc80007f5e0ff */
[----:B--2---:R-:W-:Y:S01]  /*0400*/  SEL R21, R21, R28, P0 ;  /* 0x0000001c15157207 */ /* 0x004fe20000000000 */
[----:B------:R-:W-:-:S05]  /*0410*/  IMAD.X R22, R25, 0x1, R26, P2 ;  /* 0x0000000119167824 */ /* 0x000fca00010e061a */
[----:B------:R-:W-:Y:S02]  /*0420*/  SEL R22, R22, R25, P0 ;  /* 0x0000001916167207 */ /* 0x000fe40000000000 */
[----:B------:R-:W-:-:S05]  /*0430*/  IADD3 R20, P0, PT, R21, -R20, RZ ;  /* 0x8000001415147210 */ /* 0x000fca0007f1e0ff */
[----:B------:R-:W-:Y:S01]  /*0440*/  IMAD.X R21, R22, 0x1, ~R19, P0 ;  /* 0x0000000116157824 */ /* 0x000fe200000e0e13 */
[----:B------:R-:W-:-:S04]  /*0450*/  IADD3 R14, P0, PT, R14, R20, RZ ;  /* 0x000000140e0e7210 */ /* 0x000fc80007f1e0ff */
[----:B------:R1:W-:Y:S01]  /*0460*/  STS.64 [R18+0x10], R20 ;  /* 0x0000101412007388 */ /* 0x0003e20000000a00 */
[----:B------:R-:W-:Y:S01]  /*0470*/  IMAD.X R15, R15, 0x1, R21, P0 ;  /* 0x000000010f0f7824 */ /* 0x000fe200000e0615 */
        /* <DEDUP_REMOVED lines=17> */
[----:B------:R-:W-:-:S05]  /*0590*/  IMAD.X R3, R3, 0x1, R5, P0 ;  /* 0x0000000103037824 */ /* 0x000fca00000e0605 */
[----:B------:R1:W-:Y:S03]  /*05a0*/  STS.64 [R18+0x48], R2 ;  /* 0x0000480212007388 */ /* 0x0003e60000000a00 */
.L_x_120:
[----:B------:R-:W-:Y:S05]  /*05b0*/  WARPSYNC.ALL ;  /* 0x0000000000007948 */ /* 0x000fea0003800000 */
[----:B------:R-:W-:Y:S06]  /*05c0*/  BAR.SYNC.DEFER_BLOCKING 0x0 ;  /* 0x0000000000007b1d */ /* 0x000fec0000010000 */
[----:B------:R-:W-:Y:S05]  /*05d0*/  @P1 EXIT ;  /* 0x000000000000194d */ /* 0x000fea0003800000 */
[----:B01----:R-:W0:Y:S04]  /*05e0*/  LDS.64 R2, [R0+0x10] ;  /* 0x0000100000027984 */ /* 0x003e280000000a00 */
[----:B0-----:R-:W-:Y:S01]  /*05f0*/  STG.E.64 desc[UR4][R16.64], R2 ;  /* 0x0000000210007986 */ /* 0x001fe2000c101b04 */
[----:B------:R-:W-:Y:S05]  /*0600*/  EXIT ;  /* 0x000000000000794d */ /* 0x000fea0003800000 */
.L_x_121:
[----:B------:R-:W-:Y:S02]  /*0610*/  IMAD.MOV.U32 R24, RZ, RZ, R20 ;  /* 0x000000ffff187224 */ /* 0x000fe400078e0014 */
[----:B------:R-:W-:Y:S02]  /*0620*/  IMAD.MOV.U32 R23, RZ, RZ, 0x1 ;  /* 0x00000001ff177424 */ /* 0x000fe400078e00ff */
[----:B------:R-:W-:Y:S02]  /*0630*/  IMAD.MOV.U32 R22, RZ, RZ, RZ ;  /* 0x000000ffff167224 */ /* 0x000fe400078e00ff */
[----:B------:R-:W-:-:S07]  /*0640*/  IMAD.MOV.U32 R21, RZ, RZ, -0x1 ;  /* 0xffffffffff157424 */ /* 0x000fce00078e00ff */
[----:B------:R-:W-:Y:S05]  /*0650*/  WARPSYNC.COLLECTIVE R21, `(.L_x_122) ;  /* 0x0000000015087348 */ /* 0x000fea0003c00000 */
[----:B------:R0:W1:Y:S02]  /*0660*/  SHFL.UP P0, R25, R24, R23, R22 ;  /* 0x0400001718197389 */ /* 0x0000640000000016 */
[----:B01----:R-:W-:Y:S05]  /*0670*/  ENDCOLLECTIVE ;  /* 0x000000000000791b */ /* 0x003fea0003800000 */
.L_x_122:
[----:B------:R-:W-:Y:S02]  /*0680*/  IMAD.MOV.U32 R24, RZ, RZ, R19 ;  /* 0x000000ffff187224 */ /* 0x000fe400078e0013 */
[----:B------:R-:W-:-:S07]  /*0690*/  IMAD.MOV.U32 R27, RZ, RZ, R25 ;  /* 0x000000ffff1b7224 */ /* 0x000fce00078e0019 */
[----:B------:R-:W-:Y:S05]  /*06a0*/  WARPSYNC.COLLECTIVE R21, `(.L_x_123) ;  /* 0x0000000015087348 */ /* 0x000fea0003c00000 */
[----:B------:R0:W1:Y:S02]  /*06b0*/  SHFL.UP P0, R25, R24, R23, R22 ;  /* 0x0400001718197389 */ /* 0x0000640000000016 */
[----:B01----:R-:W-:Y:S05]  /*06c0*/  ENDCOLLECTIVE ;  /* 0x000000000000791b */ /* 0x003fea0003800000 */
.L_x_123:
[----:B------:R-:W-:Y:S01]  /*06d0*/  IADD3 R26, P2, PT, R27, R20, RZ ;  /* 0x000000141b1a7210 */ /* 0x000fe20007f5e0ff */
[----:B------:R-:W-:-:S03]  /*06e0*/  IMAD.MOV.U32 R23, RZ, RZ, 0x2 ;  /* 0x00000002ff177424 */ /* 0x000fc600078e00ff */
[----:B------:R-:W-:Y:S01]  /*06f0*/  SEL R27, R26, R27, P0 ;  /* 0x0000001b1a1b7207 */ /* 0x000fe20000000000 */
[----:B------:R-:W-:-:S04]  /*0700*/  IMAD.X R26, R25, 0x1, R19, P2 ;  /* 0x00000001191a7824 */ /* 0x000fc800010e0613 */
[----:B------:R-:W-:Y:S01]  /*0710*/  IMAD.MOV.U32 R24, RZ, RZ, R27 ;  /* 0x000000ffff187224 */ /* 0x000fe200078e001b */
[----:B------:R-:W-:-:S07]  /*0720*/  SEL R26, R26, R25, P0 ;  /* 0x000000191a1a7207 */ /* 0x000fce0000000000 */
[----:B------:R-:W-:Y:S05]  /*0730*/  WARPSYNC.COLLECTIVE R21, `(.L_x_124) ;  /* 0x0000000015087348 */ /* 0x000fea0003c00000 */
[----:B------:R0:W1:Y:S02]  /*0740*/  SHFL.UP P0, R25, R24, R23, R22 ;  /* 0x0400001718197389 */ /* 0x0000640000000016 */
[----:B01----:R-:W-:Y:S05]  /*0750*/  ENDCOLLECTIVE ;  /* 0x000000000000791b */ /* 0x003fea0003800000 */
.L_x_124:
[----:B------:R-:W-:Y:S02]  /*0760*/  IMAD.MOV.U32 R24, RZ, RZ, R26 ;  /* 0x000000ffff187224 */ /* 0x000fe400078e001a */
[----:B------:R-:W-:-:S07]  /*0770*/  IMAD.MOV.U32 R28, RZ, RZ, R25 ;  /* 0x000000ffff1c7224 */ /* 0x000fce00078e0019 */
[----:B------:R-:W-:Y:S05]  /*0780*/  WARPSYNC.COLLECTIVE R21, `(.L_x_125) ;  /* 0x0000000015087348 */ /* 0x000fea0003c00000 */
[----:B------:R0:W1:Y:S02]  /*0790*/  SHFL.UP P0, R25, R24, R23, R22 ;  /* 0x0400001718197389 */ /* 0x0000640000000016 */
[----:B01----:R-:W-:Y:S05]  /*07a0*/  ENDCOLLECTIVE ;  /* 0x000000000000791b */ /* 0x003fea0003800000 */
.L_x_125:
        /* <DEDUP_REMOVED lines=9> */
.L_x_126:
[----:B------:R-:W-:Y:S02]  /*0840*/  IMAD.MOV.U32 R24, RZ, RZ, R29 ;  /* 0x000000ffff187224 */ /* 0x000fe400078e001d */
[----:B------:R-:W-:-:S07]  /*0850*/  IMAD.MOV.U32 R27, RZ, RZ, R25 ;  /* 0x000000ffff1b7224 */ /* 0x000fce00078e0019 */
[----:B------:R-:W-:Y:S05]  /*0860*/  WARPSYNC.COLLECTIVE R21, `(.L_x_127) ;  /* 0x0000000015087348 */ /* 0x000fea0003c00000 */
[----:B------:R0:W1:Y:S02]  /*0870*/  SHFL.UP P0, R25, R24, R23, R22 ;  /* 0x0400001718197389 */ /* 0x0000640000000016 */
[----:B01----:R-:W-:Y:S05]  /*0880*/  ENDCOLLECTIVE ;  /* 0x000000000000791b */ /* 0x003fea0003800000 */
.L_x_127:
        /* <DEDUP_REMOVED lines=9> */
.L_x_128:
[----:B------:R-:W-:Y:S02]  /*0920*/  IMAD.MOV.U32 R24, RZ, RZ, R29 ;  /* 0x000000ffff187224 */ /* 0x000fe400078e001d */
[----:B------:R-:W-:-:S07]  /*0930*/  IMAD.MOV.U32 R27, RZ, RZ, R25 ;  /* 0x000000ffff1b7224 */ /* 0x000fce00078e0019 */
[----:B------:R-:W-:Y:S05]  /*0940*/  WARPSYNC.COLLECTIVE R21, `(.L_x_129) ;  /* 0x0000000015087348 */ /* 0x000fea0003c00000 */
[----:B------:R0:W1:Y:S02]  /*0950*/  SHFL.UP P0, R25, R24, R23, R22 ;  /* 0x0400001718197389 */ /* 0x0000640000000016 */
[----:B01----:R-:W-:Y:S05]  /*0960*/  ENDCOLLECTIVE ;  /* 0x000000000000791b */ /* 0x003fea0003800000 */
.L_x_129:
        /* <DEDUP_REMOVED lines=9> */
.L_x_130:
[----:B------:R-:W-:Y:S02]  /*0a00*/  IMAD.MOV.U32 R24, RZ, RZ, R26 ;  /* 0x000000ffff187224 */ /* 0x000fe400078e001a */
[----:B------:R-:W-:-:S07]  /*0a10*/  IMAD.MOV.U32 R28, RZ, RZ, R25 ;  /* 0x000000ffff1c7224 */ /* 0x000fce00078e0019 */
[----:B------:R-:W-:Y:S05]  /*0a20*/  WARPSYNC.COLLECTIVE R21, `(.L_x_131) ;  /* 0x0000000015087348 */ /* 0x000fea0003c00000 */
[----:B------:R0:W1:Y:S02]  /*0a30*/  SHFL.UP P0, R25, R24, R23, R22 ;  /* 0x0400001718197389 */ /* 0x0000640000000016 */
[----:B01----:R-:W-:Y:S05]  /*0a40*/  ENDCOLLECTIVE ;  /* 0x000000000000791b */ /* 0x003fea0003800000 */
.L_x_131:
[----:B------:R-:W-:Y:S05]  /*0a50*/  BRA `(.L_x_132) ;  /* 0xfffffff800647947 */ /* 0x000fea000383ffff */
.L_x_133:
        /* <DEDUP_REMOVED lines=10> */
.L_x_442:


//--------------------- .text._ZN3cub18CUB_300001_SM_10006detail10radix_sort30DeviceRadixSortHistogramKernelINS1_5radix10policy_hubIjjyE10Policy1000ELNS0_9SortOrderE0EjyNS1_21identity_decomposer_tEEEvPT2_PKT1_SA_iiT3_ --------------------------
	.section	.text._ZN3cub18CUB_300001_SM_10006detail10radix_sort30DeviceRadixSortHistogramKernelINS1_5radix10policy_hubIjjyE10Policy1000ELNS0_9SortOrderE0EjyNS1_21identity_decomposer_tEEEvPT2_PKT1_SA_iiT3_,"ax",@progbits
	.align	128
        .global         _ZN3cub18CUB_300001_SM_10006detail10radix_sort30DeviceRadixSortHistogramKernelINS1_5radix10policy_hubIjjyE10Policy1000ELNS0_9SortOrderE0EjyNS1_21identity_decomposer_tEEEvPT2_PKT1_SA_iiT3_
        .type           _ZN3cub18CUB_300001_SM_10006detail10radix_sort30DeviceRadixSortHistogramKernelINS1_5radix10policy_hubIjjyE10Policy1000ELNS0_9SortOrderE0EjyNS1_21identity_decomposer_tEEEvPT2_PKT1_SA_iiT3_,@function
        .size           _ZN3cub18CUB_300001_SM_10006detail10radix_sort30DeviceRadixSortHistogramKernelINS1_5radix10policy_hubIjjyE10Policy1000ELNS0_9SortOrderE0EjyNS1_21identity_decomposer_tEEEvPT2_PKT1_SA_iiT3_,(.L_x_443 - _ZN3cub18CUB_300001_SM_10006detail10radix_sort30DeviceRadixSortHistogramKernelINS1_5radix10policy_hubIjjyE10Policy1000ELNS0_9SortOrderE0EjyNS1_21identity_decomposer_tEEEvPT2_PKT1_SA_iiT3_)
        .other          _ZN3cub18CUB_300001_SM_10006detail10radix_sort30DeviceRadixSortHistogramKernelINS1_5radix10policy_hubIjjyE10Policy1000ELNS0_9SortOrderE0EjyNS1_21identity_decomposer_tEEEvPT2_PKT1_SA_iiT3_,@"STO_CUDA_ENTRY STV_DEFAULT"
_ZN3cub18CUB_300001_SM_10006detail10radix_sort30DeviceRadixSortHistogramKernelINS1_5radix10policy_hubIjjyE10Policy1000ELNS0_9SortOrderE0EjyNS1_21identity_decomposer_tEEEvPT2_PKT1_SA_iiT3_:
.text._ZN3cub18CUB_300001_SM_10006detail10radix_sort30DeviceRadixSortHistogramKernelINS1_5radix10policy_hubIjjyE10Policy1000ELNS0_9SortOrderE0EjyNS1_21identity_decomposer_tEEEvPT2_PKT1_SA_iiT3_:
[----:B------:R-:W-:Y:S01]  /*0000*/  LDC R1, c[0x0][0x37c] ;  /* 0x0000df00ff017b82 */ /* 0x000fe20000000800 */
[----:B------:R-:W0:Y:S02]  /*0010*/  LDCU.64 UR4, c[0x0][0x390] ;  /* 0x00007200ff0477ac */ /* 0x000e240008000a00 */
[----:B0-----:R-:W-:-:S04]  /*0020*/  ISETP.NE.U32.AND P0, PT, RZ, UR4, PT ;  /* 0x00000004ff007c0c */ /* 0x001fc8000bf05070 */
[----:B------:R-:W-:-:S13]  /*0030*/  ISETP.NE.AND.EX P0, PT, RZ, UR5, PT, P0 ;  /* 0x00000005ff007c0c */ /* 0x000fda000bf05300 */
[----:B------:R-:W-:Y:S05]  /*0040*/  @!P0 EXIT ;  /* 0x000000000000894d */ /* 0x000fea0003800000 */
[----:B------:R-:W0:Y:S01]  /*0050*/  S2R R18, SR_TID.X ;  /* 0x0000000000127919 */ /* 0x000e220000002100 */
[----:B------:R-:W1:Y:S01]  /*0060*/  LDCU.64 UR4, c[0x0][0x398] ;  /* 0x00007300ff0477ac */ /* 0x000e620008000a00 */
[----:B------:R-:W2:Y:S01]  /*0070*/  S2UR UR7, SR_CgaCtaId ;  /* 0x00000000000779c3 */ /* 0x000ea20000008800 */
[----:B------:R-:W-:Y:S01]  /*0080*/  UMOV UR6, 0x400 ;  /* 0x0000040000067882 */ /* 0x000fe20000000000 */
[----:B------:R-:W3:Y:S06]  /*0090*/  LDCU.64 UR18, c[0x0][0x358] ;  /* 0x00006b00ff1277ac */ /* 0x000eec0008000a00 */
[----:B------:R-:W4:Y:S01]  /*00a0*/  S2UR UR8, SR_CTAID.X ;  /* 0x00000000000879c3 */ /* 0x000f220000002500 */
[----:B------:R-:W0:Y:S01]  /*00b0*/  LDCU UR21, c[0x0][0x370] ;  /* 0x00006e00ff1577ac */ /* 0x000e220008000800 */
[----:B-1----:R-:W-:-:S04]  /*00c0*/  UIADD3 UR4, UPT, UPT, UR5, 0x7, -UR4 ;  /* 0x0000000705047890 */ /* 0x002fc8000fffe804 */
[----:B------:R-:W-:Y:S02]  /*00d0*/  UISETP.GE.AND UP0, UPT, UR4, 0x8, UPT ;  /* 0x000000080400788c */ /* 0x000fe4000bf06270 */
[----:B------:R-:W-:Y:S02]  /*00e0*/  USHF.R.S32.HI UR5, URZ, 0x1f, UR4 ;  /* 0x0000001fff057899 */ /* 0x000fe40008011404 */
[----:B--2---:R-:W-:Y:S02]  /*00f0*/  ULEA UR6, UR7, UR6, 0x18 ;  /* 0x0000000607067291 */ /* 0x004fe4000f8ec0ff */
[----:B------:R-:W-:Y:S01]  /*0100*/  PLOP3.LUT P0, PT, PT, PT, UP0, 0x80, 0x8 ;  /* 0x000000000008781c */ /* 0x000fe20003f0f008 */
[----:B------:R-:W-:Y:S01]  /*0110*/  ULEA.HI UR5, UR5, UR4, URZ, 0x3 ;  /* 0x0000000405057291 */ /* 0x000fe2000f8f18ff */
[C---:B0-----:R-:W-:Y:S02]  /*0120*/  VIADD R19, R18.reuse, 0x80 ;  /* 0x0000008012137836 */ /* 0x041fe40000000000 */
[C---:B------:R-:W-:Y:S01]  /*0130*/  ISETP.GT.U32.OR P0, PT, R18.reuse, 0xff, !P0 ;  /* 0x000000ff1200780c */ /* 0x040fe20004704470 */
[----:B------:R-:W-:Y:S01]  /*0140*/  USHF.R.S32.HI UR5, URZ, 0x3, UR5 ;  /* 0x00000003ff057899 */ /* 0x000fe20008011405 */
[C---:B------:R-:W-:Y:S01]  /*0150*/  VIADD R20, R18.reuse, 0x100 ;  /* 0x0000010012147836 */ /* 0x040fe20000000000 */
[C---:B------:R-:W-:Y:S01]  /*0160*/  IADD3 R25, PT, PT, R18.reuse, 0x500, RZ ;  /* 0x0000050012197810 */ /* 0x040fe20007ffe0ff */
[C---:B------:R-:W-:Y:S01]  /*0170*/  VIADD R21, R18.reuse, 0x180 ;  /* 0x0000018012157836 */ /* 0x040fe20000000000 */
[----:B------:R-:W-:Y:S01]  /*0180*/  P2R R28, PR, RZ, 0x1 ;  /* 0x00000001ff1c7803 */ /* 0x000fe20000000000 */
[C---:B------:R-:W-:Y:S01]  /*0190*/  VIADD R22, R18.reuse, 0x200 ;  /* 0x0000020012167836 */ /* 0x040fe20000000000 */
[C---:B------:R-:W-:Y:S01]  /*01a0*/  LEA R27, R18.reuse, UR6, 0x2 ;  /* 0x00000006121b7c11 */ /* 0x040fe2000f8e10ff */
[C---:B------:R-:W-:Y:S01]  /*01b0*/  VIADD R23, R18.reuse, 0x280 ;  /* 0x0000028012177836 */ /* 0x040fe20000000000 */
[----:B----4-:R-:W-:Y:S01]  /*01c0*/  USHF.L.U32 UR8, UR8, 0xb, URZ ;  /* 0x0000000b08087899 */ /* 0x010fe200080006ff */
[C---:B------:R-:W-:Y:S01]  /*01d0*/  VIADD R24, R18.reuse, 0x300 ;  /* 0x0000030012187836 */ /* 0x040fe20000000000 */
[----:B------:R-:W-:Y:S01]  /*01e0*/  ULOP3.LUT UR20, UR5, 0x7, URZ, 0xc0, !UPT ;  /* 0x0000000705147892 */ /* 0x000fe2000f8ec0ff */
[----:B------:R-:W-:Y:S01]  /*01f0*/  VIADD R26, R18, 0x780 ;  /* 0x00000780121a7836 */ /* 0x000fe20000000000 */
[----:B------:R-:W-:Y:S01]  /*0200*/  ULOP3.LUT UR9, UR5, 0x3, URZ, 0xc0, !UPT ;  /* 0x0000000305097892 */ /* 0x000fe2000f8ec0ff */
[----:B------:R-:W-:Y:S01]  /*0210*/  UMOV UR6, URZ ;  /* 0x000000ff00067c82 */ /* 0x000fe20008000000 */
[----:B---3--:R-:W-:-:S10]  /*0220*/  UMOV UR7, URZ ;  /* 0x000000ff00077c82 */ /* 0x008fd40008000000 */
.L_x_217:
[----:B------:R-:W-:Y:S01]  /*0230*/  ISETP.NE.AND P0, PT, R28, RZ, PT ;  /* 0x000000ff1c00720c */ /* 0x000fe20003f05270 */
[----:B------:R-:W-:-:S12]  /*0240*/  BSSY.RECONVERGENT B0, `(.L_x_134) ;  /* 0x0000082000007945 */ /* 0x000fd80003800200 */
[----:B0-2345:R-:W-:Y:S05]  /*0250*/  @P0 BRA `(.L_x_135) ;  /* 0x0000000800000947 */ /* 0x03dfea0003800000 */
[----:B------:R-:W0:Y:S02]  /*0260*/  LDC.64 R2, c[0x0][0x398] ;  /* 0x0000e600ff027b82 */ /* 0x000e240000000a00 */
[----:B0-----:R-:W-:-:S04]  /*0270*/  IADD3 R2, PT, PT, R3, 0x7, -R2 ;  /* 0x0000000703027810 */ /* 0x001fc80007ffe802 */
[----:B------:R-:W-:-:S04]  /*0280*/  SHF.R.S32.HI R3, RZ, 0x1f, R2 ;  /* 0x0000001fff037819 */ /* 0x000fc80000011402 */
[----:B------:R-:W-:-:S04]  /*0290*/  LEA.HI R3, R3, R2, RZ, 0x3 ;  /* 0x0000000203037211 */ /* 0x000fc800078f18ff */
[----:B------:R-:W-:-:S04]  /*02a0*/  SHF.R.S32.HI R3, RZ, 0x3, R3 ;  /* 0x00000003ff037819 */ /* 0x000fc80000011403 */
[C---:B------:R-:W-:Y:S01]  /*02b0*/  LOP3.LUT R5, R3.reuse, 0xffffff0, RZ, 0xc0, !PT ;  /* 0x0ffffff003057812 */ /* 0x040fe200078ec0ff */
[----:B------:R-:W-:-:S05]  /*02c0*/  VIADD R0, R3, 0xffffffff ;  /* 0xffffffff03007836 */ /* 0x000fca0000000000 */
[----:B------:R-:W-:Y:S01]  /*02d0*/  ISETP.GE.U32.AND P0, PT, R0, 0xf, PT ;  /* 0x0000000f0000780c */ /* 0x000fe20003f06070 */
[----:B------:R-:W-:-:S12]  /*02e0*/  IMAD.MOV.U32 R0, RZ, RZ, RZ ;  /* 0x000000ffff007224 */ /* 0x000fd800078e00ff */
[----:B------:R-:W-:Y:S05]  /*02f0*/  @!P0 BRA `(.L_x_136) ;  /* 0x00000000005c8947 */ /* 0x000fea0003800000 */
[----:B------:R-:W-:Y:S02]  /*0300*/  IMAD.MOV R2, RZ, RZ, -R5 ;  /* 0x000000ffff027224 */ /* 0x000fe400078e0a05 */
[----:B------:R-:W-:-:S07]  /*0310*/  VIADD R0, R27, 0x2000 ;  /* 0x000020001b007836 */ /* 0x000fce0000000000 */
.L_x_137:
[----:B------:R-:W-:Y:S01]  /*0320*/  VIADD R2, R2, 0x10 ;  /* 0x0000001002027836 */ /* 0x000fe20000000000 */
[----:B------:R-:W-:Y:S04]  /*0330*/  STS [R0+-0x2000], RZ ;  /* 0xffe000ff00007388 */ /* 0x000fe80000000800 */
        /* <DEDUP_REMOVED lines=16> */
[----:B0-----:R-:W-:Y:S01]  /*0440*/  IADD3 R0, PT, PT, R0, 0x4000, RZ ;  /* 0x0000400000007810 */ /* 0x001fe20007ffe0ff */
[----:B------:R-:W-:Y:S06]  /*0450*/  @P1 BRA `(.L_x_137) ;  /* 0xfffffffc00b01947 */ /* 0x000fec000383ffff */
[----:B------:R-:W-:-:S07]  /*0460*/  IMAD.MOV.U32 R0, RZ, RZ, R5 ;  /* 0x000000ffff007224 */ /* 0x000fce00078e0005 */
.L_x_136:
[----:B------:R-:W-:Y:S01]  /*0470*/  LOP3.LUT R2, R3, 0xf, RZ, 0xc0, !PT ;  /* 0x0000000f03027812 */ /* 0x000fe200078ec0ff */
[----:B------:R-:W-:-:S03]  /*0480*/  IMAD.U32 R4, RZ, RZ, UR20 ;  /* 0x00000014ff047e24 */ /* 0x000fc6000f8e00ff */
[C---:B------:R-:W-:Y:S01]  /*0490*/  ISETP.NE.AND P1, PT, R2.reuse, RZ, PT ;  /* 0x000000ff0200720c */ /* 0x040fe20003f25270 */
[----:B------:R-:W-:Y:S02]  /*04a0*/  VIADD R2, R2, 0xffffffff ;  /* 0xffffffff02027836 */ /* 0x000fe40000000000 */
[----:B------:R-:W-:-:S10]  /*04b0*/  VIADD R4, R4, 0xffffffff ;  /* 0xffffffff04047836 */ /* 0x000fd40000000000 */
[----:B------:R-:W-:Y:S05]  /*04c0*/  @!P1 BRA `(.L_x_138) ;  /* 0x00000000007c9947 */ /* 0x000fea0003800000 */
[----:B------:R-:W-:Y:S01]  /*04d0*/  ISETP.GE.U32.AND P2, PT, R2, 0x7, PT ;  /* 0x000000070200780c */ /* 0x000fe20003f46070 */
[----:B------:R-:W-:-:S12]  /*04e0*/  UISETP.NE.AND UP0, UPT, UR20, URZ, UPT ;  /* 0x000000ff1400728c */ /* 0x000fd8000bf05270 */
[----:B------:R-:W-:Y:S05]  /*04f0*/  @!P2 BRA `(.L_x_139) ;  /* 0x000000000028a947 */ /* 0x000fea0003800000 */
        /* <DEDUP_REMOVED lines=10> */
.L_x_139:
[----:B------:R-:W-:Y:S05]  /*05a0*/  BRA.U !UP0, `(.L_x_138) ;  /* 0x0000000108447547 */ /* 0x000fea000b800000 */
[----:B------:R-:W-:Y:S01]  /*05b0*/  ISETP.GE.U32.AND P2, PT, R4, 0x3, PT ;  /* 0x000000030400780c */ /* 0x000fe20003f46070 */
[----:B------:R-:W-:-:S12]  /*05c0*/  UISETP.NE.AND UP0, UPT, UR9, URZ, UPT ;  /* 0x000000ff0900728c */ /* 0x000fd8000bf05270 */
[C---:B0-----:R-:W-:Y:S01]  /*05d0*/  @P2 LEA R3, R0.reuse, R27, 0xa ;  /* 0x0000001b00032211 */ /* 0x041fe200078e50ff */
[----:B------:R-:W-:-:S04]  /*05e0*/  @P2 VIADD R0, R0, 0x4 ;  /* 0x0000000400002836 */ /* 0x000fc80000000000 */
[----:B------:R1:W-:Y:S04]  /*05f0*/  @P2 STS [R3], RZ ;  /* 0x000000ff03002388 */ /* 0x0003e80000000800 */
[----:B------:R1:W-:Y:S04]  /*0600*/  @P2 STS [R3+0x400], RZ ;  /* 0x000400ff03002388 */ /* 0x0003e80000000800 */
[----:B------:R1:W-:Y:S04]  /*0610*/  @P2 STS [R3+0x800], RZ ;  /* 0x000800ff03002388 */ /* 0x0003e80000000800 */
[----:B------:R1:W-:Y:S01]  /*0620*/  @P2 STS [R3+0xc00], RZ ;  /* 0x000c00ff03002388 */ /* 0x0003e20000000800 */
[----:B------:R-:W-:Y:S05]  /*0630*/  BRA.U !UP0, `(.L_x_138) ;  /* 0x0000000108207547 */ /* 0x000fea000b800000 */
[----:B------:R-:W-:Y:S01]  /*0640*/  IMAD R0, R0, 0x400, R27 ;  /* 0x0000040000007824 */ /* 0x000fe200078e021b */
[----:B------:R-:W-:-:S04]  /*0650*/  UISETP.NE.AND UP0, UPT, UR9, 0x1, UPT ;  /* 0x000000010900788c */ /* 0x000fc8000bf05270 */
[----:B------:R2:W-:Y:S05]  /*0660*/  STS [R0], RZ ;  /* 0x000000ff00007388 */ /* 0x0005ea0000000800 */
[----:B------:R-:W-:Y:S05]  /*0670*/  BRA.U !UP0, `(.L_x_138) ;  /* 0x0000000108107547 */ /* 0x000fea000b800000 */
[----:B------:R-:W-:Y:S01]  /*0680*/  UISETP.NE.AND UP0, UPT, UR9, 0x2, UPT ;  /* 0x000000020900788c */ /* 0x000fe2000bf05270 */
[----:B------:R3:W-:Y:S05]  /*0690*/  STS [R0+0x400], RZ ;  /* 0x000400ff00007388 */ /* 0x0007ea0000000800 */
[----:B------:R-:W-:-:S13]  /*06a0*/  PLOP3.LUT P2, PT, PT, PT, UP0, 0x80, 0x8 ;  /* 0x000000000008781c */ /* 0x000fda0003f4f008 */
[----:B------:R3:W-:Y:S02]  /*06b0*/  @P2 STS [R0+0x800], RZ ;  /* 0x000800ff00002388 */ /* 0x0007e40000000800 */
.L_x_138:
[----:B------:R-:W-:-:S13]  /*06c0*/  ISETP.GT.U32.AND P2, PT, R18, 0x7f, PT ;  /* 0x0000007f1200780c */ /* 0x000fda0003f44070 */
[----:B------:R-:W-:Y:S05]  /*06d0*/  @P2 BRA `(.L_x_135) ;  /* 0x0000000000e02947 */ /* 0x000fea0003800000 */
[----:B--23--:R-:W-:Y:S01]  /*06e0*/  IMAD.MOV.U32 R0, RZ, RZ, RZ ;  /* 0x000000ffff007224 */ /* 0x00cfe200078e00ff */
[----:B------:R-:W-:Y:S06]  /*06f0*/  @!P0 BRA `(.L_x_140) ;  /* 0x0000000000588947 */ /* 0x000fec0003800000 */
[----:B------:R-:W-:-:S07]  /*0700*/  IMAD.MOV.U32 R0, RZ, RZ, RZ ;  /* 0x000000ffff007224 */ /* 0x000fce00078e00ff */
.L_x_141:
[C---:B012---:R-:W-:Y:S02]  /*0710*/  IMAD R3, R0.reuse, 0x400, R27 ;  /* 0x0000040000037824 */ /* 0x047fe400078e021b */
[----:B------:R-:W-:-:S03]  /*0720*/  VIADD R0, R0, 0x10 ;  /* 0x0000001000007836 */ /* 0x000fc60000000000 */
[----:B------:R2:W-:Y:S02]  /*0730*/  STS [R3+0x200], RZ ;  /* 0x000200ff03007388 */ /* 0x0005e40000000800 */
[----:B------:R-:W-:Y:S02]  /*0740*/  ISETP.NE.AND P0, PT, R0, R5, PT ;  /* 0x000000050000720c */ /* 0x000fe40003f05270 */
[----:B------:R2:W-:Y:S04]  /*0750*/  STS [R3+0x600], RZ ;  /* 0x000600ff03007388 */ /* 0x0005e80000000800 */
        /* <DEDUP_REMOVED lines=13> */
[----:B------:R2:W-:Y:S01]  /*0830*/  STS [R3+0x3e00], RZ ;  /* 0x003e00ff03007388 */ /* 0x0005e20000000800 */
[----:B------:R-:W-:Y:S05]  /*0840*/  @P0 BRA `(.L_x_141) ;  /* 0xfffffffc00b00947 */ /* 0x000fea000383ffff */
[----:B------:R-:W-:-:S07]  /*0850*/  MOV R0, R5 ;  /* 0x0000000500007202 */ /* 0x000fce0000000f00 */
.L_x_140:
[----:B------:R-:W-:Y:S05]  /*0860*/  @!P1 BRA `(.L_x_135) ;  /* 0x00000000007c9947 */ /* 0x000fea0003800000 */
[----:B------:R-:W-:Y:S01]  /*0870*/  ISETP.GE.U32.AND P0, PT, R2, 0x7, PT ;  /* 0x000000070200780c */ /* 0x000fe20003f06070 */
[----:B------:R-:W-:-:S12]  /*0880*/  UISETP.NE.AND UP0, UPT, UR20, URZ, UPT ;  /* 0x000000ff1400728c */ /* 0x000fd8000bf05270 */
[----:B------:R-:W-:Y:S05]  /*0890*/  @!P0 BRA `(.L_x_142) ;  /* 0x0000000000288947 */ /* 0x000fea0003800000 */
[C---:B------:R-:W-:Y:S02]  /*08a0*/  IMAD R2, R0.reuse, 0x400, R27 ;  /* 0x0000040000027824 */ /* 0x040fe400078e021b */
[----:B------:R-:W-:-:S03]  /*08b0*/  VIADD R0, R0, 0x8 ;  /* 0x0000000800007836 */ /* 0x000fc60000000000 */
[----:B------:R3:W-:Y:S04]  /*08c0*/  STS [R2+0x200], RZ ;  /* 0x000200ff02007388 */ /* 0x0007e80000000800 */
[----:B------:R3:W-:Y:S04]  /*08d0*/  STS [R2+0x600], RZ ;  /* 0x000600ff02007388 */ /* 0x0007e80000000800 */
[----:B------:R3:W-:Y:S04]  /*08e0*/  STS [R2+0xa00], RZ ;  /* 0x000a00ff02007388 */ /* 0x0007e80000000800 */
[----:B------:R3:W-:Y:S04]  /*08f0*/  STS [R2+0xe00], RZ ;  /* 0x000e00ff02007388 */ /* 0x0007e80000000800 */
[----:B------:R3:W-:Y:S04]  /*0900*/  STS [R2+0x1200], RZ ;  /* 0x001200ff02007388 */ /* 0x0007e80000000800 */
[----:B------:R3:W-:Y:S04]  /*0910*/  STS [R2+0x1600], RZ ;  /* 0x001600ff02007388 */ /* 0x0007e80000000800 */
[----:B------:R3:W-:Y:S04]  /*0920*/  STS [R2+0x1a00], RZ ;  /* 0x001a00ff02007388 */ /* 0x0007e80000000800 */
[----:B------:R3:W-:Y:S02]  /*0930*/  STS [R2+0x1e00], RZ ;  /* 0x001e00ff02007388 */ /* 0x0007e40000000800 */
.L_x_142:
[----:B------:R-:W-:Y:S05]  /*0940*/  BRA.U !UP0, `(.L_x_135) ;  /* 0x0000000108447547 */ /* 0x000fea000b800000 */
[----:B------:R-:W-:Y:S01]  /*0950*/  ISETP.GE.U32.AND P0, PT, R4, 0x3, PT ;  /* 0x000000030400780c */ /* 0x000fe20003f06070 */
[----:B------:R-:W-:-:S12]  /*0960*/  UISETP.NE.AND UP0, UPT, UR9, URZ, UPT ;  /* 0x000000ff0900728c */ /* 0x000fd8000bf05270 */
[C---:B---3--:R-:W-:Y:S02]  /*0970*/  @P0 IMAD R2, R0.reuse, 0x400, R27 ;  /* 0x0000040000020824 */ /* 0x048fe400078e021b */
[----:B------:R-:W-:-:S03]  /*0980*/  @P0 VIADD R0, R0, 0x4 ;  /* 0x0000000400000836 */ /* 0x000fc60000000000 */
[----:B------:R4:W-:Y:S04]  /*0990*/  @P0 STS [R2+0x200], RZ ;  /* 0x000200ff02000388 */ /* 0x0009e80000000800 */
[----:B------:R4:W-:Y:S04]  /*09a0*/  @P0 STS [R2+0x600], RZ ;  /* 0x000600ff02000388 */ /* 0x0009e80000000800 */
[----:B------:R4:W-:Y:S04]  /*09b0*/  @P0 STS [R2+0xa00], RZ ;  /* 0x000a00ff02000388 */ /* 0x0009e80000000800 */
[----:B------:R4:W-:Y:S01]  /*09c0*/  @P0 STS [R2+0xe00], RZ ;  /* 0x000e00ff02000388 */ /* 0x0009e20000000800 */
[----:B------:R-:W-:Y:S05]  /*09d0*/  BRA.U !UP0, `(.L_x_135) ;  /* 0x0000000108207547 */ /* 0x000fea000b800000 */
[----:B------:R-:W-:Y:S01]  /*09e0*/  IMAD R0, R0, 0x400, R27 ;  /* 0x0000040000007824 */ /* 0x000fe200078e021b */
[----:B------:R-:W-:-:S04]  /*09f0*/  UISETP.NE.AND UP0, UPT, UR9, 0x1, UPT ;  /* 0x000000010900788c */ /* 0x000fc8000bf05270 */
[----:B------:R3:W-:Y:S05]  /*0a00*/  STS [R0+0x200], RZ ;  /* 0x000200ff00007388 */ /* 0x0007ea0000000800 */
[----:B------:R-:W-:Y:S05]  /*0a10*/  BRA.U !UP0, `(.L_x_135) ;  /* 0x0000000108107547 */ /* 0x000fea000b800000 */
[----:B------:R-:W-:Y:S01]  /*0a20*/  UISETP.NE.AND UP0, UPT, UR9, 0x2, UPT ;  /* 0x000000020900788c */ /* 0x000fe2000bf05270 */
[----:B------:R0:W-:Y:S05]  /*0a30*/  STS [R0+0x600], RZ ;  /* 0x000600ff00007388 */ /* 0x0001ea0000000800 */
[----:B------:R-:W-:-:S13]  /*0a40*/  PLOP3.LUT P0, PT, PT, PT, UP0, 0x80, 0x8 ;  /* 0x000000000008781c */ /* 0x000fda0003f0f008 */
[----:B------:R0:W-:Y:S02]  /*0a50*/  @P0 STS [R0+0xa00], RZ ;  /* 0x000a00ff00000388 */ /* 0x0001e40000000800 */
.L_x_135:
[----:B------:R-:W-:Y:S05]  /*0a60*/  BSYNC.RECONVERGENT B0 ;  /* 0x0000000000007941 */ /* 0x000fea0003800200 */
.L_x_134:
[----:B------:R-:W5:Y:S01]  /*0a70*/  LDCU.64 UR10, c[0x0][0x390] ;  /* 0x00007200ff0a77ac */ /* 0x000f620008000a00 */
[----:B------:R-:W-:Y:S02]  /*0a80*/  USHF.L.U32 UR4, UR6, 0x1e, URZ ;  /* 0x0000001e06047899 */ /* 0x000fe400080006ff */
[----:B------:R-:W-:Y:S02]  /*0a90*/  USHF.L.U64.HI UR5, UR6, 0x1e, UR7 ;  /* 0x0000001e06057899 */ /* 0x000fe40008010207 */
[----:B-----5:R-:W-:-:S04]  /*0aa0*/  UIADD3 UR4, UP0, UPT, -UR4, UR10, URZ ;  /* 0x0000000a04047290 */ /* 0x020fc8000ff1e1ff */
[----:B------:R-:W-:Y:S02]  /*0ab0*/  UIADD3.X UR5, UPT, UPT, ~UR5, UR11, URZ, UP0, !UPT ;  /* 0x0000000b05057290 */ /* 0x000fe400087fe5ff */
[----:B------:R-:W-:-:S04]  /*0ac0*/  UISETP.LT.U32.AND UP0, UPT, UR4, 0x40000000, UPT ;  /* 0x400000000400788c */ /* 0x000fc8000bf01070 */
[----:B------:R-:W-:-:S04]  /*0ad0*/  UISETP.LT.U32.AND.EX UP0, UPT, UR5, URZ, UPT, UP0 ;  /* 0x000000ff0500728c */ /* 0x000fc8000bf01100 */
[----:B------:R-:W-:Y:S02]  /*0ae0*/  USEL UR11, UR4, 0x40000000, UP0 ;  /* 0x40000000040b7887 */ /* 0x000fe40008000000 */
[----:B------:R-:W-:Y:S02]  /*0af0*/  USEL UR12, UR5, URZ, UP0 ;  /* 0x000000ff050c7287 */ /* 0x000fe40008000000 */
[----:B------:R-:W-:-:S04]  /*0b00*/  UISETP.GT.U32.AND UP0, UPT, UR11, UR8, UPT ;  /* 0x000000080b00728c */ /* 0x000fc8000bf04070 */
[----:B------:R-:W-:Y:S01]  /*0b10*/  UISETP.GT.U32.AND.EX UP0, UPT, UR12, URZ, UPT, UP0 ;  /* 0x000000ff0c00728c */ /* 0x000fe2000bf04100 */
[----:B------:R-:W-:Y:S08]  /*0b20*/  BAR.SYNC.DEFER_BLOCKING 0x0 ;  /* 0x0000000000007b1d */ /* 0x000ff00000010000 */
[----:B------:R-:W-:Y:S06]  /*0b30*/  BAR.SYNC.DEFER_BLOCKING 0x0 ;  /* 0x0000000000007b1d */ /* 0x000fec0000010000 */
[----:B------:R-:W-:Y:S05]  /*0b40*/  BRA.U !UP0, `(.L_x_143) ;  /* 0x0000000908d87547 */ /* 0x000fea000b800000 */
[----:B------:R-:W-:Y:S01]  /*0b50*/  UMOV UR10, UR8 ;  /* 0x00000008000a7c82 */ /* 0x000fe20008000000 */
[----:B------:R-:W-:-:S05]  /*0b60*/  UMOV UR5, URZ ;  /* 0x000000ff00057c82 */ /* 0x000fca0008000000 */
.L_x_148:
[----:B-----5:R-:W5:Y:S01]  /*0b70*/  LDCU.64 UR16, c[0x0][0x390] ;  /* 0x00007200ff1077ac */ /* 0x020f620008000a00 */
[----:B------:R-:W-:Y:S02]  /*0b80*/  USHF.L.U32 UR13, UR6, 0x1e, URZ ;  /* 0x0000001e060d7899 */ /* 0x000fe400080006ff */
[----:B------:R-:W-:Y:S02]  /*0b90*/  USHF.L.U64.HI UR14, UR6, 0x1e, UR7 ;  /* 0x0000001e060e7899 */ /* 0x000fe40008010207 */
[----:B------:R-:W-:-:S04]  /*0ba0*/  UIADD3 UR13, UP0, UPT, UR10, UR13, URZ ;  /* 0x0000000d0a0d7290 */ /* 0x000fc8000ff1e0ff */
[----:B------:R-:W-:Y:S02]  /*0bb0*/  UIADD3.X UR14, UPT, UPT, UR5, UR14, URZ, UP0, !UPT ;  /* 0x0000000e050e7290 */ /* 0x000fe400087fe4ff */
[----:B------:R-:W-:Y:S02]  /*0bc0*/  ULEA UR10, UP0, UR21, UR10, 0xb ;  /* 0x0000000a150a7291 */ /* 0x000fe4000f8058ff */
[----:B-----5:R-:W-:Y:S02]  /*0bd0*/  UIADD3 UR15, UP1, UPT, -UR13, UR16, URZ ;  /* 0x000000100d0f7290 */ /* 0x020fe4000ff3e1ff */
[----:B------:R-:W-:Y:S02]  /*0be0*/  UIADD3.X UR5, UPT, UPT, URZ, UR5, URZ, UP0, !UPT ;  /* 0x00000005ff057290 */ /* 0x000fe400087fe4ff */
[----:B------:R-:W-:Y:S02]  /*0bf0*/  UIADD3.X UR4, UPT, UPT, ~UR14, UR17, URZ, UP1, !UPT ;  /* 0x000000110e047290 */ /* 0x000fe40008ffe5ff */
[----:B------:R-:W-:-:S02]  /*0c00*/  UISETP.GE.U32.AND UP1, UPT, UR15, 0x800, UPT ;  /* 0x000008000f00788c */ /* 0x000fc4000bf26070 */
[----:B------:R-:W-:Y:S02]  /*0c10*/  UISETP.GE.U32.AND UP0, UPT, UR10, UR11, UPT ;  /* 0x0000000b0a00728c */ /* 0x000fe4000bf06070 */
[----:B------:R-:W-:Y:S02]  /*0c20*/  UISETP.GE.U32.AND.EX UP1, UPT, UR4, URZ, UPT, UP1 ;  /* 0x000000ff0400728c */ /* 0x000fe4000bf26110 */
[----:B------:R-:W-:-:S07]  /*0c30*/  UISETP.GE.U32.AND.EX UP0, UPT, UR5, UR12, UPT, UP0 ;  /* 0x0000000c0500728c */ /* 0x000fce000bf06100 */
[----:B012---:R-:W-:Y:S05]  /*0c40*/  BRA.U !UP1, `(.L_x_144) ;  /* 0x0000000109587547 */ /* 0x007fea000b800000 */
[----:B------:R-:W4:Y:S01]  /*0c50*/  LDCU.64 UR16, c[0x0][0x388] ;  /* 0x00007100ff1077ac */ /* 0x000f220008000a00 */
[----:B0-23--:R-:W-:-:S05]  /*0c60*/  IADD3 R0, P0, PT, R18, UR13, RZ ;  /* 0x0000000d12007c10 */ /* 0x00dfca000ff1e0ff */
[----:B-1----:R-:W-:Y:S01]  /*0c70*/  IMAD.X R3, RZ, RZ, UR14, P0 ;  /* 0x0000000eff037e24 */ /* 0x002fe200080e06ff */
[----:B----4-:R-:W-:-:S04]  /*0c80*/  LEA R14, P0, R0, UR16, 0x2 ;  /* 0x00000010000e7c11 */ /* 0x010fc8000f8010ff */
        /* <DEDUP_REMOVED lines=18> */
.L_x_144:
[C---:B------:R-:W-:Y:S01]  /*0db0*/  ISETP.GE.AND P5, PT, R18.reuse, UR15, PT ;  /* 0x0000000f12007c0c */ /* 0x040fe2000bfa6270 */
[----:B------:R-:W4:Y:S01]  /*0dc0*/  LDCU.64 UR16, c[0x0][0x388] ;  /* 0x00007100ff1077ac */ /* 0x000f220008000a00 */
[----:B0-23--:R-:W-:Y:S01]  /*0dd0*/  IADD3 R0, P0, PT, R18, UR13, RZ ;  /* 0x0000000d12007c10 */ /* 0x00dfe2000ff1e0ff */
[----:B------:R-:W-:Y:S01]  /*0de0*/  IMAD.MOV.U32 R17, RZ, RZ, -0x1 ;  /* 0xffffffffff117424 */ /* 0x000fe200078e00ff */
[----:B------:R-:W0:Y:S01]  /*0df0*/  S2R R18, SR_TID.X ;  /* 0x0000000000127919 */ /* 0x000e220000002100 */
[----:B------:R-:W-:Y:S01]  /*0e00*/  ISETP.GE.AND P2, PT, R19, UR15, PT ;  /* 0x0000000f13007c0c */ /* 0x000fe2000bf46270 */
[----:B------:R-:W-:Y:S01]  /*0e10*/  IMAD.MOV.U32 R16, RZ, RZ, -0x1 ;  /* 0xffffffffff107424 */ /* 0x000fe200078e00ff */
[----:B-1----:R-:W-:Y:S02]  /*0e20*/  IADD3.X R3, PT, PT, RZ, UR14, RZ, P0, !PT ;  /* 0x0000000eff037c10 */ /* 0x002fe400087fe4ff */
[----:B------:R-:W-:Y:S02]  /*0e30*/  ISETP.GE.AND P3, PT, R20, UR15, PT ;  /* 0x0000000f14007c0c */ /* 0x000fe4000bf66270 */
[----:B------:R-:W-:-:S02]  /*0e40*/  ISETP.GE.AND P4, PT, R21, UR15, PT ;  /* 0x0000000f15007c0c */ /* 0x000fc4000bf86270 */
[----:B----4-:R-:W-:-:S04]  /*0e50*/  LEA R14, P0, R0, UR16, 0x2 ;  /* 0x00000010000e7c11 */ /* 0x010fc8000f8010ff */
[----:B------:R-:W-:Y:S01]  /*0e60*/  LEA.HI.X R15, R0, UR17, R3, 0x2, P0 ;  /* 0x00000011000f7c11 */ /* 0x000fe200080f1403 */
[----:B------:R-:W-:Y:S02]  /*0e70*/  IMAD.MOV.U32 R13, RZ, RZ, -0x1 ;  /* 0xffffffffff0d7424 */ /* 0x000fe400078e00ff */
[----:B------:R-:W-:Y:S02]  /*0e80*/  IMAD.MOV.U32 R12, RZ, RZ, -0x1 ;  /* 0xffffffffff0c7424 */ /* 0x000fe400078e00ff */
[----:B------:R1:W5:Y:S01]  /*0e90*/  @!P5 LDG.E R17, desc[UR18][R14.64] ;  /* 0x000000120e11d981 */ /* 0x000362000c1e1900 */
[----:B------:R-:W-:-:S03]  /*0ea0*/  ISETP.GE.AND P5, PT, R22, UR15, PT ;  /* 0x0000000f16007c0c */ /* 0x000fc6000bfa6270 */
[----:B------:R1:W5:Y:S01]  /*0eb0*/  @!P2 LDG.E R16, desc[UR18][R14.64+0x200] ;  /* 0x000200120e10a981 */ /* 0x000362000c1e1900 */
[C---:B0-----:R-:W-:Y:S01]  /*0ec0*/  LOP3.LUT R0, R18.reuse, 0x400, RZ, 0xfc, !PT ;  /* 0x0000040012007812 */ /* 0x041fe200078efcff */
[----:B------:R-:W-:Y:S01]  /*0ed0*/  VIADD R2, R18, 0x380 ;  /* 0x0000038012027836 */ /* 0x000fe20000000000 */
[----:B------:R-:W-:Y:S01]  /*0ee0*/  ISETP.GE.AND P2, PT, R23, UR15, PT ;  /* 0x0000000f17007c0c */ /* 0x000fe2000bf46270 */
[----:B------:R1:W5:Y:S01]  /*0ef0*/  @!P3 LDG.E R13, desc[UR18][R14.64+0x400] ;  /* 0x000400120e0db981 */ /* 0x000362000c1e1900 */
[----:B------:R-:W-:Y:S01]  /*0f00*/  ISETP.GE.AND P1, PT, R0, UR15, PT ;  /* 0x0000000f00007c0c */ /* 0x000fe2000bf26270 */
[----:B------:R-:W-:Y:S01]  /*0f10*/  VIADD R0, R18, 0x480 ;  /* 0x0000048012007836 */ /* 0x000fe20000000000 */
[----:B------:R-:W-:Y:S01]  /*0f20*/  ISETP.GE.AND P0, PT, R2, UR15, PT ;  /* 0x0000000f02007c0c */ /* 0x000fe2000bf06270 */
[----:B------:R1:W5:Y:S01]  /*0f30*/  @!P4 LDG.E R12, desc[UR18][R14.64+0x600] ;  /* 0x000600120e0cc981 */ /* 0x000362000c1e1900 */
[----:B------:R-:W-:Y:S01]  /*0f40*/  ISETP.GE.AND P3, PT, R24, UR15, PT ;  /* 0x0000000f18007c0c */ /* 0x000fe2000bf66270 */
[----:B------:R-:W-:Y:S01]  /*0f50*/  IMAD.MOV.U32 R10, RZ, RZ, -0x1 ;  /* 0xffffffffff0a7424 */ /* 0x000fe200078e00ff */
[----:B------:R-:W-:-:S02]  /*0f60*/  ISETP.GE.AND P4, PT, R0, UR15, PT ;  /* 0x0000000f00007c0c */ /* 0x000fc4000bf86270 */
[----:B------:R-:W-:Y:S01]  /*0f70*/  MOV R11, 0xffffffff ;  /* 0xffffffff000b7802 */ /* 0x000fe20000000f00 */
[C---:B------:R-:W-:Y:S02]  /*0f80*/  VIADD R0, R18.reuse, 0x580 ;  /* 0x0000058012007836 */ /* 0x040fe40000000000 */
[----:B------:R-:W-:Y:S01]  /*0f90*/  VIADD R2, R18, 0x600 ;  /* 0x0000060012027836 */ /* 0x000fe20000000000 */
[----:B------:R1:W5:Y:S01]  /*0fa0*/  @!P2 LDG.E R10, desc[UR18][R14.64+0xa00] ;  /* 0x000a00120e0aa981 */ /* 0x000362000c1e1900 */
[----:B------:R-:W-:Y:S01]  /*0fb0*/  IMAD.MOV.U32 R9, RZ, RZ, -0x1 ;  /* 0xffffffffff097424 */ /* 0x000fe200078e00ff */
[----:B------:R-:W-:Y:S01]  /*0fc0*/  MOV R7, 0xffffffff ;  /* 0xffffffff00077802 */ /* 0x000fe20000000f00 */
[----:B------:R-:W-:Y:S01]  /*0fd0*/  IMAD.MOV.U32 R8, RZ, RZ, -0x1 ;  /* 0xffffffffff087424 */ /* 0x000fe200078e00ff */
[----:B------:R1:W5:Y:S01]  /*0fe0*/  @!P5 LDG.E R11, desc[UR18][R14.64+0x800] ;  /* 0x000800120e0bd981 */ /* 0x000362000c1e1900 */
[----:B------:R-:W-:Y:S01]  /*0ff0*/  IMAD.MOV.U32 R6, RZ, RZ, -0x1 ;  /* 0xffffffffff067424 */ /* 0x000fe200078e00ff */
[----:B------:R-:W-:Y:S01]  /*1000*/  ISETP.GE.AND P5, PT, R0, UR15, PT ;  /* 0x0000000f00007c0c */ /* 0x000fe2000bfa6270 */
[----:B------:R-:W-:Y:S01]  /*1010*/  VIADD R0, R18, 0x680 ;  /* 0x0000068012007836 */ /* 0x000fe20000000000 */
[----:B------:R-:W-:Y:S01]  /*1020*/  ISETP.GE.AND P2, PT, R2, UR15, PT ;  /* 0x0000000f02007c0c */ /* 0x000fe2000bf46270 */
[----:B------:R-:W-:Y:S01]  /*1030*/  VIADD R2, R18, 0x700 ;  /* 0x0000070012027836 */ /* 0x000fe20000000000 */
[----:B------:R1:W5:Y:S01]  /*1040*/  @!P3 LDG.E R9, desc[UR18][R14.64+0xc00] ;  /* 0x000c00120e09b981 */ /* 0x000362000c1e1900 */
[----:B------:R-:W-:-:S03]  /*1050*/  ISETP.GE.AND P3, PT, R25, UR15, PT ;  /* 0x0000000f19007c0c */ /* 0x000fc6000bf66270 */
[----:B------:R1:W5:Y:S01]  /*1060*/  @!P0 LDG.E R8, desc[UR18][R14.64+0xe00] ;  /* 0x000e00120e088981 */ /* 0x000362000c1e1900 */
[----:B------:R-:W-:-:S03]  /*1070*/  ISETP.GE.AND P0, PT, R0, UR15, PT ;  /* 0x0000000f00007c0c */ /* 0x000fc6000bf06270 */
[----:B------:R1:W5:Y:S01]  /*1080*/  @!P1 LDG.E R7, desc[UR18][R14.64+0x1000] ;  /* 0x001000120e079981 */ /* 0x000362000c1e1900 */
[----:B------:R-:W-:-:S03]  /*1090*/  ISETP.GE.AND P1, PT, R2, UR15, PT ;  /* 0x0000000f02007c0c */ /* 0x000fc6000bf26270 */
[----:B------:R1:W5:Y:S01]  /*10a0*/  @!P4 LDG.E R6, desc[UR18][R14.64+0x1200] ;  /* 0x001200120e06c981 */ /* 0x000362000c1e1900 */
[----:B------:R-:W-:Y:S01]  /*10b0*/  ISETP.GE.AND P4, PT, R26, UR15, PT ;  /* 0x0000000f1a007c0c */ /* 0x000fe2000bf86270 */
[----:B------:R-:W-:Y:S01]  /*10c0*/  IMAD.MOV.U32 R5, RZ, RZ, -0x1 ;  /* 0xffffffffff057424 */ /* 0x000fe200078e00ff */
[----:B------:R-:W-:Y:S01]  /*10d0*/  MOV R0, 0xffffffff ;  /* 0xffffffff00007802 */ /* 0x000fe20000000f00 */
[----:B------:R-:W-:Y:S02]  /*10e0*/  IMAD.MOV.U32 R4, RZ, RZ, -0x1 ;  /* 0xffffffffff047424 */ /* 0x000fe400078e00ff */
        /* <DEDUP_REMOVED lines=9> */
.L_x_145:
[----:B------:R-:W2:Y:S02]  /*1180*/  LDCU.64 UR16, c[0x0][0x398] ;  /* 0x00007300ff1077ac */ /* 0x000ea40008000a00 */
[----:B--2---:R-:W-:-:S09]  /*1190*/  UISETP.GT.AND UP1, UPT, UR17, UR16, UPT ;  /* 0x000000101100728c */ /* 0x004fd2000bf24270 */
[----:B------:R-:W-:Y:S05]  /*11a0*/  BRA.U !UP1, `(.L_x_146) ;  /* 0x00000005093c7547 */ /* 0x000fea000b800000 */
[----:B------:R-:W2:Y:S01]  /*11b0*/  S2UR UR13, SR_CgaCtaId ;  /* 0x00000000000d79c3 */ /* 0x000ea20000008800 */
[----:B------:R-:W-:Y:S01]  /*11c0*/  UMOV UR4, 0x400 ;  /* 0x0000040000047882 */ /* 0x000fe20000000000 */
[----:B------:R-:W3:Y:S01]  /*11d0*/  LDCU UR14, c[0x0][0x398] ;  /* 0x00007300ff0e77ac */ /* 0x000ee20008000800 */
[----:B--2---:R-:W-:-:S03]  /*11e0*/  ULEA UR13, UR13, UR4, 0x18 ;  /* 0x000000040d0d7291 */ /* 0x004fc6000f8ec0ff */
[----:B---3--:R-:W-:-:S09]  /*11f0*/  UMOV UR4, URZ ;  /* 0x000000ff00047c82 */ /* 0x008fd20008000000 */
.L_x_147:
[----:B012---:R-:W-:Y:S01]  /*1200*/  IMAD R14, RZ, RZ, -UR14 ;  /* 0x8000000eff0e7e24 */ /* 0x007fe2000f8e02ff */
[----:B------:R-:W-:Y:S01]  /*1210*/  ULEA UR15, UR4, UR13, 0xa ;  /* 0x0000000d040f7291 */ /* 0x000fe2000f8e50ff */
[----:B------:R-:W-:Y:S01]  /*1220*/  IMAD.U32 R15, RZ, RZ, UR17 ;  /* 0x00000011ff0f7e24 */ /* 0x000fe2000f8e00ff */
[----:B------:R-:W-:-:S04]  /*1230*/  UIADD3 UR4, UPT, UPT, UR4, 0x1, URZ ;  /* 0x0000000104047890 */ /* 0x000fc8000fffe0ff */
[----:B------:R-:W-:Y:S01]  /*1240*/  VIADDMNMX R14, R14, R15, 0x8, PT ;  /* 0x000000080e0e7446 */ /* 0x000fe2000380010f */
[----:B------:R-:W-:-:S05]  /*1250*/  IMAD.MOV.U32 R15, RZ, RZ, -0x1 ;  /* 0xffffffffff0f7424 */ /* 0x000fca00078e00ff */
[----:B------:R-:W-:Y:S02]  /*1260*/  SHF.L.U32 R14, R15, R14, RZ ;  /* 0x0000000e0f0e7219 */ /* 0x000fe400000006ff */
[----:B-----5:R-:W-:-:S04]  /*1270*/  SHF.R.U32.HI R15, RZ, UR14, R17 ;  /* 0x0000000eff0f7c19 */ /* 0x020fc80008011611 */
[----:B------:R-:W-:-:S04]  /*1280*/  LOP3.LUT R15, R15, R14, RZ, 0x30, !PT ;  /* 0x0000000e0f0f7212 */ /* 0x000fc800078e30ff */
[----:B------:R-:W-:-:S05]  /*1290*/  LEA R15, R15, UR15, 0x2 ;  /* 0x0000000f0f0f7c11 */ /* 0x000fca000f8e10ff */
[----:B------:R0:W-:Y:S02]  /*12a0*/  ATOMS.POPC.INC.32 RZ, [R15+URZ] ;  /* 0x000000000fff7f8c */ /* 0x0001e4000d8000ff */
[----:B0-----:R-:W-:-:S04]  /*12b0*/  SHF.R.U32.HI R15, RZ, UR14, R16 ;  /* 0x0000000eff0f7c19 */ /* 0x001fc80008011610 */
        /* <DEDUP_REMOVED lines=55> */
[----:B0-----:R-:W-:Y:S01]  /*1630*/  SHF.R.U32.HI R15, RZ, UR14, R29 ;  /* 0x0000000eff0f7c19 */ /* 0x001fe2000801161d */
[----:B------:R-:W-:-:S03]  /*1640*/  UIADD3 UR14, UPT, UPT, UR14, 0x8, URZ ;  /* 0x000000080e0e7890 */ /* 0x000fc6000fffe0ff */
[----:B------:R-:W-:Y:S01]  /*1650*/  LOP3.LUT R14, R15, R14, RZ, 0x30, !PT ;  /* 0x0000000e0f0e7212 */ /* 0x000fe200078e30ff */
[----:B------:R-:W-:-:S03]  /*1660*/  UISETP.GE.AND UP1, UPT, UR14, UR17, UPT ;  /* 0x000000110e00728c */ /* 0x000fc6000bf26270 */
[----:B------:R-:W-:-:S05]  /*1670*/  LEA R14, R14, UR15, 0x2 ;  /* 0x0000000f0e0e7c11 */ /* 0x000fca000f8e10ff */
[----:B------:R2:W-:Y:S01]  /*1680*/  ATOMS.POPC.INC.32 RZ, [R14+URZ] ;  /* 0x000000000eff7f8c */ /* 0x0005e2000d8000ff */
[----:B------:R-:W-:Y:S05]  /*1690*/  BRA.U !UP1, `(.L_x_147) ;  /* 0xfffffff909d87547 */ /* 0x000fea000b83ffff */
.L_x_146:
[----:B------:R-:W-:Y:S05]  /*16a0*/  BRA.U !UP0, `(.L_x_148) ;  /* 0xfffffff508307547 */ /* 0x000fea000b83ffff */
.L_x_143:
[----:B------:R-:W-:Y:S01]  /*16b0*/  BAR.SYNC.DEFER_BLOCKING 0x0 ;  /* 0x0000000000007b1d */ /* 0x000fe20000010000 */
[----:B------:R-:W-:-:S05]  /*16c0*/  ISETP.NE.AND P0, PT, R28, RZ, PT ;  /* 0x000000ff1c00720c */ /* 0x000fca0003f05270 */
[----:B------:R-:W-:Y:S08]  /*16d0*/  BSSY.RECONVERGENT B0, `(.L_x_149) ;  /* 0x000016e000007945 */ /* 0x000ff00003800200 */
[----:B------:R-:W-:Y:S05]  /*16e0*/  @P0 BRA `(.L_x_150) ;  /* 0x0000001400b00947 */ /* 0x000fea0003800000 */
[----:B012345:R-:W0:Y:S01]  /*16f0*/  LDC.64 R2, c[0x0][0x398] ;  /* 0x0000e600ff027b82 */ /* 0x03fe220000000a00 */
[----:B------:R-:W-:Y:S01]  /*1700*/  IMAD.MOV.U32 R7, RZ, RZ, RZ ;  /* 0x000000ffff077224 */ /* 0x000fe200078e00ff */
[----:B0-----:R-:W-:-:S04]  /*1710*/  IADD3 R2, PT, PT, R3, 0x7, -R2 ;  /* 0x0000000703027810 */ /* 0x001fc80007ffe802 */
[----:B------:R-:W-:-:S04]  /*1720*/  SHF.R.S32.HI R3, RZ, 0x1f, R2 ;  /* 0x0000001fff037819 */ /* 0x000fc80000011402 */
[----:B------:R-:W-:-:S04]  /*1730*/  LEA.HI R0, R3, R2, RZ, 0x3 ;  /* 0x0000000203007211 */ /* 0x000fc800078f18ff */
[----:B------:R-:W-:-:S04]  /*1740*/  SHF.R.S32.HI R0, RZ, 0x3, R0 ;  /* 0x00000003ff007819 */ /* 0x000fc80000011400 */
[C---:B------:R-:W-:Y:S01]  /*1750*/  LOP3.LUT R9, R0.reuse, 0xffffff8, RZ, 0xc0, !PT ;  /* 0x0ffffff800097812 */ /* 0x040fe200078ec0ff */
[----:B------:R-:W-:-:S05]  /*1760*/  VIADD R8, R0, 0xffffffff ;  /* 0xffffffff00087836 */ /* 0x000fca0000000000 */
[----:B------:R-:W-:-:S13]  /*1770*/  ISETP.GE.U32.AND P0, PT, R8, 0x7, PT ;  /* 0x000000070800780c */ /* 0x000fda0003f06070 */
[----:B------:R-:W-:Y:S05]  /*1780*/  @!P0 BRA `(.L_x_151) ;  /* 0x00000004006c8947 */ /* 0x000fea0003800000 */
[----:B------:R-:W0:Y:S01]  /*1790*/  LDC.64 R2, c[0x0][0x380] ;  /* 0x0000e000ff027b82 */ /* 0x000e220000000a00 */
[----:B------:R-:W-:-:S07]  /*17a0*/  HFMA2 R11, -RZ, RZ, 0, 0 ;  /* 0x00000000ff0b7431 */ /* 0x000fce00000001ff */
.L_x_168:
[----:B------:R-:W-:Y:S01]  /*17b0*/  IMAD R29, R11, 0x400, R27 ;  /* 0x000004000b1d7824 */ /* 0x000fe200078e021b */
[----:B------:R-:W-:Y:S04]  /*17c0*/  BSSY.RECONVERGENT B1, `(.L_x_152) ;  /* 0x000000a000017945 */ /* 0x000fe80003800200 */
[----:B01234-:R-:W1:Y:S04]  /*17d0*/  LDS R4, [R29] ;  /* 0x000000001d047984 */ /* 0x01fe680000000800 */
[----:B------:R2:W3:Y:S04]  /*17e0*/  LDS R17, [R29+0x400] ;  /* 0x000400001d117984 */ /* 0x0004e80000000800 */
[----:B------:R2:W4:Y:S01]  /*17f0*/  LDS R15, [R29+0x800] ;  /* 0x000800001d0f7984 */ /* 0x0005220000000800 */
[----:B-1----:R-:W-:-:S13]  /*1800*/  ISETP.NE.AND P0, PT, R4, RZ, PT ;  /* 0x000000ff0400720c */ /* 0x002fda0003f05270 */
[----:B--234-:R-:W-:Y:S05]  /*1810*/  @!P0 BRA `(.L_x_153) ;  /* 0x0000000000108947 */ /* 0x01cfea0003800000 */
[----:B------:R-:W-:Y:S02]  /*1820*/  IMAD R7, R11, 0x100, R18 ;  /* 0x000001000b077824 */ /* 0x000fe400078e0212 */
[----:B------:R-:W-:Y:S02]  /*1830*/  IMAD.MOV.U32 R5, RZ, RZ, RZ ;  /* 0x000000ffff057224 */ /* 0x000fe400078e00ff */
[----:B0-----:R-:W-:-:S05]  /*1840*/  IMAD.WIDE.U32 R6, R7, 0x8, R2 ;  /* 0x0000000807067825 */ /* 0x001fca00078e0002 */
[----:B------:R1:W-:Y:S02]  /*1850*/  REDG.E.ADD.64.STRONG.GPU desc[UR18][R6.64], R4 ;  /* 0x000000040600798e */ /* 0x0003e4000c12e512 */
.L_x_153:
[----:B------:R-:W-:Y:S05]  /*1860*/  BSYNC.RECONVERGENT B1 ;  /* 0x0000000000017941 */ /* 0x000fea0003800200 */
.L_x_152:
[----:B------:R-:W2:Y:S01]  /*1870*/  LDS R10, [R29+0xc00] ;  /* 0x000c00001d0a7984 */ /* 0x000ea20000000800 */
[----:B------:R-:W-:Y:S01]  /*1880*/  ISETP.NE.AND P6, PT, R17, RZ, PT ;  /* 0x000000ff1100720c */ /* 0x000fe20003fc5270 */
[----:B------:R-:W-:Y:S01]  /*1890*/  BSSY.RECONVERGENT B1, `(.L_x_154) ;  /* 0x0000012000017945 */ /* 0x000fe20003800200 */
[----:B------:R-:W-:Y:S01]  /*18a0*/  ISETP.NE.AND P0, PT, R15, RZ, PT ;  /* 0x000000ff0f00720c */ /* 0x000fe20003f05270 */
[----:B------:R-:W3:Y:S04]  /*18b0*/  LDS R12, [R29+0x1000] ;  /* 0x001000001d0c7984 */ /* 0x000ee80000000800 */
[----:B------:R-:W4:Y:S04]  /*18c0*/  LDS R14, [R29+0x1400] ;  /* 0x001400001d0e7984 */ /* 0x000f280000000800 */
[----:B------:R-:W5:Y:S04]  /*18d0*/  LDS R16, [R29+0x1800] ;  /* 0x001800001d107984 */ /* 0x000f680000000800 */
[----:B------:R-:W0:Y:S01]  /*18e0*/  LDS R13, [R29+0x1c00] ;  /* 0x001c00001d0d7984 */ /* 0x000e220000000800 */
[----:B--2---:R-:W-:-:S02]  /*18f0*/  ISETP.NE.AND P1, PT, R10, RZ, PT ;  /* 0x000000ff0a00720c */ /* 0x004fc40003f25270 */
[----:B---3--:R-:W-:Y:S02]  /*1900*/  ISETP.NE.AND P2, PT, R12, RZ, PT ;  /* 0x000000ff0c00720c */ /* 0x008fe40003f45270 */
[----:B----4-:R-:W-:Y:S02]  /*1910*/  ISETP.NE.AND P3, PT, R14, RZ, PT ;  /* 0x000000ff0e00720c */ /* 0x010fe40003f65270 */
[----:B-----5:R-:W-:Y:S02]  /*1920*/  ISETP.NE.AND P4, PT, R16, RZ, PT ;  /* 0x000000ff1000720c */ /* 0x020fe40003f85270 */
[----:B0-----:R-:W-:Y:S01]  /*1930*/  ISETP.NE.AND P5, PT, R13, RZ, PT ;  /* 0x000000ff0d00720c */ /* 0x001fe20003fa5270 */
[----:B------:R-:W-:-:S12]  /*1940*/  @!P6 BRA `(.L_x_155) ;  /* 0x000000000018e947 */ /* 0x000fd80003800000 */
[----:B-1----:R-:W-:Y:S01]  /*1950*/  IMAD R7, R11, 0x100, R18 ;  /* 0x000001000b077824 */ /* 0x002fe200078e0212 */
[----:B------:R-:W-:Y:S01]  /*1960*/  MOV R5, RZ ;  /* 0x000000ff00057202 */ /* 0x000fe20000000f00 */
[----:B------:R-:W-:Y:S02]  /*1970*/  IMAD.MOV.U32 R4, RZ, RZ, R17 ;  /* 0x000000ffff047224 */ /* 0x000fe400078e0011 */
[----:B------:R-:W-:-:S04]  /*1980*/  VIADD R7, R7, 0x100 ;  /* 0x0000010007077836 */ /* 0x000fc80000000000 */
[----:B------:R-:W-:-:S05]  /*1990*/  IMAD.WIDE.U32 R6, R7, 0x8, R2 ;  /* 0x0000000807067825 */ /* 0x000fca00078e0002 */
[----:B------:R0:W-:Y:S02]  /*19a0*/  REDG.E.ADD.64.STRONG.GPU desc[UR18][R6.64], R4 ;  /* 0x000000040600798e */ /* 0x0001e4000c12e512 */
.L_x_155:
[----:B------:R-:W-:Y:S05]  /*19b0*/  BSYNC.RECONVERGENT B1 ;  /* 0x0000000000017941 */ /* 0x000fea0003800200 */
.L_x_154:
[----:B------:R-:W-:Y:S04]  /*19c0*/  BSSY.RECONVERGENT B1, `(.L_x_156) ;  /* 0x0000008000017945 */ /* 0x000fe80003800200 */
[----:B------:R-:W-:Y:S05]  /*19d0*/  @!P0 BRA `(.L_x_157) ;  /* 0x0000000000188947 */ /* 0x000fea0003800000 */
[----:B01----:R-:W-:Y:S02]  /*19e0*/  IMAD R5, R11, 0x100, R18 ;  /* 0x000001000b057824 */ /* 0x003fe400078e0212 */
[----:B------:R-:W-:Y:S02]  /*19f0*/  IMAD.MOV.U32 R6, RZ, RZ, R15 ;  /* 0x000000ffff067224 */ /* 0x000fe400078e000f */
[----:B------:R-:W-:Y:S02]  /*1a00*/  VIADD R5, R5, 0x200 ;  /* 0x0000020005057836 */ /* 0x000fe40000000000 */
[----:B------:R-:W-:Y:S02]  /*1a10*/  IMAD.MOV.U32 R7, RZ, RZ, RZ ;  /* 0x000000ffff077224 */ /* 0x000fe400078e00ff */
[----:B------:R-:W-:-:S05]  /*1a20*/  IMAD.WIDE.U32 R4, R5, 0x8, R2 ;  /* 0x0000000805047825 */ /* 0x000fca00078e0002 */
[----:B------:R2:W-:Y:S02]  /*1a30*/  REDG.E.ADD.64.STRONG.GPU desc[UR18][R4.64], R6 ;  /* 0x000000060400798e */ /* 0x0005e4000c12e512 */
.L_x_157:
[----:B------:R-:W-:Y:S05]  /*1a40*/  BSYNC.RECONVERGENT B1 ;  /* 0x0000000000017941 */ /* 0x000fea0003800200 */
.L_x_156:
[----:B------:R-:W-:Y:S04]  /*1a50*/  BSSY.RECONVERGENT B1, `(.L_x_158) ;  /* 0x0000008000017945 */ /* 0x000fe80003800200 */
[----:B------:R-:W-:Y:S05]  /*1a60*/  @!P1 BRA `(.L_x_159) ;  /* 0x0000000000189947 */ /* 0x000fea0003800000 */
[----:B012---:R-:W-:Y:S01]  /*1a70*/  IMAD R5, R11, 0x100, R18 ;  /* 0x000001000b057824 */ /* 0x007fe200078e0212 */
[----:B------:R-:W-:Y:S01]  /*1a80*/  MOV R6, R10 ;  /* 0x0000000a00067202 */ /* 0x000fe20000000f00 */
[----:B------:R-:W-:Y:S02]  /*1a90*/  IMAD.MOV.U32 R7, RZ, RZ, RZ ;  /* 0x000000ffff077224 */ /* 0x000fe400078e00ff */
[----:B------:R-:W-:-:S04]  /*1aa0*/  VIADD R5, R5, 0x300 ;  /* 0x0000030005057836 */ /* 0x000fc80000000000 */
[----:B------:R-:W-:-:S05]  /*1ab0*/  IMAD.WIDE.U32 R4, R5, 0x8, R2 ;  /* 0x0000000805047825 */ /* 0x000fca00078e0002 */
[----:B------:R3:W-:Y:S02]  /*1ac0*/  REDG.E.ADD.64.STRONG.GPU desc[UR18][R4.64], R6 ;  /* 0x000000060400798e */ /* 0x0007e4000c12e512 */
.L_x_159:
[----:B------:R-:W-:Y:S05]  /*1ad0*/  BSYNC.RECONVERGENT B1 ;  /* 0x0000000000017941 */ /* 0x000fea0003800200 */
.L_x_158:
[----:B------:R-:W-:Y:S04]  /*1ae0*/  BSSY.RECONVERGENT B1, `(.L_x_160) ;  /* 0x0000008000017945 */ /* 0x000fe80003800200 */
[----:B------:R-:W-:Y:S05]  /*1af0*/  @!P2 BRA `(.L_x_161) ;  /* 0x000000000018a947 */ /* 0x000fea0003800000 */
[----:B0123--:R-:W-:Y:S02]  /*1b00*/  IMAD R5, R11, 0x100, R18 ;  /* 0x000001000b057824 */ /* 0x00ffe400078e0212 */
[----:B------:R-:W-:Y:S02]  /*1b10*/  IMAD.MOV.U32 R6, RZ, RZ, R12 ;  /* 0x000000ffff067224 */ /* 0x000fe400078e000c */
[----:B------:R-:W-:Y:S02]  /*1b20*/  VIADD R5, R5, 0x400 ;  /* 0x0000040005057836 */ /* 0x000fe40000000000 */
[----:B------:R-:W-:Y:S02]  /*1b30*/  IMAD.MOV.U32 R7, RZ, RZ, RZ ;  /* 0x000000ffff077224 */ /* 0x000fe400078e00ff */
[----:B------:R-:W-:-:S05]  /*1b40*/  IMAD.WIDE.U32 R4, R5, 0x8, R2 ;  /* 0x0000000805047825 */ /* 0x000fca00078e0002 */
[----:B------:R4:W-:Y:S02]  /*1b50*/  REDG.E.ADD.64.STRONG.GPU desc[UR18][R4.64], R6 ;  /* 0x000000060400798e */ /* 0x0009e4000c12e512 */
.L_x_161:
[----:B------:R-:W-:Y:S05]  /*1b60*/  BSYNC.RECONVERGENT B1 ;  /* 0x0000000000017941 */ /* 0x000fea0003800200 */
.L_x_160:
[----:B------:R-:W-:Y:S04]  /*1b70*/  BSSY.RECONVERGENT B1, `(.L_x_162) ;  /* 0x0000007000017945 */ /* 0x000fe80003800200 */
[----:B------:R-:W-:Y:S05]  /*1b80*/  @!P3 BRA `(.L_x_163) ;  /* 0x000000000014b947 */ /* 0x000fea0003800000 */
[----:B01234-:R-:W-:Y:S02]  /*1b90*/  IMAD R5, R11, 0x100, R18 ;  /* 0x000001000b057824 */ /* 0x01ffe400078e0212 */
[----:B------:R-:W-:-:S03]  /*1ba0*/  IMAD.MOV.U32 R15, RZ, RZ, RZ ;  /* 0x000000ffff0f7224 */ /* 0x000fc600078e00ff */
[----:B------:R-:W-:-:S05]  /*1bb0*/  IADD3 R5, PT, PT, R5, 0x500, RZ ;  /* 0x0000050005057810 */ /* 0x000fca0007ffe0ff */
[----:B------:R-:W-:-:S05]  /*1bc0*/  IMAD.WIDE.U32 R4, R5, 0x8, R2 ;  /* 0x0000000805047825 */ /* 0x000fca00078e0002 */
[----:B------:R0:W-:Y:S02]  /*1bd0*/  REDG.E.ADD.64.STRONG.GPU desc[UR18][R4.64], R14 ;  /* 0x0000000e0400798e */ /* 0x0001e4000c12e512 */
.L_x_163:
[----:B------:R-:W-:Y:S05]  /*1be0*/  BSYNC.RECONVERGENT B1 ;  /* 0x0000000000017941 */ /* 0x000fea0003800200 */
.L_x_162:
[----:B------:R-:W-:Y:S04]  /*1bf0*/  BSSY.RECONVERGENT B1, `(.L_x_164) ;  /* 0x0000007000017945 */ /* 0x000fe80003800200 */
[----:B------:R-:W-:Y:S05]  /*1c00*/  @!P4 BRA `(.L_x_165) ;  /* 0x000000000014c947 */ /* 0x000fea0003800000 */
[----:B01234-:R-:W-:Y:S02]  /*1c10*/  IMAD R5, R11, 0x100, R18 ;  /* 0x000001000b057824 */ /* 0x01ffe400078e0212 */
[----:B------:R-:W-:Y:S02]  /*1c20*/  IMAD.MOV.U32 R17, RZ, RZ, RZ ;  /* 0x000000ffff117224 */ /* 0x000fe400078e00ff */
[----:B------:R-:W-:-:S04]  /*1c30*/  VIADD R5, R5, 0x600 ;  /* 0x0000060005057836 */ /* 0x000fc80000000000 */
[----:B------:R-:W-:-:S05]  /*1c40*/  IMAD.WIDE.U32 R4, R5, 0x8, R2 ;  /* 0x0000000805047825 */ /* 0x000fca00078e0002 */
[----:B------:R0:W-:Y:S02]  /*1c50*/  REDG.E.ADD.64.STRONG.GPU desc[UR18][R4.64], R16 ;  /* 0x000000100400798e */ /* 0x0001e4000c12e512 */
.L_x_165:
[----:B------:R-:W-:Y:S05]  /*1c60*/  BSYNC.RECONVERGENT B1 ;  /* 0x0000000000017941 */ /* 0x000fea0003800200 */
.L_x_164:
[----:B------:R-:W-:Y:S04]  /*1c70*/  BSSY.RECONVERGENT B1, `(.L_x_166) ;  /* 0x0000008000017945 */ /* 0x000fe80003800200 */
[----:B------:R-:W-:Y:S05]  /*1c80*/  @!P5 BRA `(.L_x_167) ;  /* 0x000000000018d947 */ /* 0x000fea0003800000 */
[----:B01234-:R-:W-:Y:S01]  /*1c90*/  IMAD R5, R11, 0x100, R18 ;  /* 0x000001000b057824 */ /* 0x01ffe200078e0212 */
[----:B------:R-:W-:Y:S01]  /*1ca0*/  MOV R6, R13 ;  /* 0x0000000d00067202 */ /* 0x000fe20000000f00 */
[----:B------:R-:W-:Y:S02]  /*1cb0*/  IMAD.MOV.U32 R7, RZ, RZ, RZ ;  /* 0x000000ffff077224 */ /* 0x000fe400078e00ff */
[----:B------:R-:W-:-:S04]  /*1cc0*/  VIADD R5, R5, 0x700 ;  /* 0x0000070005057836 */ /* 0x000fc80000000000 */
[----:B------:R-:W-:-:S05]  /*1cd0*/  IMAD.WIDE.U32 R4, R5, 0x8, R2 ;  /* 0x0000000805047825 */ /* 0x000fca00078e0002 */
[----:B------:R0:W-:Y:S02]  /*1ce0*/  REDG.E.ADD.64.STRONG.GPU desc[UR18][R4.64], R6 ;  /* 0x000000060400798e */ /* 0x0001e4000c12e512 */
.L_x_167:
[----:B------:R-:W-:Y:S05]  /*1cf0*/  BSYNC.RECONVERGENT B1 ;  /* 0x0000000000017941 */ /* 0x000fea0003800200 */
.L_x_166:
[----:B------:R-:W-:-:S05]  /*1d00*/  VIADD R11, R11, 0x8 ;  /* 0x000000080b0b7836 */ /* 0x000fca0000000000 */
[----:B------:R-:W-:-:S13]  /*1d10*/  ISETP.NE.AND P0, PT, R11, R9, PT ;  /* 0x000000090b00720c */ /* 0x000fda0003f05270 */
[----:B------:R-:W-:Y:S05]  /*1d20*/  @P0 BRA `(.L_x_168) ;  /* 0xfffffff800a00947 */ /* 0x000fea000383ffff */
[----:B01234-:R-:W-:-:S07]  /*1d30*/  IMAD.MOV.U32 R7, RZ, RZ, R9 ;  /* 0x000000ffff077224 */ /* 0x01ffce00078e0009 */
.L_x_151:
[----:B------:R-:W-:Y:S01]  /*1d40*/  UISETP.NE.AND UP0, UPT, UR20, URZ, UPT ;  /* 0x000000ff1400728c */ /* 0x000fe2000bf05270 */
[----:B------:R-:W-:Y:S01]  /*1d50*/  IMAD.U32 R2, RZ, RZ, UR9 ;  /* 0x00000009ff027e24 */ /* 0x000fe2000f8e00ff */
[----:B------:R-:W-:Y:S01]  /*1d60*/  LOP3.LUT R11, R0, 0x1, RZ, 0xc0, !PT ;  /* 0x00000001000b7812 */ /* 0x000fe200078ec0ff */
[----:B------:R-:W-:-:S03]  /*1d70*/  IMAD.U32 R10, RZ, RZ, UR20 ;  /* 0x00000014ff0a7e24 */ /* 0x000fc6000f8e00ff */
[----:B------:R-:W-:Y:S01]  /*1d80*/  IADD3 R0, PT, PT, R2, -0x1, RZ ;  /* 0xffffffff02007810 */ /* 0x000fe20007ffe0ff */
[----:B------:R-:W-:Y:S02]  /*1d90*/  VIADD R10, R10, 0xffffffff ;  /* 0xffffffff0a0a7836 */ /* 0x000fe40000000000 */
[----:B------:R-:W-:Y:S05]  /*1da0*/  BRA.U !UP0, `(.L_x_169) ;  /* 0x00000005086c7547 */ /* 0x000fea000b800000 */
[----:B------:R-:W-:-:S13]  /*1db0*/  ISETP.GE.U32.AND P0, PT, R10, 0x3, PT ;  /* 0x000000030a00780c */ /* 0x000fda0003f06070 */
[----:B------:R-:W-:Y:S05]  /*1dc0*/  @!P0 BRA `(.L_x_170) ;  /* 0x0000000000bc8947 */ /* 0x000fea0003800000 */
[----:B------:R-:W-:Y:S01]  /*1dd0*/  IMAD R2, R7, 0x400, R27 ;  /* 0x0000040007027824 */ /* 0x000fe200078e021b */
[----:B------:R-:W-:Y:S04]  /*1de0*/  BSSY.RECONVERGENT B1, `(.L_x_171) ;  /* 0x0000010000017945 */ /* 0x000fe80003800200 */
[----:B------:R-:W0:Y:S04]  /*1df0*/  LDS R13, [R2] ;  /* 0x00000000020d7984 */ /* 0x000e280000000800 */
[----:B------:R-:W1:Y:S04]  /*1e00*/  LDS R14, [R2+0x400] ;  /* 0x00040000020e7984 */ /* 0x000e680000000800 */
[----:B------:R-:W2:Y:S04]  /*1e10*/  LDS R6, [R2+0x800] ;  /* 0x0008000002067984 */ /* 0x000ea80000000800 */
[----:B------:R-:W3:Y:S01]  /*1e20*/  LDS R12, [R2+0xc00] ;  /* 0x000c0000020c7984 */ /* 0x000ee20000000800 */
[----:B0-----:R-:W-:-:S02]  /*1e30*/  ISETP.NE.AND P0, PT, R13, RZ, PT ;  /* 0x000000ff0d00720c */ /* 0x001fc40003f05270 */
[----:B-1----:R-:W-:Y:S02]  /*1e40*/  ISETP.NE.AND P1, PT, R14, RZ, PT ;  /* 0x000000ff0e00720c */ /* 0x002fe40003f25270 */
[----:B--2---:R-:W-:Y:S02]  /*1e50*/  ISETP.NE.AND P2, PT, R6, RZ, PT ;  /* 0x000000ff0600720c */ /* 0x004fe40003f45270 */
[----:B---3--:R-:W-:-:S07]  /*1e60*/  ISETP.NE.AND P3, PT, R12, RZ, PT ;  /* 0x000000ff0c00720c */ /* 0x008fce0003f65270 */
[----:B------:R-:W-:Y:S06]  /*1e70*/  @!P0 BRA `(.L_x_172) ;  /* 0x0000000000188947 */ /* 0x000fec0003800000 */
[----:B------:R-:W0:Y:S01]  /*1e80*/  LDC.64 R4, c[0x0][0x380] ;  /* 0x0000e000ff047b82 */ /* 0x000e220000000a00 */
[----:B------:R-:W-:Y:S02]  /*1e90*/  IMAD R3, R7, 0x100, R18 ;  /* 0x0000010007037824 */ /* 0x000fe400078e0212 */
[----:B------:R-:W-:Y:S02]  /*1ea0*/  IMAD.MOV.U32 R2, RZ, RZ, R13 ;  /* 0x000000ffff027224 */ /* 0x000fe400078e000d */
[----:B0-----:R-:W-:-:S04]  /*1eb0*/  IMAD.WIDE.U32 R4, R3, 0x8, R4 ;  /* 0x0000000803047825 */ /* 0x001fc800078e0004 */
[----:B------:R-:W-:-:S05]  /*1ec0*/  IMAD.MOV.U32 R3, RZ, RZ, RZ ;  /* 0x000000ffff037224 */ /* 0x000fca00078e00ff */
[----:B------:R0:W-:Y:S02]  /*1ed0*/  REDG.E.ADD.64.STRONG.GPU desc[UR18][R4.64], R2 ;  /* 0x000000020400798e */ /* 0x0001e4000c12e512 */
.L_x_172:
[----:B------:R-:W-:Y:S05]  /*1ee0*/  BSYNC.RECONVERGENT B1 ;  /* 0x0000000000017941 */ /* 0x000fea0003800200 */
.L_x_171:
[----:B------:R-:W-:Y:S04]  /*1ef0*/  BSSY.RECONVERGENT B1, `(.L_x_173) ;  /* 0x0000008000017945 */ /* 0x000fe80003800200 */
[----:B------:R-:W-:Y:S05]  /*1f00*/  @!P1 BRA `(.L_x_174) ;  /* 0x0000000000189947 */ /* 0x000fea0003800000 */
[----:B0-----:R-:W0:Y:S01]  /*1f10*/  LDC.64 R2, c[0x0][0x380] ;  /* 0x0000e000ff027b82 */ /* 0x001e220000000a00 */
[----:B------:R-:W-:Y:S02]  /*1f20*/  IMAD R5, R7, 0x100, R18 ;  /* 0x0000010007057824 */ /* 0x000fe400078e0212 */
[----:B------:R-:W-:Y:S02]  /*1f30*/  HFMA2 R15, -RZ, RZ, 0, 0 ;  /* 0x00000000ff0f7431 */ /* 0x000fe400000001ff */
[----:B------:R-:W-:-:S04]  /*1f40*/  VIADD R5, R5, 0x100 ;  /* 0x0000010005057836 */ /* 0x000fc80000000000 */
[----:B0-----:R-:W-:-:S05]  /*1f50*/  IMAD.WIDE.U32 R2, R5, 0x8, R2 ;  /* 0x0000000805027825 */ /* 0x001fca00078e0002 */
[----:B------:R1:W-:Y:S02]  /*1f60*/  REDG.E.ADD.64.STRONG.GPU desc[UR18][R2.64], R14 ;  /* 0x0000000e0200798e */ /* 0x0003e4000c12e512 */
.L_x_174:
[----:B------:R-:W-:Y:S05]  /*1f70*/  BSYNC.RECONVERGENT B1 ;  /* 0x0000000000017941 */ /* 0x000fea0003800200 */
.L_x_173:
[----:B------:R-:W-:Y:S04]  /*1f80*/  BSSY.RECONVERGENT B1, `(.L_x_175) ;  /* 0x0000009000017945 */ /* 0x000fe80003800200 */
[----:B------:R-:W-:Y:S05]  /*1f90*/  @!P2 BRA `(.L_x_176) ;  /* 0x00000000001ca947 */ /* 0x000fea0003800000 */
[----:B01----:R-:W0:Y:S01]  /*1fa0*/  LDC.64 R2, c[0x0][0x380] ;  /* 0x0000e000ff027b82 */ /* 0x003e220000000a00 */
[----:B------:R-:W-:Y:S02]  /*1fb0*/  IMAD R5, R7, 0x100, R18 ;  /* 0x0000010007057824 */ /* 0x000fe400078e0212 */
[----:B------:R-:W-:Y:S02]  /*1fc0*/  IMAD.MOV.U32 R4, RZ, RZ, R6 ;  /* 0x000000ffff047224 */ /* 0x000fe400078e0006 */
[----:B------:R-:W-:-:S04]  /*1fd0*/  VIADD R5, R5, 0x200 ;  /* 0x0000020005057836 */ /* 0x000fc80000000000 */
[----:B0-----:R-:W-:-:S04]  /*1fe0*/  IMAD.WIDE.U32 R2, R5, 0x8, R2 ;  /* 0x0000000805027825 */ /* 0x001fc800078e0002 */
[----:B------:R-:W-:-:S05]  /*1ff0*/  IMAD.MOV.U32 R5, RZ, RZ, RZ ;  /* 0x000000ffff057224 */ /* 0x000fca00078e00ff */
[----:B------:R2:W-:Y:S02]  /*2000*/  REDG.E.ADD.64.STRONG.GPU desc[UR18][R2.64], R4 ;  /* 0x000000040200798e */ /* 0x0005e4000c12e512 */
.L_x_176:
[----:B------:R-:W-:Y:S05]  /*2010*/  BSYNC.RECONVERGENT B1 ;  /* 0x0000000000017941 */ /* 0x000fea0003800200 */
.L_x_175:
[----:B------:R-:W-:Y:S04]  /*2020*/  BSSY.RECONVERGENT B1, `(.L_x_177) ;  /* 0x0000008000017945 */ /* 0x000fe80003800200 */
[----:B------:R-:W-:Y:S05]  /*2030*/  @!P3 BRA `(.L_x_178) ;  /* 0x000000000018b947 */ /* 0x000fea0003800000 */
[----:B012---:R-:W0:Y:S01]  /*2040*/  LDC.64 R2, c[0x0][0x380] ;  /* 0x0000e000ff027b82 */ /* 0x007e220000000a00 */
[----:B------:R-:W-:Y:S01]  /*2050*/  IMAD R5, R7, 0x100, R18 ;  /* 0x0000010007057824 */ /* 0x000fe200078e0212 */
[----:B------:R-:W-:-:S03]  /*2060*/  MOV R13, RZ ;  /* 0x000000ff000d7202 */ /* 0x000fc60000000f00 */
[----:B------:R-:W-:-:S04]  /*2070*/  VIADD R5, R5, 0x300 ;  /* 0x0000030005057836 */ /* 0x000fc80000000000 */
[----:B0-----:R-:W-:-:S05]  /*2080*/  IMAD.WIDE.U32 R2, R5, 0x8, R2 ;  /* 0x0000000805027825 */ /* 0x001fca00078e0002 */
[----:B------:R3:W-:Y:S02]  /*2090*/  REDG.E.ADD.64.STRONG.GPU desc[UR18][R2.64], R12 ;  /* 0x0000000c0200798e */ /* 0x0007e4000c12e512 */
.L_x_178:
[----:B------:R-:W-:Y:S05]  /*20a0*/  BSYNC.RECONVERGENT B1 ;  /* 0x0000000000017941 */ /* 0x000fea0003800200 */
.L_x_177:
[----:B------:R-:W-:-:S07]  /*20b0*/  VIADD R7, R7, 0x4 ;  /* 0x0000000407077836 */ /* 0x000fce0000000000 */
.L_x_170:
[----:B------:R-:W-:Y:S01]  /*20c0*/  UISETP.NE.AND UP0, UPT, UR9, URZ, UPT ;  /* 0x000000ff0900728c */ /* 0x000fe2000bf05270 */
[----:B------:R-:W-:Y:S08]  /*20d0*/  BSSY.RECONVERGENT B1, `(.L_x_169) ;  /* 0x0000028000017945 */ /* 0x000ff00003800200 */
[----:B------:R-:W-:Y:S05]  /*20e0*/  BRA.U !UP0, `(.L_x_179) ;  /* 0x0000000108987547 */ /* 0x000fea000b800000 */
[----:B------:R-:W-:-:S13]  /*20f0*/  ISETP.NE.AND P0, PT, R0, RZ, PT ;  /* 0x000000ff0000720c */ /* 0x000fda0003f05270 */
[----:B------:R-:W-:Y:S05]  /*2100*/  @!P0 BRA `(.L_x_180) ;  /* 0x0000000000608947 */ /* 0x000fea0003800000 */
[----:B0123--:R-:W-:Y:S01]  /*2110*/  IMAD R2, R7, 0x400, R27 ;  /* 0x0000040007027824 */ /* 0x00ffe200078e021b */
[----:B------:R-:W-:Y:S04]  /*2120*/  BSSY.RECONVERGENT B2, `(.L_x_181) ;  /* 0x000000b000027945 */ /* 0x000fe80003800200 */
[----:B------:R-:W0:Y:S04]  /*2130*/  LDS R4, [R2] ;  /* 0x0000000002047984 */ /* 0x000e280000000800 */
[----:B------:R-:W1:Y:S01]  /*2140*/  LDS R6, [R2+0x400] ;  /* 0x0004000002067984 */ /* 0x000e620000000800 */
[----:B0-----:R-:W-:-:S02]  /*2150*/  ISETP.NE.AND P0, PT, R4, RZ, PT ;  /* 0x000000ff0400720c */ /* 0x001fc40003f05270 */
[----:B-1----:R-:W-:-:S11]  /*2160*/  ISETP.NE.AND P1, PT, R6, RZ, PT ;  /* 0x000000ff0600720c */ /* 0x002fd60003f25270 */
[----:B------:R-:W-:Y:S05]  /*2170*/  @!P0 BRA `(.L_x_182) ;  /* 0x0000000000148947 */ /* 0x000fea0003800000 */
[----:B------:R-:W0:Y:S01]  /*2180*/  LDC.64 R2, c[0x0][0x380] ;  /* 0x0000e000ff027b82 */ /* 0x000e220000000a00 */
[----:B------:R-:W-:-:S04]  /*2190*/  IMAD R5, R7, 0x100, R18 ;  /* 0x0000010007057824 */ /* 0x000fc800078e0212 */
[----:B0-----:R-:W-:-:S04]  /*21a0*/  IMAD.WIDE.U32 R2, R5, 0x8, R2 ;  /* 0x0000000805027825 */ /* 0x001fc800078e0002 */
[----:B------:R-:W-:-:S05]  /*21b0*/  IMAD.MOV.U32 R5, RZ, RZ, RZ ;  /* 0x000000ffff057224 */ /* 0x000fca00078e00ff */
[----:B------:R0:W-:Y:S02]  /*21c0*/  REDG.E.ADD.64.STRONG.GPU desc[UR18][R2.64], R4 ;  /* 0x000000040200798e */ /* 0x0001e4000c12e512 */
.L_x_182:
[----:B------:R-:W-:Y:S05]  /*21d0*/  BSYNC.RECONVERGENT B2 ;  /* 0x0000000000027941 */ /* 0x000fea0003800200 */
.L_x_181:
[----:B------:R-:W-:Y:S04]  /*21e0*/  BSSY.RECONVERGENT B2, `(.L_x_183) ;  /* 0x0000009000027945 */ /* 0x000fe80003800200 */
[----:B------:R-:W-:Y:S05]  /*21f0*/  @!P1 BRA `(.L_x_184) ;  /* 0x00000000001c9947 */ /* 0x000fea0003800000 */
[----:B0-----:R-:W0:Y:S01]  /*2200*/  LDC.64 R2, c[0x0][0x380] ;  /* 0x0000e000ff027b82 */ /* 0x001e220000000a00 */
[----:B------:R-:W-:-:S05]  /*2210*/  IMAD R4, R7, 0x100, R18 ;  /* 0x0000010007047824 */ /* 0x000fca00078e0212 */
[----:B------:R-:W-:Y:S01]  /*2220*/  IADD3 R5, PT, PT, R4, 0x100, RZ ;  /* 0x0000010004057810 */ /* 0x000fe20007ffe0ff */
[----:B------:R-:W-:-:S04]  /*2230*/  IMAD.MOV.U32 R4, RZ, RZ, R6 ;  /* 0x000000ffff047224 */ /* 0x000fc800078e0006 */
[----:B0-----:R-:W-:-:S04]  /*2240*/  IMAD.WIDE.U32 R2, R5, 0x8, R2 ;  /* 0x0000000805027825 */ /* 0x001fc800078e0002 */
[----:B------:R-:W-:-:S05]  /*2250*/  IMAD.MOV.U32 R5, RZ, RZ, RZ ;  /* 0x000000ffff057224 */ /* 0x000fca00078e00ff */
[----:B------:R1:W-:Y:S02]  /*2260*/  REDG.E.ADD.64.STRONG.GPU desc[UR18][R2.64], R4 ;  /* 0x000000040200798e */ /* 0x0003e4000c12e512 */
.L_x_184:
[----:B------:R-:W-:Y:S05]  /*2270*/  BSYNC.RECONVERGENT B2 ;  /* 0x0000000000027941 */ /* 0x000fea0003800200 */
.L_x_183:
[----:B------:R-:W-:-:S07]  /*2280*/  VIADD R7, R7, 0x2 ;  /* 0x0000000207077836 */ /* 0x000fce0000000000 */
.L_x_180:
[----:B------:R-:W-:-:S13]  /*2290*/  ISETP.NE.AND P0, PT, R11, RZ, PT ;  /* 0x000000ff0b00720c */ /* 0x000fda0003f05270 */
[----:B------:R-:W-:Y:S05]  /*22a0*/  @!P0 BRA `(.L_x_179) ;  /* 0x0000000000288947 */ /* 0x000fea0003800000 */
[----:B0123--:R-:W-:-:S05]  /*22b0*/  IMAD R2, R7, 0x400, R27 ;  /* 0x0000040007027824 */ /* 0x00ffca00078e021b */
[----:B------:R-:W0:Y:S02]  /*22c0*/  LDS R6, [R2] ;  /* 0x0000000002067984 */ /* 0x000e240000000800 */
[----:B0-----:R-:W-:-:S13]  /*22d0*/  ISETP.NE.AND P0, PT, R6, RZ, PT ;  /* 0x000000ff0600720c */ /* 0x001fda0003f05270 */
[----:B------:R-:W-:Y:S05]  /*22e0*/  @!P0 BRA `(.L_x_179) ;  /* 0x0000000000188947 */ /* 0x000fea0003800000 */
[----:B------:R-:W0:Y:S01]  /*22f0*/  LDC.64 R2, c[0x0][0x380] ;  /* 0x0000e000ff027b82 */ /* 0x000e220000000a00 */
[----:B------:R-:W-:-:S04]  /*2300*/  IMAD R5, R7, 0x100, R18 ;  /* 0x0000010007057824 */ /* 0x000fc800078e0212 */
[----:B0-----:R-:W-:Y:S01]  /*2310*/  IMAD.WIDE.U32 R4, R5, 0x8, R2 ;  /* 0x0000000805047825 */ /* 0x001fe200078e0002 */
[----:B------:R-:W-:-:S03]  /*2320*/  MOV R2, R6 ;  /* 0x0000000600027202 */ /* 0x000fc60000000f00 */
[----:B------:R-:W-:-:S05]  /*2330*/  IMAD.MOV.U32 R3, RZ, RZ, RZ ;  /* 0x000000ffff037224 */ /* 0x000fca00078e00ff */
[----:B------:R4:W-:Y:S02]  /*2340*/  REDG.E.ADD.64.STRONG.GPU desc[UR18][R4.64], R2 ;  /* 0x000000020400798e */ /* 0x0009e4000c12e512 */
.L_x_179:
[----:B------:R-:W-:Y:S05]  /*2350*/  BSYNC.RECONVERGENT B1 ;  /* 0x0000000000017941 */ /* 0x000fea0003800200 */
.L_x_169:
[----:B------:R-:W-:-:S13]  /*2360*/  ISETP.GT.U32.AND P0, PT, R18, 0x7f, PT ;  /* 0x0000007f1200780c */ /* 0x000fda0003f04070 */
[----:B------:R-:W-:Y:S05]  /*2370*/  @P0 BRA `(.L_x_150) ;  /* 0x00000008008c0947 */ /* 0x000fea0003800000 */
[----:B------:R-:W-:Y:S01]  /*2380*/  ISETP.GE.U32.AND P0, PT, R8, 0x7, PT ;  /* 0x000000070800780c */ /* 0x000fe20003f06070 */
[----:B------:R-:W-:-:S12]  /*2390*/  IMAD.MOV.U32 R7, RZ, RZ, RZ ;  /* 0x000000ffff077224 */ /* 0x000fd800078e00ff */
[----:B------:R-:W-:Y:S05]  /*23a0*/  @!P0 BRA `(.L_x_185) ;  /* 0x0000000400148947 */ /* 0x000fea0003800000 */
[----:B01234-:R-:W0:Y:S01]  /*23b0*/  LDC.64 R2, c[0x0][0x380] ;  /* 0x0000e000ff027b82 */ /* 0x01fe220000000a00 */
[----:B------:R-:W-:-:S07]  /*23c0*/  IMAD.MOV.U32 R8, RZ, RZ, RZ ;  /* 0x000000ffff087224 */ /* 0x000fce00078e00ff */
.L_x_202:
[C---:B------:R-:W-:Y:S01]  /*23d0*/  IMAD R29, R8.reuse, 0x400, R27 ;  /* 0x00000400081d7824 */ /* 0x040fe200078e021b */
[----:B------:R-:W-:Y:S01]  /*23e0*/  BSSY.RECONVERGENT B1, `(.L_x_186) ;  /* 0x000000c000017945 */ /* 0x000fe20003800200 */
[----:B01234-:R-:W-:-:S03]  /*23f0*/  IMAD R5, R8, 0x100, R18 ;  /* 0x0000010008057824 */ /* 0x01ffc600078e0212 */
[----:B------:R-:W1:Y:S01]  /*2400*/  LDS R6, [R29+0x200] ;  /* 0x000200001d067984 */ /* 0x000e620000000800 */
[----:B0-----:R-:W-:-:S03]  /*2410*/  IMAD.WIDE.U32 R4, R5, 0x8, R2 ;  /* 0x0000000805047825 */ /* 0x001fc600078e0002 */
[----:B------:R-:W0:Y:S04]  /*2420*/  LDS R12, [R29+0x600] ;  /* 0x000600001d0c7984 */ /* 0x000e280000000800 */
[----:B------:R2:W3:Y:S04]  /*2430*/  LDS R17, [R29+0xa00] ;  /* 0x000a00001d117984 */ /* 0x0004e80000000800 */
[----:B------:R2:W4:Y:S01]  /*2440*/  LDS R13, [R29+0xe00] ;  /* 0x000e00001d0d7984 */ /* 0x0005220000000800 */
[----:B-1----:R-:W-:Y:S02]  /*2450*/  ISETP.NE.AND P0, PT, R6, RZ, PT ;  /* 0x000000ff0600720c */ /* 0x002fe40003f05270 */
[----:B0-----:R-:W-:-:S11]  /*2460*/  ISETP.NE.AND P1, PT, R12, RZ, PT ;  /* 0x000000ff0c00720c */ /* 0x001fd60003f25270 */
[----:B--234-:R-:W-:Y:S05]  /*2470*/  @!P0 BRA `(.L_x_187) ;  /* 0x0000000000088947 */ /* 0x01cfea0003800000 */
[----:B------:R-:W-:-:S05]  /*2480*/  HFMA2 R7, -RZ, RZ, 0, 0 ;  /* 0x00000000ff077431 */ /* 0x000fca00000001ff */
[----:B------:R0:W-:Y:S02]  /*2490*/  REDG.E.ADD.64.STRONG.GPU desc[UR18][R4.64+0x400], R6 ;  /* 0x000400060400798e */ /* 0x0001e4000c12e512 */
.L_x_187:
[----:B------:R-:W-:Y:S05]  /*24a0*/  BSYNC.RECONVERGENT B1 ;  /* 0x0000000000017941 */ /* 0x000fea0003800200 */
.L_x_186:
[----:B------:R-:W-:Y:S04]  /*24b0*/  BSSY.RECONVERGENT B1, `(.L_x_188) ;  /* 0x0000005000017945 */ /* 0x000fe80003800200 */
[----:B------:R-:W-:Y:S05]  /*24c0*/  @!P1 BRA `(.L_x_189) ;  /* 0x00000000000c9947 */ /* 0x000fea0003800000 */
[----:B0-----:R-:W-:Y:S02]  /*24d0*/  IMAD.MOV.U32 R6, RZ, RZ, R12 ;  /* 0x000000ffff067224 */ /* 0x001fe400078e000c */
[----:B------:R-:W-:-:S05]  /*24e0*/  IMAD.MOV.U32 R7, RZ, RZ, RZ ;  /* 0x000000ffff077224 */ /* 0x000fca00078e00ff */
[----:B------:R1:W-:Y:S02]  /*24f0*/  REDG.E.ADD.64.STRONG.GPU desc[UR18][R4.64+0xc00], R6 ;  /* 0x000c00060400798e */ /* 0x0003e4000c12e512 */
.L_x_189:
[----:B------:R-:W-:Y:S05]  /*2500*/  BSYNC.RECONVERGENT B1 ;  /* 0x0000000000017941 */ /* 0x000fea0003800200 */
.L_x_188:
[----:B------:R-:W2:Y:S01]  /*2510*/  LDS R15, [R29+0x1200] ;  /* 0x001200001d0f7984 */ /* 0x000ea20000000800 */
[----:B------:R-:W-:Y:S01]  /*2520*/  ISETP.NE.AND P6, PT, R17, RZ, PT ;  /* 0x000000ff1100720c */ /* 0x000fe20003fc5270 */
[----:B------:R-:W-:Y:S01]  /*2530*/  VIADD R8, R8, 0x8 ;  /* 0x0000000808087836 */ /* 0x000fe20000000000 */
[----:B------:R-:W-:Y:S01]  /*2540*/  BSSY.RECONVERGENT B1, `(.L_x_190) ;  /* 0x000000e000017945 */ /* 0x000fe20003800200 */
[----:B------:R-:W3:Y:S01]  /*2550*/  LDS R12, [R29+0x1600] ;  /* 0x001600001d0c7984 */ /* 0x000ee20000000800 */
[----:B------:R-:W-:Y:S02]  /*2560*/  ISETP.NE.AND P1, PT, R13, RZ, PT ;  /* 0x000000ff0d00720c */ /* 0x000fe40003f25270 */
[----:B------:R-:W-:Y:S01]  /*2570*/  ISETP.NE.AND P0, PT, R8, R9, PT ;  /* 0x000000090800720c */ /* 0x000fe20003f05270 */
[----:B------:R-:W4:Y:S04]  /*2580*/  LDS R14, [R29+0x1a00] ;  /* 0x001a00001d0e7984 */ /* 0x000f280000000800 */
[----:B------:R-:W5:Y:S01]  /*2590*/  LDS R16, [R29+0x1e00] ;  /* 0x001e00001d107984 */ /* 0x000f620000000800 */
[----:B--2---:R-:W-:-:S02]  /*25a0*/  ISETP.NE.AND P2, PT, R15, RZ, PT ;  /* 0x000000ff0f00720c */ /* 0x004fc40003f45270 */
[----:B---3--:R-:W-:Y:S02]  /*25b0*/  ISETP.NE.AND P3, PT, R12, RZ, PT ;  /* 0x000000ff0c00720c */ /* 0x008fe40003f65270 */
[----:B----4-:R-:W-:Y:S02]  /*25c0*/  ISETP.NE.AND P4, PT, R14, RZ, PT ;  /* 0x000000ff0e00720c */ /* 0x010fe40003f85270 */
[----:B-----5:R-:W-:Y:S01]  /*25d0*/  ISETP.NE.AND P5, PT, R16, RZ, PT ;  /* 0x000000ff1000720c */ /* 0x020fe20003fa5270 */
[----:B------:R-:W-:-:S12]  /*25e0*/  @!P6 BRA `(.L_x_191) ;  /* 0x00000000000ce947 */ /* 0x000fd80003800000 */
[----:B01----:R-:W-:Y:S02]  /*25f0*/  IMAD.MOV.U32 R6, RZ, RZ, R17 ;  /* 0x000000ffff067224 */ /* 0x003fe400078e0011 */
[----:B------:R-:W-:-:S05]  /*2600*/  IMAD.MOV.U32 R7, RZ, RZ, RZ ;  /* 0x000000ffff077224 */ /* 0x000fca00078e00ff */
[----:B------:R2:W-:Y:S02]  /*2610*/  REDG.E.ADD.64.STRONG.GPU desc[UR18][R4.64+0x1400], R6 ;  /* 0x001400060400798e */ /* 0x0005e4000c12e512 */
.L_x_191:
[----:B------:R-:W-:Y:S05]  /*2620*/  BSYNC.RECONVERGENT B1 ;  /* 0x0000000000017941 */ /* 0x000fea0003800200 */
.L_x_190:
[----:B------:R-:W-:Y:S04]  /*2630*/  BSSY.RECONVERGENT B1, `(.L_x_192) ;  /* 0x0000005000017945 */ /* 0x000fe80003800200 */
[----:B------:R-:W-:Y:S05]  /*2640*/  @!P1 BRA `(.L_x_193) ;  /* 0x00000000000c9947 */ /* 0x000fea0003800000 */
[----:B012---:R-:W-:Y:S01]  /*2650*/  MOV R6, R13 ;  /* 0x0000000d00067202 */ /* 0x007fe20000000f00 */
[----:B------:R-:W-:-:S05]  /*2660*/  IMAD.MOV.U32 R7, RZ, RZ, RZ ;  /* 0x000000ffff077224 */ /* 0x000fca00078e00ff */
[----:B------:R3:W-:Y:S02]  /*2670*/  REDG.E.ADD.64.STRONG.GPU desc[UR18][R4.64+0x1c00], R6 ;  /* 0x001c00060400798e */ /* 0x0007e4000c12e512 */
.L_x_193:
[----:B------:R-:W-:Y:S05]  /*2680*/  BSYNC.RECONVERGENT B1 ;  /* 0x0000000000017941 */ /* 0x000fea0003800200 */
.L_x_192:
[----:B------:R-:W-:Y:S04]  /*2690*/  BSSY.RECONVERGENT B1, `(.L_x_194) ;  /* 0x0000005000017945 */ /* 0x000fe80003800200 */
[----:B------:R-:W-:Y:S05]  /*26a0*/  @!P2 BRA `(.L_x_195) ;  /* 0x00000000000ca947 */ /* 0x000fea0003800000 */
[----:B0123--:R-:W-:Y:S02]  /*26b0*/  IMAD.MOV.U32 R6, RZ, RZ, R15 ;  /* 0x000000ffff067224 */ /* 0x00ffe400078e000f */
[----:B------:R-:W-:-:S05]  /*26c0*/  IMAD.MOV.U32 R7, RZ, RZ, RZ ;  /* 0x000000ffff077224 */ /* 0x000fca00078e00ff */
[----:B------:R4:W-:Y:S02]  /*26d0*/  REDG.E.ADD.64.STRONG.GPU desc[UR18][R4.64+0x2400], R6 ;  /* 0x002400060400798e */ /* 0x0009e4000c12e512 */
.L_x_195:
[----:B------:R-:W-:Y:S05]  /*26e0*/  BSYNC.RECONVERGENT B1 ;  /* 0x0000000000017941 */ /* 0x000fea0003800200 */
.L_x_194:
[----:B------:R-:W-:Y:S04]  /*26f0*/  BSSY.RECONVERGENT B1, `(.L_x_196) ;  /* 0x0000004000017945 */ /* 0x000fe80003800200 */
[----:B------:R-:W-:Y:S05]  /*2700*/  @!P3 BRA `(.L_x_197) ;  /* 0x000000000008b947 */ /* 0x000fea0003800000 */
[----:B------:R-:W-:-:S05]  /*2710*/  IMAD.MOV.U32 R13, RZ, RZ, RZ ;  /* 0x000000ffff0d7224 */ /* 0x000fca00078e00ff */
[----:B------:R0:W-:Y:S02]  /*2720*/  REDG.E.ADD.64.STRONG.GPU desc[UR18][R4.64+0x2c00], R12 ;  /* 0x002c000c0400798e */ /* 0x0001e4000c12e512 */
.L_x_197:
[----:B------:R-:W-:Y:S05]  /*2730*/  BSYNC.RECONVERGENT B1 ;  /* 0x0000000000017941 */ /* 0x000fea0003800200 */
.L_x_196:
[----:B------:R-:W-:Y:S04]  /*2740*/  BSSY.RECONVERGENT B1, `(.L_x_198) ;  /* 0x0000004000017945 */ /* 0x000fe80003800200 */
[----:B------:R-:W-:Y:S05]  /*2750*/  @!P4 BRA `(.L_x_199) ;  /* 0x000000000008c947 */ /* 0x000fea0003800000 */
[----:B------:R-:W-:-:S05]  /*2760*/  IMAD.MOV.U32 R15, RZ, RZ, RZ ;  /* 0x000000ffff0f7224 */ /* 0x000fca00078e00ff */
[----:B------:R0:W-:Y:S02]  /*2770*/  REDG.E.ADD.64.STRONG.GPU desc[UR18][R4.64+0x3400], R14 ;  /* 0x0034000e0400798e */ /* 0x0001e4000c12e512 */
.L_x_199:
[----:B------:R-:W-:Y:S05]  /*2780*/  BSYNC.RECONVERGENT B1 ;  /* 0x0000000000017941 */ /* 0x000fea0003800200 */
.L_x_198:
[----:B------:R-:W-:Y:S04]  /*2790*/  BSSY.RECONVERGENT B1, `(.L_x_200) ;  /* 0x0000004000017945 */ /* 0x000fe80003800200 */
[----:B------:R-:W-:Y:S05]  /*27a0*/  @!P5 BRA `(.L_x_201) ;  /* 0x000000000008d947 */ /* 0x000fea0003800000 */
[----:B------:R-:W-:-:S05]  /*27b0*/  HFMA2 R17, -RZ, RZ, 0, 0 ;  /* 0x00000000ff117431 */ /* 0x000fca00000001ff */
[----:B------:R0:W-:Y:S02]  /*27c0*/  REDG.E.ADD.64.STRONG.GPU desc[UR18][R4.64+0x3c00], R16 ;  /* 0x003c00100400798e */ /* 0x0001e4000c12e512 */
.L_x_201:
[----:B------:R-:W-:Y:S05]  /*27d0*/  BSYNC.RECONVERGENT B1 ;  /* 0x0000000000017941 */ /* 0x000fea0003800200 */
.L_x_200:
[----:B------:R-:W-:Y:S05]  /*27e0*/  @P0 BRA `(.L_x_202) ;  /* 0xfffffff800f80947 */ /* 0x000fea000383ffff */
[----:B01234-:R-:W-:-:S07]  /*27f0*/  IMAD.MOV.U32 R7, RZ, RZ, R9 ;  /* 0x000000ffff077224 */ /* 0x01ffce00078e0009 */
.L_x_185:
[----:B------:R-:W-:-:S09]  /*2800*/  UISETP.NE.AND UP0, UPT, UR20, URZ, UPT ;  /* 0x000000ff1400728c */ /* 0x000fd2000bf05270 */
[----:B------:R-:W-:Y:S05]  /*2810*/  BRA.U !UP0, `(.L_x_150) ;  /* 0x0000000508647547 */ /* 0x000fea000b800000 */
[----:B------:R-:W-:-:S13]  /*2820*/  ISETP.GE.U32.AND P0, PT, R10, 0x3, PT ;  /* 0x000000030a00780c */ /* 0x000fda0003f06070 */
[----:B------:R-:W-:Y:S05]  /*2830*/  @!P0 BRA `(.L_x_203) ;  /* 0x0000000000c08947 */ /* 0x000fea0003800000 */
[----:B01234-:R-:W-:Y:S01]  /*2840*/  IMAD R2, R7, 0x400, R27 ;  /* 0x0000040007027824 */ /* 0x01ffe200078e021b */
[----:B------:R-:W-:Y:S04]  /*2850*/  BSSY.RECONVERGENT B1, `(.L_x_204) ;  /* 0x0000010000017945 */ /* 0x000fe80003800200 */
[----:B------:R-:W0:Y:S04]  /*2860*/  LDS R10, [R2+0x200] ;  /* 0x00020000020a7984 */ /* 0x000e280000000800 */
        /* <DEDUP_REMOVED lines=14> */
.L_x_205:
[----:B------:R-:W-:Y:S05]  /*2950*/  BSYNC.RECONVERGENT B1 ;  /* 0x0000000000017941 */ /* 0x000fea0003800200 */
.L_x_204:
[----:B------:R-:W-:Y:S04]  /*2960*/  BSSY.RECONVERGENT B1, `(.L_x_206) ;  /* 0x0000009000017945 */ /* 0x000fe80003800200 */
[----:B------:R-:W-:Y:S05]  /*2970*/  @!P1 BRA `(.L_x_207) ;  /* 0x00000000001c9947 */ /* 0x000fea0003800000 */
[----:B0-----:R-:W0:Y:S01]  /*2980*/  LDC.64 R4, c[0x0][0x380] ;  /* 0x0000e000ff047b82 */ /* 0x001e220000000a00 */
[----:B------:R-:W-:Y:S01]  /*2990*/  LEA R3, R7, R18, 0x8 ;  /* 0x0000001207037211 */ /* 0x000fe200078e40ff */
[----:B------:R-:W-:-:S04]  /*29a0*/  IMAD.MOV.U32 R2, RZ, RZ, R9 ;  /* 0x000000ffff027224 */ /* 0x000fc800078e0009 */
[----:B------:R-:W-:-:S04]  /*29b0*/  VIADD R3, R3, 0x100 ;  /* 0x0000010003037836 */ /* 0x000fc80000000000 */
[----:B0-----:R-:W-:-:S04]  /*29c0*/  IMAD.WIDE.U32 R4, R3, 0x8, R4 ;  /* 0x0000000803047825 */ /* 0x001fc800078e0004 */
[----:B------:R-:W-:-:S05]  /*29d0*/  IMAD.MOV.U32 R3, RZ, RZ, RZ ;  /* 0x000000ffff037224 */ /* 0x000fca00078e00ff */
[----:B------:R1:W-:Y:S02]  /*29e0*/  REDG.E.ADD.64.STRONG.GPU desc[UR18][R4.64+0x400], R2 ;  /* 0x000400020400798e */ /* 0x0003e4000c12e512 */
.L_x_207:
[----:B------:R-:W-:Y:S05]  /*29f0*/  BSYNC.RECONVERGENT B1 ;  /* 0x0000000000017941 */ /* 0x000fea0003800200 */
.L_x_206:
[----:B------:R-:W-:Y:S04]  /*2a00*/  BSSY.RECONVERGENT B1, `(.L_x_208) ;  /* 0x0000009000017945 */ /* 0x000fe80003800200 */
[----:B------:R-:W-:Y:S05]  /*2a10*/  @!P2 BRA `(.L_x_209) ;  /* 0x00000000001ca947 */ /* 0x000fea0003800000 */
[----:B01----:R-:W0:Y:S01]  /*2a20*/  LDC.64 R2, c[0x0][0x380] ;  /* 0x0000e000ff027b82 */ /* 0x003e220000000a00 */
[----:B------:R-:W-:Y:S01]  /*2a30*/  IMAD R5, R7, 0x100, R18 ;  /* 0x0000010007057824 */ /* 0x000fe200078e0212 */
[----:B------:R-:W-:-:S03]  /*2a40*/  MOV R4, R6 ;  /* 0x0000000600047202 */ /* 0x000fc60000000f00 */
[----:B------:R-:W-:-:S04]  /*2a50*/  VIADD R5, R5, 0x200 ;  /* 0x0000020005057836 */ /* 0x000fc80000000000 */
[----:B0-----:R-:W-:-:S04]  /*2a60*/  IMAD.WIDE.U32 R2, R5, 0x8, R2 ;  /* 0x0000000805027825 */ /* 0x001fc800078e0002 */
[----:B------:R-:W-:-:S05]  /*2a70*/  IMAD.MOV.U32 R5, RZ, RZ, RZ ;  /* 0x000000ffff057224 */ /* 0x000fca00078e00ff */
[----:B------:R2:W-:Y:S02]  /*2a80*/  REDG.E.ADD.64.STRONG.GPU desc[UR18][R2.64+0x400], R4 ;  /* 0x000400040200798e */ /* 0x0005e4000c12e512 */
.L_x_209:
[----:B------:R-:W-:Y:S05]  /*2a90*/  BSYNC.RECONVERGENT B1 ;  /* 0x0000000000017941 */ /* 0x000fea0003800200 */
.L_x_208:
[----:B------:R-:W-:Y:S04]  /*2aa0*/  BSSY.RECONVERGENT B1, `(.L_x_210) ;  /* 0x0000008000017945 */ /* 0x000fe80003800200 */
[----:B------:R-:W-:Y:S05]  /*2ab0*/  @!P3 BRA `(.L_x_211) ;  /* 0x000000000018b947 */ /* 0x000fea0003800000 */
[----:B012---:R-:W0:Y:S01]  /*2ac0*/  LDC.64 R2, c[0x0][0x380] ;  /* 0x0000e000ff027b82 */ /* 0x007e220000000a00 */
[----:B------:R-:W-:Y:S02]  /*2ad0*/  IMAD R5, R7, 0x100, R18 ;  /* 0x0000010007057824 */ /* 0x000fe400078e0212 */
[----:B------:R-:W-:Y:S02]  /*2ae0*/  IMAD.MOV.U32 R9, RZ, RZ, RZ ;  /* 0x000000ffff097224 */ /* 0x000fe400078e00ff */
[----:B------:R-:W-:-:S04]  /*2af0*/  VIADD R5, R5, 0x300 ;  /* 0x0000030005057836 */ /* 0x000fc80000000000 */
[----:B0-----:R-:W-:-:S05]  /*2b00*/  IMAD.WIDE.U32 R2, R5, 0x8, R2 ;  /* 0x0000000805027825 */ /* 0x001fca00078e0002 */
[----:B------:R3:W-:Y:S02]  /*2b10*/  REDG.E.ADD.64.STRONG.GPU desc[UR18][R2.64+0x400], R8 ;  /* 0x000400080200798e */ /* 0x0007e4000c12e512 */
.L_x_211:
[----:B------:R-:W-:Y:S05]  /*2b20*/  BSYNC.RECONVERGENT B1 ;  /* 0x0000000000017941 */ /* 0x000fea0003800200 */
.L_x_210:
[----:B------:R-:W-:-:S07]  /*2b30*/  VIADD R7, R7, 0x4 ;  /* 0x0000000407077836 */ /* 0x000fce0000000000 */
.L_x_203:
[----:B------:R-:W-:-:S09]  /*2b40*/  UISETP.NE.AND UP0, UPT, UR9, URZ, UPT ;  /* 0x000000ff0900728c */ /* 0x000fd2000bf05270 */
[----:B------:R-:W-:Y:S05]  /*2b50*/  BRA.U !UP0, `(.L_x_150) ;  /* 0x0000000108947547 */ /* 0x000fea000b800000 */
[----:B------:R-:W-:-:S13]  /*2b60*/  ISETP.NE.AND P0, PT, R0, RZ, PT ;  /* 0x000000ff0000720c */ /* 0x000fda0003f05270 */
[----:B------:R-:W-:Y:S05]  /*2b70*/  @!P0 BRA `(.L_x_212) ;  /* 0x0000000000608947 */ /* 0x000fea0003800000 */
[----:B01234-:R-:W-:Y:S01]  /*2b80*/  LEA R2, R7, R27, 0xa ;  /* 0x0000001b07027211 */ /* 0x01ffe200078e50ff */
[----:B------:R-:W-:Y:S04]  /*2b90*/  BSSY.RECONVERGENT B1, `(.L_x_213) ;  /* 0x000000b000017945 */ /* 0x000fe80003800200 */
[----:B------:R-:W0:Y:S04]  /*2ba0*/  LDS R4, [R2+0x200] ;  /* 0x0002000002047984 */ /* 0x000e280000000800 */
        /* <DEDUP_REMOVED lines=9> */
.L_x_214:
[----:B------:R-:W-:Y:S05]  /*2c40*/  BSYNC.RECONVERGENT B1 ;  /* 0x0000000000017941 */ /* 0x000fea0003800200 */
.L_x_213:
[----:B------:R-:W-:Y:S04]  /*2c50*/  BSSY.RECONVERGENT B1, `(.L_x_215) ;  /* 0x0000009000017945 */ /* 0x000fe80003800200 */
[----:B------:R-:W-:Y:S05]  /*2c60*/  @!P1 BRA `(.L_x_216) ;  /* 0x00000000001c9947 */ /* 0x000fea0003800000 */
[----:B0-----:R-:W0:Y:S01]  /*2c70*/  LDC.64 R2, c[0x0][0x380] ;  /* 0x0000e000ff027b82 */ /* 0x001e220000000a00 */
[----:B------:R-:W-:-:S04]  /*2c80*/  IMAD R4, R7, 0x100, R18 ;  /* 0x0000010007047824 */ /* 0x000fc800078e0212 */
[----:B------:R-:W-:Y:S02]  /*2c90*/  VIADD R5, R4, 0x100 ;  /* 0x0000010004057836 */ /* 0x000fe40000000000 */
[----:B------:R-:W-:Y:S02]  /*2ca0*/  IMAD.MOV.U32 R4, RZ, RZ, R0 ;  /* 0x000000ffff047224 */ /* 0x000fe400078e0000 */
[----:B0-----:R-:W-:-:S04]  /*2cb0*/  IMAD.WIDE.U32 R2, R5, 0x8, R2 ;  /* 0x0000000805027825 */ /* 0x001fc800078e0002 */
[----:B------:R-:W-:-:S05]  /*2cc0*/  HFMA2 R5, -RZ, RZ, 0, 0 ;  /* 0x00000000ff057431 */ /* 0x000fca00000001ff */
[----:B------:R1:W-:Y:S02]  /*2cd0*/  REDG.E.ADD.64.STRONG.GPU desc[UR18][R2.64+0x400], R4 ;  /* 0x000400040200798e */ /* 0x0003e4000c12e512 */
.L_x_216:
[----:B------:R-:W-:Y:S05]  /*2ce0*/  BSYNC.RECONVERGENT B1 ;  /* 0x0000000000017941 */ /* 0x000fea0003800200 */
.L_x_215:
[----:B------:R-:W-:-:S07]  /*2cf0*/  VIADD R7, R7, 0x2 ;  /* 0x0000000207077836 */ /* 0x000fce0000000000 */
.L_x_212:
[----:B------:R-:W-:-:S13]  /*2d00*/  ISETP.NE.AND P0, PT, R11, RZ, PT ;  /* 0x000000ff0b00720c */ /* 0x000fda0003f05270 */
[----:B------:R-:W-:Y:S05]  /*2d10*/  @!P0 BRA `(.L_x_150) ;  /* 0x0000000000248947 */ /* 0x000fea0003800000 */
[----:B------:R-:W-:-:S05]  /*2d20*/  IMAD R0, R7, 0x400, R27 ;  /* 0x0000040007007824 */ /* 0x000fca00078e021b */
[----:B012-4-:R-:W0:Y:S02]  /*2d30*/  LDS R4, [R0+0x200] ;  /* 0x0002000000047984 */ /* 0x017e240000000800 */
[----:B0-----:R-:W-:-:S13]  /*2d40*/  ISETP.NE.AND P0, PT, R4, RZ, PT ;  /* 0x000000ff0400720c */ /* 0x001fda0003f05270 */
[----:B------:R-:W-:Y:S05]  /*2d50*/  @!P0 BRA `(.L_x_150) ;  /* 0x0000000000148947 */ /* 0x000fea0003800000 */
[----:B---3--:R-:W0:Y:S01]  /*2d60*/  LDC.64 R2, c[0x0][0x380] ;  /* 0x0000e000ff027b82 */ /* 0x008e220000000a00 */
[----:B------:R-:W-:Y:S02]  /*2d70*/  IMAD R7, R7, 0x100, R18 ;  /* 0x0000010007077824 */ /* 0x000fe400078e0212 */
[----:B------:R-:W-:Y:S02]  /*2d80*/  IMAD.MOV.U32 R5, RZ, RZ, RZ ;  /* 0x000000ffff057224 */ /* 0x000fe400078e00ff */
[----:B0-----:R-:W-:-:S05]  /*2d90*/  IMAD.WIDE.U32 R2, R7, 0x8, R2 ;  /* 0x0000000807027825 */ /* 0x001fca00078e0002 */
[----:B------:R0:W-:Y:S02]  /*2da0*/  REDG.E.ADD.64.STRONG.GPU desc[UR18][R2.64+0x400], R4 ;  /* 0x000400040200798e */ /* 0x0001e4000c12e512 */
.L_x_150:
[----:B------:R-:W-:Y:S05]  /*2db0*/  BSYNC.RECONVERGENT B0 ;  /* 0x0000000000007941 */ /* 0x000fea0003800200 */
.L_x_149:
[----:B------:R-:W1:Y:S01]  /*2dc0*/  LDCU.64 UR4, c[0x0][0x390] ;  /* 0x00007200ff0477ac */ /* 0x000e620008000a00 */
[----:B------:R-:W-:-:S04]  /*2dd0*/  UIADD3 UR6, UP1, UPT, UR6, 0x1, URZ ;  /* 0x0000000106067890 */ /* 0x000fc8000ff3e0ff */
[----:B------:R-:W-:Y:S02]  /*2de0*/  UIADD3.X UR7, UPT, UPT, URZ, UR7, URZ, UP1, !UPT ;  /* 0x00000007ff077290 */ /* 0x000fe40008ffe4ff */
[----:B-1----:R-:W-:-:S04]  /*2df0*/  UIADD3 UR10, UP0, UPT, UR4, -0x1, URZ ;  /* 0xffffffff040a7890 */ /* 0x002fc8000ff1e0ff */
[----:B------:R-:W-:-:S04]  /*2e00*/  UIADD3.X UR11, UPT, UPT, UR5, -0x1, URZ, UP0, !UPT ;  /* 0xffffffff050b7890 */ /* 0x000fc800087fe4ff */
[----:B------:R-:W-:-:S04]  /*2e10*/  USHF.R.U64 UR10, UR10, 0x1e, UR11 ;  /* 0x0000001e0a0a7899 */ /* 0x000fc8000800120b */
[----:B------:R-:W-:-:S04]  /*2e20*/  UIADD3 UR10, UP0, UPT, UR10, 0x1, URZ ;  /* 0x000000010a0a7890 */ /* 0x000fc8000ff1e0ff */
[----:B------:R-:W-:Y:S02]  /*2e30*/  ULEA.HI.X UR11, UR11, URZ, URZ, 0x2, UP0 ;  /* 0x000000ff0b0b7291 */ /* 0x000fe400080f14ff */
[----:B------:R-:W-:-:S04]  /*2e40*/  UISETP.LT.U32.AND UP0, UPT, UR10, UR4, UPT ;  /* 0x000000040a00728c */ /* 0x000fc8000bf01070 */
[----:B------:R-:W-:-:S04]  /*2e50*/  UISETP.LT.U32.AND.EX UP0, UPT, UR11, UR5, UPT, UP0 ;  /* 0x000000050b00728c */ /* 0x000fc8000bf01100 */
[----:B------:R-:W-:Y:S02]  /*2e60*/  USEL UR4, UR10, UR4, UP0 ;  /* 0x000000040a047287 */ /* 0x000fe40008000000 */
[----:B------:R-:W-:Y:S02]  /*2e70*/  USEL UR5, UR11, UR5, UP0 ;  /* 0x000000050b057287 */ /* 0x000fe40008000000 */
[----:B------:R-:W-:-:S04]  /*2e80*/  UISETP.NE.U32.AND UP0, UPT, UR6, UR4, UPT ;  /* 0x000000040600728c */ /* 0x000fc8000bf05070 */
[----:B------:R-:W-:Y:S01]  /*2e90*/  UISETP.NE.AND.EX UP0, UPT, UR7, UR5, UPT, UP0 ;  /* 0x000000050700728c */ /* 0x000fe2000bf05300 */
[----:B------:R-:W-:Y:S08]  /*2ea0*/  BAR.SYNC.DEFER_BLOCKING 0x0 ;  /* 0x0000000000007b1d */ /* 0x000ff00000010000 */
[----:B------:R-:W-:Y:S05]  /*2eb0*/  BRA.U UP0, `(.L_x_217) ;  /* 0xffffffd100dc7547 */ /* 0x000fea000b83ffff */
[----:B------:R-:W-:Y:S05]  /*2ec0*/  EXIT ;  /* 0x000000000000794d */ /* 0x000fea0003800000 */
.L_x_218:
        /* <DEDUP_REMOVED lines=11> */
.L_x_443:


//--------------------- .text._ZN3cub18CUB_300001_SM_10006detail10radix_sort31DeviceRadixSortSingleTileKernelINS1_5radix10policy_hubIjjyE10Policy1000ELNS0_9SortOrderE0EjjyNS1_21identity_decomposer_tEEEvPKT1_PSA_PKT2_PSE_T3_iiT4_ --------------------------
	.section	.text._ZN3cub18CUB_300001_SM_10006detail10radix_sort31DeviceRadixSortSingleTileKernelINS1_5radix10policy_hubIjjyE10Policy1000ELNS0_9SortOrderE0EjjyNS1_21identity_decomposer_tEEEvPKT1_PSA_PKT2_PSE_T3_iiT4_,"ax",@progbits
	.align	128
        .global         _ZN3cub18CUB_300001_SM_10006detail10radix_sort31DeviceRadixSortSingleTileKernelINS1_5radix10policy_hubIjjyE10Policy1000ELNS0_9SortOrderE0EjjyNS1_21identity_decomposer_tEEEvPKT1_PSA_PKT2_PSE_T3_iiT4_
        .type           _ZN3cub18CUB_300001_SM_10006detail10radix_sort31DeviceRadixSortSingleTileKernelINS1_5radix10policy_hubIjjyE10Policy1000ELNS0_9SortOrderE0EjjyNS1_21identity_decomposer_tEEEvPKT1_PSA_PKT2_PSE_T3_iiT4_,@function
        .size           _ZN3cub18CUB_300001_SM_10006detail10radix_sort31DeviceRadixSortSingleTileKernelINS1_5radix10policy_hubIjjyE10Policy1000ELNS0_9SortOrderE0EjjyNS1_21identity_decomposer_tEEEvPKT1_PSA_PKT2_PSE_T3_iiT4_,(.L_x_444 - _ZN3cub18CUB_300001_SM_10006detail10radix_sort31DeviceRadixSortSingleTileKernelINS1_5radix10policy_hubIjjyE10Policy1000ELNS0_9SortOrderE0EjjyNS1_21identity_decomposer_tEEEvPKT1_PSA_PKT2_PSE_T3_iiT4_)
        .other          _ZN3cub18CUB_300001_SM_10006detail10radix_sort31DeviceRadixSortSingleTileKernelINS1_5radix10policy_hubIjjyE10Policy1000ELNS0_9SortOrderE0EjjyNS1_21identity_decomposer_tEEEvPKT1_PSA_PKT2_PSE_T3_iiT4_,@"STO_CUDA_ENTRY STV_DEFAULT"
_ZN3cub18CUB_300001_SM_10006detail10radix_sort31DeviceRadixSortSingleTileKernelINS1_5radix10policy_hubIjjyE10Policy1000ELNS0_9SortOrderE0EjjyNS1_21identity_decomposer_tEEEvPKT1_PSA_PKT2_PSE_T3_iiT4_:
.text._ZN3cub18CUB_300001_SM_10006detail10radix_sort31DeviceRadixSortSingleTileKernelINS1_5radix10policy_hubIjjyE10Policy1000ELNS0_9SortOrderE0EjjyNS1_21identity_decomposer_tEEEvPKT1_PSA_PKT2_PSE_T3_iiT4_:
[----:B------:R-:W-:Y:S01]  /*0000*/  LDC R1, c[0x0][0x37c] ;  /* 0x0000df00ff017b82 */ /* 0x000fe20000000800 */
[----:B------:R-:W0:Y:S01]  /*0010*/  S2R R0, SR_TID.X ;  /* 0x0000000000007919 */ /* 0x000e220000002100 */
[----:B------:R-:W1:Y:S01]  /*0020*/  LDCU UR4, c[0x0][0x3a0] ;  /* 0x00007400ff0477ac */ /* 0x000e620008000800 */
[----:B------:R-:W-:-:S05]  /*0030*/  IMAD.MOV.U32 R16, RZ, RZ, -0x1 ;  /* 0xffffffffff107424 */ /* 0x000fca00078e00ff */
[----:B------:R-:W2:Y:S01]  /*0040*/  LDC.64 R6, c[0x0][0x390] ;  /* 0x0000e400ff067b82 */ /* 0x000ea20000000a00 */
[----:B------:R-:W-:Y:S01]  /*0050*/  IMAD.MOV.U32 R17, RZ, RZ, -0x1 ;  /* 0xffffffffff117424 */ /* 0x000fe200078e00ff */
[----:B------:R-:W3:Y:S01]  /*0060*/  LDCU.64 UR10, c[0x0][0x358] ;  /* 0x00006b00ff0a77ac */ /* 0x000ee20008000a00 */
[----:B------:R-:W-:Y:S02]  /*0070*/  IMAD.MOV.U32 R18, RZ, RZ, -0x1 ;  /* 0xffffffffff127424 */ /* 0x000fe400078e00ff */
[----:B------:R-:W-:Y:S01]  /*0080*/  IMAD.MOV.U32 R19, RZ, RZ, -0x1 ;  /* 0xffffffffff137424 */ /* 0x000fe200078e00ff */
[----:B------:R-:W4:Y:S01]  /*0090*/  LDCU.64 UR6, c[0x0][0x3a8] ;  /* 0x00007500ff0677ac */ /* 0x000f220008000a00 */
[----:B------:R-:W-:Y:S02]  /*00a0*/  IMAD.MOV.U32 R20, RZ, RZ, -0x1 ;  /* 0xffffffffff147424 */ /* 0x000fe400078e00ff */
[----:B------:R-:W-:Y:S02]  /*00b0*/  IMAD.MOV.U32 R21, RZ, RZ, -0x1 ;  /* 0xffffffffff157424 */ /* 0x000fe400078e00ff */
[----:B------:R-:W-:-:S02]  /*00c0*/  IMAD.MOV.U32 R22, RZ, RZ, -0x1 ;  /* 0xffffffffff167424 */ /* 0x000fc400078e00ff */
[----:B------:R-:W-:Y:S02]  /*00d0*/  IMAD.MOV.U32 R12, RZ, RZ, -0x1 ;  /* 0xffffffffff0c7424 */ /* 0x000fe400078e00ff */
[----:B------:R-:W-:Y:S02]  /*00e0*/  IMAD.MOV.U32 R13, RZ, RZ, -0x1 ;  /* 0xffffffffff0d7424 */ /* 0x000fe400078e00ff */
[----:B------:R-:W-:Y:S02]  /*00f0*/  IMAD.MOV.U32 R14, RZ, RZ, -0x1 ;  /* 0xffffffffff0e7424 */ /* 0x000fe400078e00ff */
[----:B------:R-:W-:Y:S02]  /*0100*/  IMAD.MOV.U32 R15, RZ, RZ, -0x1 ;  /* 0xffffffffff0f7424 */ /* 0x000fe400078e00ff */
[----:B------:R-:W-:Y:S02]  /*0110*/  IMAD.MOV.U32 R23, RZ, RZ, -0x1 ;  /* 0xffffffffff177424 */ /* 0x000fe400078e00ff */
[----:B------:R-:W-:-:S02]  /*0120*/  IMAD.MOV.U32 R24, RZ, RZ, -0x1 ;  /* 0xffffffffff187424 */ /* 0x000fc400078e00ff */
[----:B------:R-:W-:Y:S02]  /*0130*/  IMAD.MOV.U32 R25, RZ, RZ, -0x1 ;  /* 0xffffffffff197424 */ /* 0x000fe400078e00ff */
[----:B------:R-:W-:Y:S02]  /*0140*/  IMAD.MOV.U32 R26, RZ, RZ, -0x1 ;  /* 0xffffffffff1a7424 */ /* 0x000fe400078e00ff */
[----:B------:R-:W-:Y:S02]  /*0150*/  IMAD.MOV.U32 R27, RZ, RZ, -0x1 ;  /* 0xffffffffff1b7424 */ /* 0x000fe400078e00ff */
[----:B------:R-:W-:Y:S01]  /*0160*/  IMAD.MOV.U32 R28, RZ, RZ, -0x1 ;  /* 0xffffffffff1c7424 */ /* 0x000fe200078e00ff */
[----:B------:R-:W4:Y:S01]  /*0170*/  S2UR UR5, SR_CgaCtaId ;  /* 0x00000000000579c3 */ /* 0x000f220000008800 */
[----:B0-----:R-:W-:Y:S01]  /*0180*/  IMAD R9, R0, 0x13, RZ ;  /* 0x0000001300097824 */ /* 0x001fe200078e02ff */
[----:B------:R-:W0:Y:S03]  /*0190*/  LDCU UR9, c[0x0][0x3ac] ;  /* 0x00007580ff0977ac */ /* 0x000e260008000800 */
[C---:B------:R-:W-:Y:S01]  /*01a0*/  VIADD R4, R9.reuse, 0x3 ;  /* 0x0000000309047836 */ /* 0x040fe20000000000 */
[C---:B-1----:R-:W-:Y:S01]  /*01b0*/  ISETP.GE.AND P6, PT, R9.reuse, UR4, PT ;  /* 0x0000000409007c0c */ /* 0x042fe2000bfc6270 */
[----:B------:R-:W-:-:S02]  /*01c0*/  VIADD R5, R9, 0x6 ;  /* 0x0000000609057836 */ /* 0x000fc40000000000 */
[C---:B------:R-:W-:Y:S01]  /*01d0*/  VIADD R51, R9.reuse, 0x7 ;  /* 0x0000000709337836 */ /* 0x040fe20000000000 */
[----:B------:R-:W-:Y:S01]  /*01e0*/  ISETP.GE.AND P3, PT, R4, UR4, PT ;  /* 0x0000000404007c0c */ /* 0x000fe2000bf66270 */
[----:B------:R-:W-:Y:S01]  /*01f0*/  VIADD R52, R9, 0x8 ;  /* 0x0000000809347836 */ /* 0x000fe20000000000 */
[----:B------:R-:W-:Y:S01]  /*0200*/  ISETP.GE.AND P0, PT, R5, UR4, PT ;  /* 0x0000000405007c0c */ /* 0x000fe2000bf06270 */
[C---:B------:R-:W-:Y:S01]  /*0210*/  VIADD R53, R9.reuse, 0x9 ;  /* 0x0000000909357836 */ /* 0x040fe20000000000 */
[----:B------:R-:W1:Y:S01]  /*0220*/  LDC.64 R4, c[0x0][0x380] ;  /* 0x0000e000ff047b82 */ /* 0x000e620000000a00 */
[C---:B------:R-:W-:Y:S01]  /*0230*/  VIADD R54, R9.reuse, 0xa ;  /* 0x0000000a09367836 */ /* 0x040fe20000000000 */
[----:B------:R-:W-:Y:S01]  /*0240*/  P2R R50, PR, RZ, 0x1 ;  /* 0x00000001ff327803 */ /* 0x000fe20000000000 */
[C---:B------:R-:W-:Y:S01]  /*0250*/  VIADD R55, R9.reuse, 0xb ;  /* 0x0000000b09377836 */ /* 0x040fe20000000000 */
[----:B------:R-:W-:Y:S01]  /*0260*/  P2R R11, PR, RZ, 0x8 ;  /* 0x00000008ff0b7803 */ /* 0x000fe20000000000 */
[----:B------:R-:W-:-:S02]  /*0270*/  VIADD R56, R9, 0xc ;  /* 0x0000000c09387836 */ /* 0x000fc40000000000 */
[C---:B------:R-:W-:Y:S02]  /*0280*/  VIADD R2, R9.reuse, 0x1 ;  /* 0x0000000109027836 */ /* 0x040fe40000000000 */
[C---:B------:R-:W-:Y:S02]  /*0290*/  VIADD R3, R9.reuse, 0x2 ;  /* 0x0000000209037836 */ /* 0x040fe40000000000 */
[C---:B------:R-:W-:Y:S01]  /*02a0*/  VIADD R57, R9.reuse, 0xd ;  /* 0x0000000d09397836 */ /* 0x040fe20000000000 */
[----:B------:R-:W-:Y:S01]  /*02b0*/  ISETP.GE.AND P5, PT, R2, UR4, PT ;  /* 0x0000000402007c0c */ /* 0x000fe2000bfa6270 */
[----:B------:R-:W-:Y:S01]  /*02c0*/  VIADD R2, R9, 0x4 ;  /* 0x0000000409027836 */ /* 0x000fe20000000000 */
[----:B------:R-:W-:Y:S01]  /*02d0*/  ISETP.GE.AND P4, PT, R3, UR4, PT ;  /* 0x0000000403007c0c */ /* 0x000fe2000bf86270 */
[C---:B------:R-:W-:Y:S01]  /*02e0*/  VIADD R3, R9.reuse, 0x5 ;  /* 0x0000000509037836 */ /* 0x040fe20000000000 */
[----:B------:R-:W-:Y:S01]  /*02f0*/  P2R R8, PR, RZ, 0x20 ;  /* 0x00000020ff087803 */ /* 0x000fe20000000000 */
[----:B------:R-:W-:Y:S01]  /*0300*/  VIADD R58, R9, 0xe ;  /* 0x0000000e093a7836 */ /* 0x000fe20000000000 */
[----:B------:R-:W-:Y:S01]  /*0310*/  ISETP.GE.AND P2, PT, R2, UR4, PT ;  /* 0x0000000402007c0c */ /* 0x000fe2000bf46270 */
[----:B------:R-:W-:Y:S01]  /*0320*/  IMAD.MOV.U32 R2, RZ, RZ, -0x1 ;  /* 0xffffffffff027424 */ /* 0x000fe200078e00ff */
[----:B------:R-:W-:Y:S01]  /*0330*/  ISETP.GE.AND P1, PT, R3, UR4, PT ;  /* 0x0000000403007c0c */ /* 0x000fe2000bf26270 */
[----:B------:R-:W-:Y:S01]  /*0340*/  IMAD.MOV.U32 R3, RZ, RZ, -0x1 ;  /* 0xffffffffff037424 */ /* 0x000fe200078e00ff */
[----:B------:R-:W-:Y:S01]  /*0350*/  P2R R10, PR, RZ, 0x10 ;  /* 0x00000010ff0a7803 */ /* 0x000fe20000000000 */
[C---:B------:R-:W-:Y:S01]  /*0360*/  VIADD R59, R9.reuse, 0xf ;  /* 0x0000000f093b7836 */ /* 0x040fe20000000000 */
[----:B------:R-:W-:Y:S01]  /*0370*/  P2R R49, PR, RZ, 0x2 ;  /* 0x00000002ff317803 */ /* 0x000fe20000000000 */
[----:B-1----:R-:W-:Y:S01]  /*0380*/  IMAD.WIDE.U32 R4, R9, 0x4, R4 ;  /* 0x0000000409047825 */ /* 0x002fe200078e0004 */
[----:B------:R-:W-:-:S03]  /*0390*/  P2R R48, PR, RZ, 0x4 ;  /* 0x00000004ff307803 */ /* 0x000fc60000000000 */
[----:B------:R-:W-:Y:S01]  /*03a0*/  VIADD R60, R9, 0x10 ;  /* 0x00000010093c7836 */ /* 0x000fe20000000000 */
[----:B---3--:R1:W5:Y:S01]  /*03b0*/  @!P0 LDG.E R16, desc[UR10][R4.64+0x18] ;  /* 0x0000180a04108981 */ /* 0x008362000c1e1900 */
[----:B------:R-:W-:Y:S01]  /*03c0*/  ISETP.GE.AND P0, PT, R51, UR4, PT ;  /* 0x0000000433007c0c */ /* 0x000fe2000bf06270 */
[C---:B------:R-:W-:Y:S02]  /*03d0*/  VIADD R61, R9.reuse, 0x11 ;  /* 0x00000011093d7836 */ /* 0x040fe40000000000 */
[C---:B------:R-:W-:Y:S01]  /*03e0*/  VIADD R62, R9.reuse, 0x12 ;  /* 0x00000012093e7836 */ /* 0x040fe20000000000 */
[----:B------:R-:W-:Y:S01]  /*03f0*/  P2R R51, PR, RZ, 0x1 ;  /* 0x00000001ff337803 */ /* 0x000fe20000000000 */
[----:B------:R1:W5:Y:S01]  /*0400*/  @!P6 LDG.E R2, desc[UR10][R4.64] ;  /* 0x0000000a0402e981 */ /* 0x000362000c1e1900 */
[----:B--2---:R-:W-:-:S03]  /*0410*/  IMAD.WIDE.U32 R6, R9, 0x4, R6 ;  /* 0x0000000409067825 */ /* 0x004fc600078e0006 */
[----:B------:R1:W5:Y:S04]  /*0420*/  @!P5 LDG.E R3, desc[UR10][R4.64+0x4] ;  /* 0x0000040a0403d981 */ /* 0x000368000c1e1900 */
[----:B------:R1:W5:Y:S01]  /*0430*/  @!P0 LDG.E R17, desc[UR10][R4.64+0x1c] ;  /* 0x00001c0a04118981 */ /* 0x000362000c1e1900 */
[----:B------:R-:W-:-:S03]  /*0440*/  ISETP.GE.AND P0, PT, R52, UR4, PT ;  /* 0x0000000434007c0c */ /* 0x000fc6000bf06270 */
[----:B------:R1:W5:Y:S01]  /*0450*/  @!P4 LDG.E R12, desc[UR10][R4.64+0x8] ;  /* 0x0000080a040cc981 */ /* 0x000362000c1e1900 */
[----:B------:R-:W-:-:S03]  /*0460*/  P2R R52, PR, RZ, 0x1 ;  /* 0x00000001ff347803 */ /* 0x000fc60000000000 */
[----:B------:R1:W5:Y:S04]  /*0470*/  @!P3 LDG.E R13, desc[UR10][R4.64+0xc] ;  /* 0x00000c0a040db981 */ /* 0x000368000c1e1900 */
[----:B------:R1:W5:Y:S04]  /*0480*/  @!P2 LDG.E R14, desc[UR10][R4.64+0x10] ;  /* 0x0000100a040ea981 */ /* 0x000368000c1e1900 */
[----:B------:R1:W5:Y:S01]  /*0490*/  @!P0 LDG.E R18, desc[UR10][R4.64+0x20] ;  /* 0x0000200a04128981 */ /* 0x000362000c1e1900 */
[----:B------:R-:W-:-:S03]  /*04a0*/  ISETP.GE.AND P0, PT, R53, UR4, PT ;  /* 0x0000000435007c0c */ /* 0x000fc6000bf06270 */
[----:B------:R1:W5:Y:S01]  /*04b0*/  @!P1 LDG.E R15, desc[UR10][R4.64+0x14] ;  /* 0x0000140a040f9981 */ /* 0x000362000c1e1900 */
[----:B------:R-:W-:-:S09]  /*04c0*/  P2R R53, PR, RZ, 0x1 ;  /* 0x00000001ff357803 */ /* 0x000fd20000000000 */
[----:B------:R1:W5:Y:S01]  /*04d0*/  @!P0 LDG.E R19, desc[UR10][R4.64+0x24] ;  /* 0x0000240a04138981 */ /* 0x000362000c1e1900 */
[----:B------:R-:W-:-:S04]  /*04e0*/  ISETP.GE.AND P0, PT, R54, UR4, PT ;  /* 0x0000000436007c0c */ /* 0x000fc8000bf06270 */
        /* <DEDUP_REMOVED lines=8> */
[----:B------:R-:W-:-:S04]  /*0570*/  ISETP.NE.AND P0, PT, R55, RZ, PT ;  /* 0x000000ff3700720c */ /* 0x000fc80003f05270 */
[----:B------:R-:W-:Y:S02]  /*0580*/  P2R R55, PR, RZ, 0x1 ;  /* 0x00000001ff377803 */ /* 0x000fe40000000000 */
        /* <DEDUP_REMOVED lines=8> */
[----:B------:R-:W-:Y:S02]  /*0610*/  ISETP.NE.AND P0, PT, R50, RZ, PT ;  /* 0x000000ff3200720c */ /* 0x000fe40003f05270 */
[----:B------:R-:W-:Y:S02]  /*0620*/  ISETP.GE.AND P1, PT, R57, UR4, PT ;  /* 0x0000000439007c0c */ /* 0x000fe4000bf26270 */
[----:B------:R-:W-:Y:S02]  /*0630*/  P2R R50, PR, RZ, 0x1 ;  /* 0x00000001ff327803 */ /* 0x000fe40000000000 */
[----:B------:R-:W-:Y:S02]  /*0640*/  ISETP.NE.AND P0, PT, R49, RZ, PT ;  /* 0x000000ff3100720c */ /* 0x000fe40003f05270 */
[----:B------:R-:W-:-:S02]  /*0650*/  ISETP.GE.AND P2, PT, R58, UR4, PT ;  /* 0x000000043a007c0c */ /* 0x000fc4000bf46270 */
[----:B------:R-:W-:Y:S02]  /*0660*/  ISETP.GE.AND P3, PT, R59, UR4, PT ;  /* 0x000000043b007c0c */ /* 0x000fe4000bf66270 */
[----:B------:R-:W-:Y:S02]  /*0670*/  ISETP.GE.AND P4, PT, R60, UR4, PT ;  /* 0x000000043c007c0c */ /* 0x000fe4000bf86270 */
[----:B------:R-:W-:Y:S01]  /*0680*/  ISETP.GE.AND P5, PT, R61, UR4, PT ;  /* 0x000000043d007c0c */ /* 0x000fe2000bfa6270 */
[----:B------:R1:W5:Y:S01]  /*0690*/  @!P1 LDG.E R23, desc[UR10][R4.64+0x34] ;  /* 0x0000340a04179981 */ /* 0x000362000c1e1900 */
[----:B------:R-:W-:Y:S02]  /*06a0*/  ISETP.GE.AND P6, PT, R62, UR4, PT ;  /* 0x000000043e007c0c */ /* 0x000fe4000bfc6270 */
[----:B------:R-:W-:Y:S02]  /*06b0*/  P2R R49, PR, RZ, 0x1 ;  /* 0x00000001ff317803 */ /* 0x000fe40000000000 */
[----:B------:R-:W-:Y:S01]  /*06c0*/  ISETP.NE.AND P0, PT, R48, RZ, PT ;  /* 0x000000ff3000720c */ /* 0x000fe20003f05270 */
[----:B------:R1:W5:Y:S03]  /*06d0*/  @!P2 LDG.E R24, desc[UR10][R4.64+0x38] ;  /* 0x0000380a0418a981 */ /* 0x000366000c1e1900 */
[----:B------:R-:W-:Y:S01]  /*06e0*/  P2R R48, PR, RZ, 0x1 ;  /* 0x00000001ff307803 */ /* 0x000fe20000000000 */
[----:B------:R1:W5:Y:S01]  /*06f0*/  @!P3 LDG.E R25, desc[UR10][R4.64+0x3c] ;  /* 0x00003c0a0419b981 */ /* 0x000362000c1e1900 */
[----:B------:R-:W-:-:S03]  /*0700*/  ISETP.NE.AND P0, PT, R11, RZ, PT ;  /* 0x000000ff0b00720c */ /* 0x000fc60003f05270 */
[----:B------:R1:W5:Y:S01]  /*0710*/  @!P4 LDG.E R26, desc[UR10][R4.64+0x40] ;  /* 0x0000400a041ac981 */ /* 0x000362000c1e1900 */
[----:B------:R-:W-:-:S03]  /*0720*/  P2R R11, PR, RZ, 0x1 ;  /* 0x00000001ff0b7803 */ /* 0x000fc60000000000 */
[----:B------:R1:W5:Y:S01]  /*0730*/  @!P5 LDG.E R27, desc[UR10][R4.64+0x44] ;  /* 0x0000440a041bd981 */ /* 0x000362000c1e1900 */
[----:B------:R-:W-:-:S03]  /*0740*/  ISETP.NE.AND P0, PT, R10, RZ, PT ;  /* 0x000000ff0a00720c */ /* 0x000fc60003f05270 */
[----:B------:R1:W5:Y:S01]  /*0750*/  @!P6 LDG.E R28, desc[UR10][R4.64+0x48] ;  /* 0x0000480a041ce981 */ /* 0x000362000c1e1900 */
[----:B------:R-:W-:Y:S01]  /*0760*/  BAR.SYNC.DEFER_BLOCKING 0x0 ;  /* 0x0000000000007b1d */ /* 0x000fe20000010000 */
[----:B------:R-:W-:Y:S02]  /*0770*/  P2R R10, PR, RZ, 0x1 ;  /* 0x00000001ff0a7803 */ /* 0x000fe40000000000 */
[----:B------:R-:W-:-:S04]  /*0780*/  ISETP.NE.AND P0, PT, R8, RZ, PT ;  /* 0x000000ff0800720c */ /* 0x000fc80003f05270 */
[----:B------:R-:W-:Y:S02]  /*0790*/  P2R R8, PR, RZ, 0x1 ;  /* 0x00000001ff087803 */ /* 0x000fe40000000000 */
[----:B------:R-:W-:-:S13]  /*07a0*/  ISETP.GE.AND P0, PT, R9, UR4, PT ;  /* 0x0000000409007c0c */ /* 0x000fda000bf06270 */
[----:B------:R1:W5:Y:S01]  /*07b0*/  @!P0 LDG.E R29, desc[UR10][R6.64] ;  /* 0x0000000a061d8981 */ /* 0x000362000c1e1900 */
[----:B------:R-:W-:-:S03]  /*07c0*/  ISETP.NE.AND P0, PT, R8, RZ, PT ;  /* 0x000000ff0800720c */ /* 0x000fc60003f05270 */
[----:B------:R1:W5:Y:S04]  /*07d0*/  @!P1 LDG.E R42, desc[UR10][R6.64+0x34] ;  /* 0x0000340a062a9981 */ /* 0x000368000c1e1900 */
[----:B------:R1:W5:Y:S04]  /*07e0*/  @!P2 LDG.E R43, desc[UR10][R6.64+0x38] ;  /* 0x0000380a062ba981 */ /* 0x000368000c1e1900 */
[----:B------:R1:W5:Y:S04]  /*07f0*/  @!P3 LDG.E R44, desc[UR10][R6.64+0x3c] ;  /* 0x00003c0a062cb981 */ /* 0x000368000c1e1900 */
[----:B------:R1:W5:Y:S01]  /*0800*/  @!P0 LDG.E R30, desc[UR10][R6.64+0x4] ;  /* 0x0000040a061e8981 */ /* 0x000362000c1e1900 */
[----:B------:R-:W-:-:S03]  /*0810*/  ISETP.NE.AND P0, PT, R10, RZ, PT ;  /* 0x000000ff0a00720c */ /* 0x000fc60003f05270 */
[----:B------:R1:W5:Y:S04]  /*0820*/  @!P4 LDG.E R45, desc[UR10][R6.64+0x40] ;  /* 0x0000400a062dc981 */ /* 0x000368000c1e1900 */
[----:B------:R1:W5:Y:S04]  /*0830*/  @!P5 LDG.E R46, desc[UR10][R6.64+0x44] ;  /* 0x0000440a062ed981 */ /* 0x000368000c1e1900 */
[----:B------:R1:W5:Y:S04]  /*0840*/  @!P6 LDG.E R47, desc[UR10][R6.64+0x48] ;  /* 0x0000480a062fe981 */ /* 0x000368000c1e1900 */
[----:B------:R1:W5:Y:S01]  /*0850*/  @!P0 LDG.E R31, desc[UR10][R6.64+0x8] ;  /* 0x0000080a061f8981 */ /* 0x000362000c1e1900 */
[----:B------:R-:W-:-:S13]  /*0860*/  ISETP.NE.AND P0, PT, R11, RZ, PT ;  /* 0x000000ff0b00720c */ /* 0x000fda0003f05270 */
        /* <DEDUP_REMOVED lines=17> */
[----:B------:R-:W-:Y:S01]  /*0980*/  ISETP.NE.AND P0, PT, R56, RZ, PT ;  /* 0x000000ff3800720c */ /* 0x000fe20003f05270 */
[----:B------:R-:W2:Y:S01]  /*0990*/  S2R R48, SR_LANEID ;  /* 0x0000000000307919 */ /* 0x000ea20000000000 */
[----:B------:R-:W-:Y:S02]  /*09a0*/  UMOV UR4, 0x400 ;  /* 0x0000040000047882 */ /* 0x000fe40000000000 */
[----:B----4-:R-:W-:-:S09]  /*09b0*/  ULEA UR4, UR5, UR4, 0x18 ;  /* 0x0000000405047291 */ /* 0x010fd2000f8ec0ff */
[----:B------:R1:W5:Y:S01]  /*09c0*/  @!P0 LDG.E R41, desc[UR10][R6.64+0x30] ;  /* 0x0000300a06298981 */ /* 0x000362000c1e1900 */
[----:B------:R-:W-:Y:S02]  /*09d0*/  LEA R49, R0, UR4, 0x2 ;  /* 0x0000000400317c11 */ /* 0x000fe4000f8e10ff */
[----:B------:R-:W-:-:S03]  /*09e0*/  SHF.R.U32.HI R124, RZ, 0x5, R0 ;  /* 0x00000005ff7c7819 */ /* 0x000fc60000011600 */
[----:B------:R-:W-:Y:S01]  /*09f0*/  IMAD R51, R0, 0x80, R49 ;  /* 0x0000008000337824 */ /* 0x000fe200078e0231 */
[----:B------:R-:W-:-:S03]  /*0a00*/  LEA R50, R124, UR4, 0x2 ;  /* 0x000000047c327c11 */ /* 0x000fc6000f8e10ff */
[----:B------:R-:W-:Y:S01]  /*0a10*/  IMAD R53, R0, -0x38, R51 ;  /* 0xffffffc800357824 */ /* 0x000fe200078e0233 */
[----:B------:R-:W-:Y:S02]  /*0a20*/  UIADD3 UR8, UPT, UPT, UR6, 0x6, URZ ;  /* 0x0000000606087890 */ /* 0x000fe4000fffe0ff */
[----:B------:R-:W-:Y:S01]  /*0a30*/  UIADD3 UR5, UPT, UPT, -UR6, UR7, URZ ;  /* 0x0000000706057290 */ /* 0x000fe2000fffe1ff */
[----:B01----:R-:W-:Y:S11]  /*0a40*/  BAR.SYNC.DEFER_BLOCKING 0x0 ;  /* 0x0000000000007b1d */ /* 0x003ff60000010000 */
.L_x_220:
[----:B------:R-:W-:Y:S01]  /*0a50*/  UISETP.LT.AND UP0, UPT, UR5, 0x6, UPT ;  /* 0x000000060500788c */ /* 0x000fe2000bf01270 */
[----:B------:R-:W-:Y:S01]  /*0a60*/  STS [R49], RZ ;  /* 0x000000ff31007388 */ /* 0x000fe20000000800 */
[----:B------:R-:W-:Y:S01]  /*0a70*/  UIADD3 UR6, UPT, UPT, UR8, -0x6, URZ ;  /* 0xfffffffa08067890 */ /* 0x000fe2000fffe0ff */
[----:B--2---:R-:W-:Y:S01]  /*0a80*/  ISETP.NE.AND P1, PT, R48, 0x1f, PT ;  /* 0x0000001f3000780c */ /* 0x004fe20003f25270 */
[----:B------:R-:W-:Y:S01]  /*0a90*/  USEL UR4, UR5, 0x6, UP0 ;  /* 0x0000000605047887 */ /* 0x000fe20008000000 */
[----:B------:R-:W-:Y:S01]  /*0aa0*/  STS [R49+0x400], RZ ;  /* 0x000400ff31007388 */ /* 0x000fe20000000800 */
[C---:B------:R-:W-:Y:S01]  /*0ab0*/  ISETP.NE.AND P2, PT, R124.reuse, 0x6, PT ;  /* 0x000000067c00780c */ /* 0x040fe20003f45270 */
[----:B------:R-:W-:Y:S01]  /*0ac0*/  UISETP.GE.AND UP0, UPT, UR8, UR9, UPT ;  /* 0x000000090800728c */ /* 0x000fe2000bf06270 */
[----:B0----5:R-:W-:Y:S01]  /*0ad0*/  SHF.R.U32.HI R4, RZ, UR6, R2 ;  /* 0x00000006ff047c19 */ /* 0x021fe20008011602 */
[----:B------:R-:W-:Y:S01]  /*0ae0*/  UBMSK UR4, URZ, UR4 ;  /* 0x00000004ff04729b */ /* 0x000fe20008000000 */
[----:B------:R-:W-:Y:S01]  /*0af0*/  STS [R49+0x800], RZ ;  /* 0x000800ff31007388 */ /* 0x000fe20000000800 */
[----:B------:R-:W-:-:S03]  /*0b00*/  ISETP.NE.AND P3, PT, R124, 0x7, PT ;  /* 0x000000077c00780c */ /* 0x000fc60003f65270 */
[----:B------:R-:W-:Y:S01]  /*0b10*/  STS [R49+0xc00], RZ ;  /* 0x000c00ff31007388 */ /* 0x000fe20000000800 */
[----:B------:R-:W-:-:S03]  /*0b20*/  LOP3.LUT R4, R4, UR4, RZ, 0xc0, !PT ;  /* 0x0000000404047c12 */ /* 0x000fc6000f8ec0ff */
[----:B------:R-:W-:Y:S02]  /*0b30*/  STS [R49+0x1000], RZ ;  /* 0x001000ff31007388 */ /* 0x000fe40000000800 */
[----:B------:R-:W-:Y:S01]  /*0b40*/  IMAD.SHL.U32 R5, R4, 0x400, RZ ;  /* 0x0000040004057824 */ /* 0x000fe200078e00ff */
[----:B------:R-:W-:Y:S01]  /*0b50*/  SHF.R.U32.HI R4, RZ, 0x4, R4 ;  /* 0x00000004ff047819 */ /* 0x000fe20000011604 */
[----:B------:R-:W-:Y:S03]  /*0b60*/  STS [R49+0x1400], RZ ;  /* 0x001400ff31007388 */ /* 0x000fe60000000800 */
[----:B------:R-:W-:Y:S01]  /*0b70*/  LOP3.LUT R54, R5, 0x7c00, RZ, 0xc0, !PT ;  /* 0x00007c0005367812 */ /* 0x000fe200078ec0ff */
[----:B------:R-:W-:Y:S01]  /*0b80*/  STS [R49+0x1800], RZ ;  /* 0x001800ff31007388 */ /* 0x000fe20000000800 */
[----:B------:R-:W-:-:S03]  /*0b90*/  LOP3.LUT R4, R4, 0xffffffe, RZ, 0xc0, !PT ;  /* 0x0ffffffe04047812 */ /* 0x000fc600078ec0ff */
[----:B------:R-:W-:Y:S01]  /*0ba0*/  STS [R49+0x1c00], RZ ;  /* 0x001c00ff31007388 */ /* 0x000fe20000000800 */
[----:B------:R-:W-:Y:S02]  /*0bb0*/  IADD3 R54, PT, PT, R4, R49, R54 ;  /* 0x0000003104367210 */ /* 0x000fe40007ffe036 */
[----:B------:R-:W-:Y:S01]  /*0bc0*/  SHF.R.U32.HI R4, RZ, UR6, R3 ;  /* 0x00000006ff047c19 */ /* 0x000fe20008011603 */
[----:B------:R-:W-:Y:S03]  /*0bd0*/  STS [R49+0x2000], RZ ;  /* 0x002000ff31007388 */ /* 0x000fe60000000800 */
[----:B------:R-:W-:Y:S01]  /*0be0*/  LOP3.LUT R4, R4, UR4, RZ, 0xc0, !PT ;  /* 0x0000000404047c12 */ /* 0x000fe2000f8ec0ff */
[----:B------:R-:W-:Y:S04]  /*0bf0*/  STS [R49+0x2400], RZ ;  /* 0x002400ff31007388 */ /* 0x000fe80000000800 */
[----:B------:R-:W-:Y:S01]  /*0c00*/  STS [R49+0x2800], RZ ;  /* 0x002800ff31007388 */ /* 0x000fe20000000800 */
[----:B------:R-:W-:Y:S01]  /*0c10*/  IMAD.SHL.U32 R5, R4, 0x400, RZ ;  /* 0x0000040004057824 */ /* 0x000fe200078e00ff */
[----:B------:R-:W-:-:S02]  /*0c20*/  SHF.R.U32.HI R4, RZ, 0x4, R4 ;  /* 0x00000004ff047819 */ /* 0x000fc40000011604 */
[----:B------:R-:W-:Y:S02]  /*0c30*/  STS [R49+0x2c00], RZ ;  /* 0x002c00ff31007388 */ /* 0x000fe40000000800 */
[----:B------:R-:W-:Y:S02]  /*0c40*/  LOP3.LUT R56, R5, 0x7c00, RZ, 0xc0, !PT ;  /* 0x00007c0005387812 */ /* 0x000fe400078ec0ff */
        /* <DEDUP_REMOVED lines=32> */
[----:B------:R-:W0:Y:S02]  /*0e50*/  LDS.U16 R52, [R54] ;  /* 0x0000000036347984 */ /* 0x000e240000000400 */
[----:B0-----:R-:W-:-:S05]  /*0e60*/  VIADD R5, R52, 0x1 ;  /* 0x0000000134057836 */ /* 0x001fca0000000000 */
[----:B------:R0:W-:Y:S04]  /*0e70*/  STS.U16 [R54], R5 ;  /* 0x0000000536007388 */ /* 0x0001e80000000400 */
[----:B------:R-:W1:Y:S01]  /*0e80*/  LDS.U16 R57, [R56] ;  /* 0x0000000038397984 */ /* 0x000e620000000400 */
[----:B0-----:R-:W-:Y:S01]  /*0e90*/  IMAD.SHL.U32 R5, R4, 0x400, RZ ;  /* 0x0000040004057824 */ /* 0x001fe200078e00ff */
[----:B------:R-:W-:-:S04]  /*0ea0*/  SHF.R.U32.HI R4, RZ, 0x4, R4 ;  /* 0x00000004ff047819 */ /* 0x000fc80000011604 */
[----:B------:R-:W-:Y:S02]  /*0eb0*/  LOP3.LUT R60, R5, 0x7c00, RZ, 0xc0, !PT ;  /* 0x00007c00053c7812 */ /* 0x000fe400078ec0ff */
[----:B------:R-:W-:-:S04]  /*0ec0*/  LOP3.LUT R4, R4, 0xffffffe, RZ, 0xc0, !PT ;  /* 0x0ffffffe04047812 */ /* 0x000fc800078ec0ff */
[----:B------:R-:W-:Y:S02]  /*0ed0*/  IADD3 R60, PT, PT, R4, R49, R60 ;  /* 0x00000031043c7210 */ /* 0x000fe40007ffe03c */
[----:B------:R-:W-:-:S04]  /*0ee0*/  SHF.R.U32.HI R4, RZ, UR6, R14 ;  /* 0x00000006ff047c19 */ /* 0x000fc8000801160e */
[----:B------:R-:W-:-:S05]  /*0ef0*/  LOP3.LUT R4, R4, UR4, RZ, 0xc0, !PT ;  /* 0x0000000404047c12 */ /* 0x000fca000f8ec0ff */
[----:B------:R-:W-:Y:S01]  /*0f00*/  IMAD.SHL.U32 R6, R4, 0x400, RZ ;  /* 0x0000040004067824 */ /* 0x000fe200078e00ff */
[----:B------:R-:W-:-:S04]  /*0f10*/  SHF.R.U32.HI R4, RZ, 0x4, R4 ;  /* 0x00000004ff047819 */ /* 0x000fc80000011604 */
[----:B------:R-:W-:Y:S02]  /*0f20*/  LOP3.LUT R6, R6, 0x7c00, RZ, 0xc0, !PT ;  /* 0x00007c0006067812 */ /* 0x000fe400078ec0ff */
[----:B------:R-:W-:-:S04]  /*0f30*/  LOP3.LUT R4, R4, 0xffffffe, RZ, 0xc0, !PT ;  /* 0x0ffffffe04047812 */ /* 0x000fc800078ec0ff */
[----:B------:R-:W-:Y:S01]  /*0f40*/  IADD3 R62, PT, PT, R4, R49, R6 ;  /* 0x00000031043e7210 */ /* 0x000fe20007ffe006 */
[----:B-1----:R-:W-:Y:S01]  /*0f50*/  VIADD R7, R57, 0x1 ;  /* 0x0000000139077836 */ /* 0x002fe20000000000 */
[----:B------:R-:W-:-:S04]  /*0f60*/  SHF.R.U32.HI R4, RZ, UR6, R15 ;  /* 0x00000006ff047c19 */ /* 0x000fc8000801160f */
[----:B------:R-:W-:Y:S01]  /*0f70*/  STS.U16 [R56], R7 ;  /* 0x0000000738007388 */ /* 0x000fe20000000400 */
[----:B------:R-:W-:-:S03]  /*0f80*/  LOP3.LUT R4, R4, UR4, RZ, 0xc0, !PT ;  /* 0x0000000404047c12 */ /* 0x000fc6000f8ec0ff */
        /* <DEDUP_REMOVED lines=129> */
[----:B------:R-:W-:Y:S01]  /*17a0*/  SHF.R.U32.HI R4, RZ, UR6, R28 ;  /* 0x00000006ff047c19 */ /* 0x000fe2000801161c */
[----:B------:R-:W0:Y:S03]  /*17b0*/  S2UR UR6, SR_CgaCtaId ;  /* 0x00000000000679c3 */ /* 0x000e260000008800 */
[----:B------:R-:W-:Y:S01]  /*17c0*/  LOP3.LUT R4, R4, UR4, RZ, 0xc0, !PT ;  /* 0x0000000404047c12 */ /* 0x000fe2000f8ec0ff */
[----:B------:R-:W-:-:S04]  /*17d0*/  UMOV UR4, 0x400 ;  /* 0x0000040000047882 */ /* 0x000fc80000000000 */
[----:B------:R-:W-:Y:S01]  /*17e0*/  IMAD.SHL.U32 R6, R4, 0x400, RZ ;  /* 0x0000040004067824 */ /* 0x000fe200078e00ff */
[----:B------:R-:W-:-:S04]  /*17f0*/  SHF.R.U32.HI R4, RZ, 0x4, R4 ;  /* 0x00000004ff047819 */ /* 0x000fc80000011604 */
[----:B------:R-:W-:Y:S02]  /*1800*/  LOP3.LUT R6, R6, 0x7c00, RZ, 0xc0, !PT ;  /* 0x00007c0006067812 */ /* 0x000fe400078ec0ff */
[----:B------:R-:W-:-:S04]  /*1810*/  LOP3.LUT R4, R4, 0xffffffe, RZ, 0xc0, !PT ;  /* 0x0ffffffe04047812 */ /* 0x000fc800078ec0ff */
[----:B------:R-:W-:Y:S01]  /*1820*/  IADD3 R90, PT, PT, R4, R49, R6 ;  /* 0x00000031045a7210 */ /* 0x000fe20007ffe006 */
[----:B-1----:R-:W-:Y:S01]  /*1830*/  VIADD R7, R85, 0x1 ;  /* 0x0000000155077836 */ /* 0x002fe20000000000 */
[----:B0-----:R-:W-:-:S04]  /*1840*/  ULEA UR4, UR6, UR4, 0x18 ;  /* 0x0000000406047291 */ /* 0x001fc8000f8ec0ff */
[----:B------:R-:W-:Y:S04]  /*1850*/  STS.U16 [R84], R7 ;  /* 0x0000000754007388 */ /* 0x000fe80000000400 */
[----:B------:R-:W0:Y:S02]  /*1860*/  LDS.U16 R87, [R86] ;  /* 0x0000000056577984 */ /* 0x000e240000000400 */
[----:B0-----:R-:W-:-:S05]  /*1870*/  VIADD R5, R87, 0x1 ;  /* 0x0000000157057836 */ /* 0x001fca0000000000 */
[----:B------:R-:W-:Y:S04]  /*1880*/  STS.U16 [R86], R5 ;  /* 0x0000000556007388 */ /* 0x000fe80000000400 */
[----:B------:R-:W0:Y:S02]  /*1890*/  LDS.U16 R89, [R88] ;  /* 0x0000000058597984 */ /* 0x000e240000000400 */
[----:B0-----:R-:W-:-:S05]  /*18a0*/  VIADD R7, R89, 0x1 ;  /* 0x0000000159077836 */ /* 0x001fca0000000000 */
[----:B------:R-:W-:Y:S04]  /*18b0*/  STS.U16 [R88], R7 ;  /* 0x0000000758007388 */ /* 0x000fe80000000400 */
[----:B------:R-:W0:Y:S02]  /*18c0*/  LDS.U16 R91, [R90] ;  /* 0x000000005a5b7984 */ /* 0x000e240000000400 */
[----:B0-----:R-:W-:-:S05]  /*18d0*/  VIADD R5, R91, 0x1 ;  /* 0x000000015b057836 */ /* 0x001fca0000000000 */
[----:B------:R-:W-:Y:S01]  /*18e0*/  STS.U16 [R90], R5 ;  /* 0x000000055a007388 */ /* 0x000fe20000000400 */
[----:B------:R-:W-:Y:S06]  /*18f0*/  BAR.SYNC.DEFER_BLOCKING 0x0 ;  /* 0x0000000000007b1d */ /* 0x000fec0000010000 */
[----:B------:R-:W-:Y:S04]  /*1900*/  LDS R92, [R51] ;  /* 0x00000000335c7984 */ /* 0x000fe80000000800 */
[----:B------:R-:W0:Y:S04]  /*1910*/  LDS R93, [R51+0x4] ;  /* 0x00000400335d7984 */ /* 0x000e280000000800 */
[----:B------:R-:W1:Y:S04]  /*1920*/  LDS R94, [R51+0x8] ;  /* 0x00000800335e7984 */ /* 0x000e680000000800 */
[----:B------:R-:W2:Y:S04]  /*1930*/  LDS R95, [R51+0xc] ;  /* 0x00000c00335f7984 */ /* 0x000ea80000000800 */
[----:B------:R-:W3:Y:S04]  /*1940*/  LDS R96, [R51+0x10] ;  /* 0x0000100033607984 */ /* 0x000ee80000000800 */
[----:B------:R-:W4:Y:S04]  /*1950*/  LDS R97, [R51+0x14] ;  /* 0x0000140033617984 */ /* 0x000f280000000800 */
[----:B------:R-:W4:Y:S04]  /*1960*/  LDS R98, [R51+0x18] ;  /* 0x0000180033627984 */ /* 0x000f280000000800 */
[----:B------:R-:W4:Y:S04]  /*1970*/  LDS R99, [R51+0x1c] ;  /* 0x00001c0033637984 */ /* 0x000f280000000800 */
[----:B------:R-:W4:Y:S04]  /*1980*/  LDS R100, [R51+0x20] ;  /* 0x0000200033647984 */ /* 0x000f280000000800 */
[----:B------:R-:W4:Y:S04]  /*1990*/  LDS R101, [R51+0x24] ;  /* 0x0000240033657984 */ /* 0x000f280000000800 */
[----:B------:R-:W4:Y:S04]  /*19a0*/  LDS R102, [R51+0x28] ;  /* 0x0000280033667984 */ /* 0x000f280000000800 */
[----:B------:R-:W4:Y:S01]  /*19b0*/  LDS R103, [R51+0x2c] ;  /* 0x00002c0033677984 */ /* 0x000f220000000800 */
[----:B0-----:R-:W-:-:S03]  /*19c0*/  IMAD.IADD R93, R92, 0x1, R93 ;  /* 0x000000015c5d7824 */ /* 0x001fc600078e025d */
[----:B------:R-:W0:Y:S01]  /*19d0*/  LDS R104, [R51+0x30] ;  /* 0x0000300033687984 */ /* 0x000e220000000800 */
[----:B-1----:R-:W-:-:S03]  /*19e0*/  IMAD.IADD R94, R94, 0x1, R93 ;  /* 0x000000015e5e7824 */ /* 0x002fc600078e025d */
[----:B------:R-:W1:Y:S01]  /*19f0*/  LDS R105, [R51+0x34] ;  /* 0x0000340033697984 */ /* 0x000e620000000800 */
[----:B--2---:R-:W-:-:S03]  /*1a00*/  IMAD.IADD R95, R95, 0x1, R94 ;  /* 0x000000015f5f7824 */ /* 0x004fc600078e025e */
[----:B------:R-:W2:Y:S01]  /*1a10*/  LDS R106, [R51+0x38] ;  /* 0x00003800336a7984 */ /* 0x000ea20000000800 */
[----:B---3--:R-:W-:-:S03]  /*1a20*/  IMAD.IADD R96, R96, 0x1, R95 ;  /* 0x0000000160607824 */ /* 0x008fc600078e025f */
[----:B------:R-:W3:Y:S01]  /*1a30*/  LDS R107, [R51+0x3c] ;  /* 0x00003c00336b7984 */ /* 0x000ee20000000800 */
[----:B----4-:R-:W-:-:S03]  /*1a40*/  IMAD.IADD R97, R97, 0x1, R96 ;  /* 0x0000000161617824 */ /* 0x010fc600078e0260 */
[----:B------:R-:W4:Y:S01]  /*1a50*/  LDS R108, [R51+0x40] ;  /* 0x00004000336c7984 */ /* 0x000f220000000800 */
[----:B------:R-:W-:-:S03]  /*1a60*/  IMAD.IADD R98, R98, 0x1, R97 ;  /* 0x0000000162627824 */ /* 0x000fc600078e0261 */
        /* <DEDUP_REMOVED lines=31> */
[----:B------:R-:W-:-:S04]  /*1c60*/  IMAD.IADD R114, R114, 0x1, R113 ;  /* 0x0000000172727824 */ /* 0x000fc800078e0271 */
[----:B0-----:R-:W-:-:S04]  /*1c70*/  IMAD.IADD R115, R115, 0x1, R114 ;  /* 0x0000000173737824 */ /* 0x001fc800078e0272 */
[----:B-1----:R-:W-:-:S04]  /*1c80*/  IMAD.IADD R116, R116, 0x1, R115 ;  /* 0x0000000174747824 */ /* 0x002fc800078e0273 */
[----:B--2---:R-:W-:-:S04]  /*1c90*/  IMAD.IADD R117, R117, 0x1, R116 ;  /* 0x0000000175757824 */ /* 0x004fc800078e0274 */
[----:B---3--:R-:W-:-:S04]  /*1ca0*/  IMAD.IADD R118, R118, 0x1, R117 ;  /* 0x0000000176767824 */ /* 0x008fc800078e0275 */
[----:B----4-:R-:W-:-:S04]  /*1cb0*/  IMAD.IADD R119, R119, 0x1, R118 ;  /* 0x0000000177777824 */ /* 0x010fc800078e0276 */
[----:B------:R-:W-:-:S04]  /*1cc0*/  IMAD.IADD R120, R120, 0x1, R119 ;  /* 0x0000000178787824 */ /* 0x000fc800078e0277 */
[----:B------:R-:W-:-:S04]  /*1cd0*/  IMAD.IADD R121, R121, 0x1, R120 ;  /* 0x0000000179797824 */ /* 0x000fc800078e0278 */
[----:B------:R-:W-:-:S04]  /*1ce0*/  IMAD.IADD R122, R122, 0x1, R121 ;  /* 0x000000017a7a7824 */ /* 0x000fc800078e0279 */
[----:B------:R-:W-:-:S04]  /*1cf0*/  IMAD.IADD R123, R123, 0x1, R122 ;  /* 0x000000017b7b7824 */ /* 0x000fc800078e027a */
[----:B------:R-:W-:-:S05]  /*1d00*/  IMAD.IADD R125, R4, 0x1, R123 ;  /* 0x00000001047d7824 */ /* 0x000fca00078e027b */
        /* <DEDUP_REMOVED lines=8> */
[----:B------:R-:W0:Y:S02]  /*1d90*/  SHFL.UP P0, R126, R127, 0x10, RZ ;  /* 0x060000007f7e7989 */ /* 0x000e2400000000ff */
[----:B0-----:R-:W-:Y:S01]  /*1da0*/  @P0 IMAD.IADD R126, R127, 0x1, R126 ;  /* 0x000000017f7e0824 */ /* 0x001fe200078e027e */
[----:B------:R-:W-:-:S03]  /*1db0*/  ISETP.NE.AND P0, PT, R124, 0x1, PT ;  /* 0x000000017c00780c */ /* 0x000fc60003f05270 */
[----:B------:R-:W-:Y:S01]  /*1dc0*/  IMAD.IADD R125, R126, 0x1, -R125 ;  /* 0x000000017e7d7824 */ /* 0x000fe200078e0a7d */
[----:B------:R-:W-:Y:S01]  /*1dd0*/  @!P1 STS [R50+0x8400], R126 ;  /* 0x0084007e32009388 */ /* 0x000fe20000000800 */
[----:B------:R-:W-:Y:S01]  /*1de0*/  BAR.SYNC.DEFER_BLOCKING 0x0 ;  /* 0x0000000000007b1d */ /* 0x000fe20000010000 */
[----:B------:R-:W-:-:S05]  /*1df0*/  ISETP.NE.AND P1, PT, R124, 0x4, PT ;  /* 0x000000047c00780c */ /* 0x000fca0003f25270 */
[----:B------:R-:W0:Y:S04]  /*1e00*/  LDS.128 R4, [UR4+0x8400] ;  /* 0x00840004ff047984 */ /* 0x000e280008000c00 */
[----:B------:R-:W1:Y:S01]  /*1e10*/  LDS.128 R8, [UR4+0x8410] ;  /* 0x00841004ff087984 */ /* 0x000e620008000c00 */
[C---:B0-----:R-:W-:Y:S01]  /*1e20*/  SEL R55, R4.reuse, R55, !P0 ;  /* 0x0000003704377207 */ /* 0x041fe20004000000 */
[----:B------:R-:W-:Y:S01]  /*1e30*/  IMAD.IADD R5, R4, 0x1, R5 ;  /* 0x0000000104057824 */ /* 0x000fe200078e0205 */
[----:B------:R-:W-:-:S03]  /*1e40*/  ISETP.NE.AND P0, PT, R124, 0x2, PT ;  /* 0x000000027c00780c */ /* 0x000fc60003f05270 */
[----:B------:R-:W-:Y:S01]  /*1e50*/  IMAD.IADD R6, R6, 0x1, R5 ;  /* 0x0000000106067824 */ /* 0x000fe200078e0205 */
[----:B------:R-:W-:Y:S02]  /*1e60*/  SEL R55, R5, R55, !P0 ;  /* 0x0000003705377207 */ /* 0x000fe40004000000 */
[----:B------:R-:W-:Y:S01]  /*1e70*/  ISETP.NE.AND P0, PT, R124, 0x3, PT ;  /* 0x000000037c00780c */ /* 0x000fe20003f05270 */
[----:B------:R-:W-:-:S03]  /*1e80*/  IMAD.IADD R7, R7, 0x1, R6 ;  /* 0x0000000107077824 */ /* 0x000fc600078e0206 */
[----:B------:R-:W-:Y:S01]  /*1e90*/  SEL R55, R6, R55, !P0 ;  /* 0x0000003706377207 */ /* 0x000fe20004000000 */
[C---:B-1----:R-:W-:Y:S01]  /*1ea0*/  IMAD.IADD R8, R7.reuse, 0x1, R8 ;  /* 0x0000000107087824 */ /* 0x042fe200078e0208 */
[----:B------:R-:W-:Y:S02]  /*1eb0*/  ISETP.NE.AND P0, PT, R124, 0x5, PT ;  /* 0x000000057c00780c */ /* 0x000fe40003f05270 */
[----:B------:R-:W-:Y:S01]  /*1ec0*/  SEL R55, R7, R55, !P1 ;  /* 0x0000003707377207 */ /* 0x000fe20004800000 */
[----:B------:R-:W-:Y:S01]  /*1ed0*/  IMAD.IADD R9, R9, 0x1, R8 ;  /* 0x0000000109097824 */ /* 0x000fe200078e0208 */
[----:B------:R-:W-:Y:S02]  /*1ee0*/  ISETP.NE.AND P1, PT, R48, RZ, PT ;  /* 0x000000ff3000720c */ /* 0x000fe40003f25270 */
[----:B------:R-:W-:Y:S01]  /*1ef0*/  SEL R55, R8, R55, !P0 ;  /* 0x0000003708377207 */ /* 0x000fe20004000000 */
[----:B------:R-:W-:Y:S01]  /*1f00*/  IMAD.IADD R10, R10, 0x1, R9 ;  /* 0x000000010a0a7824 */ /* 0x000fe200078e0209 */
[----:B------:R-:W-:-:S02]  /*1f10*/  ISETP.GT.U32.AND P0, PT, R0, 0x1f, PT ;  /* 0x0000001f0000780c */ /* 0x000fc40003f04070 */
[----:B------:R-:W-:Y:S01]  /*1f20*/  SEL R55, R9, R55, !P2 ;  /* 0x0000003709377207 */ /* 0x000fe20005000000 */
[----:B------:R-:W-:Y:S01]  /*1f30*/  IMAD.IADD R11, R11, 0x1, R10 ;  /* 0x000000010b0b7824 */ /* 0x000fe200078e020a */
[----:B------:R-:W-:Y:S02]  /*1f40*/  ISETP.GT.U32.OR P2, PT, R0, 0x1f, P1 ;  /* 0x0000001f0000780c */ /* 0x000fe40000f44470 */
[----:B------:R-:W-:Y:S02]  /*1f50*/  SEL R4, R125, RZ, P1 ;  /* 0x000000ff7d047207 */ /* 0x000fe40000800000 */
[----:B------:R-:W-:-:S05]  /*1f60*/  SEL R55, R10, R55, !P3 ;  /* 0x000000370a377207 */ /* 0x000fca0005800000 */
[----:B------:R-:W-:Y:S01]  /*1f70*/  @P0 IMAD.IADD R125, R55, 0x1, R4 ;  /* 0x00000001377d0824 */ /* 0x000fe200078e0204 */
[----:B------:R-:W-:-:S03]  /*1f80*/  ISETP.NE.AND P0, PT, R0, RZ, PT ;  /* 0x000000ff0000720c */ /* 0x000fc60003f05270 */
[----:B------:R-:W-:-:S05]  /*1f90*/  @!P2 IMAD.U32 R125, R11, 0x10000, RZ ;  /* 0x000100000b7da824 */ /* 0x000fca00078e00ff */
[----:B------:R-:W-:Y:S01]  /*1fa0*/  @!P2 STS [UR4+0x8428], R125 ;  /* 0x0084287dff00a988 */ /* 0x000fe20008000804 */
[----:B------:R-:W-:Y:S06]  /*1fb0*/  BAR.SYNC.DEFER_BLOCKING 0x0 ;  /* 0x0000000000007b1d */ /* 0x000fec0000010000 */
[----:B------:R-:W0:Y:S02]  /*1fc0*/  LDS R4, [UR4+0x8428] ;  /* 0x00842804ff047984 */ /* 0x000e240008000800 */
[----:B0-----:R-:W-:-:S05]  /*1fd0*/  SEL R4, R4, RZ, P0 ;  /* 0x000000ff04047207 */ /* 0x001fca0000000000 */
[----:B------:R-:W-:-:S04]  /*1fe0*/  IMAD.IADD R4, R4, 0x1, R125 ;  /* 0x0000000104047824 */ /* 0x000fc800078e027d */
[--C-:B------:R-:W-:Y:S01]  /*1ff0*/  IMAD.IADD R92, R92, 0x1, R4.reuse ;  /* 0x000000015c5c7824 */ /* 0x100fe200078e0204 */
[----:B------:R-:W-:Y:S01]  /*2000*/  STS [R51], R4 ;  /* 0x0000000433007388 */ /* 0x000fe20000000800 */
[--C-:B------:R-:W-:Y:S02]  /*2010*/  IMAD.IADD R6, R93, 0x1, R4.reuse ;  /* 0x000000015d067824 */ /* 0x100fe400078e0204 */
[--C-:B------:R-:W-:Y:S01]  /*2020*/  IMAD.IADD R94, R94, 0x1, R4.reuse ;  /* 0x000000015e5e7824 */ /* 0x100fe200078e0204 */
[----:B------:R-:W-:Y:S01]  /*2030*/  STS [R51+0x4], R92 ;  /* 0x0000045c33007388 */ /* 0x000fe20000000800 */
[--C-:B------:R-:W-:Y:S02]  /*2040*/  IMAD.IADD R8, R95, 0x1, R4.reuse ;  /* 0x000000015f087824 */ /* 0x100fe400078e0204 */
[--C-:B------:R-:W-:Y:S01]  /*2050*/  IMAD.IADD R96, R96, 0x1, R4.reuse ;  /* 0x0000000160607824 */ /* 0x100fe200078e0204 */
[----:B------:R-:W-:Y:S01]  /*2060*/  STS [R51+0x8], R6 ;  /* 0x0000080633007388 */ /* 0x000fe20000000800 */
[----:B------:R-:W-:-:S02]  /*2070*/  IMAD.IADD R10, R97, 0x1, R4 ;  /* 0x00000001610a7824 */ /* 0x000fc400078e0204 */
[--C-:B------:R-:W-:Y:S01]  /*2080*/  IMAD.IADD R98, R98, 0x1, R4.reuse ;  /* 0x0000000162627824 */ /* 0x100fe200078e0204 */
[----:B------:R-:W-:Y:S01]  /*2090*/  STS [R51+0xc], R94 ;  /* 0x00000c5e33007388 */ /* 0x000fe20000000800 */
        /* <DEDUP_REMOVED lines=36> */
[----:B------:R-:W-:-:S03]  /*22e0*/  IMAD.IADD R150, R123, 0x1, R4 ;  /* 0x000000017b967824 */ /* 0x000fc600078e0204 */
[----:B------:R-:W-:Y:S04]  /*22f0*/  STS [R51+0x40], R134 ;  /* 0x0000408633007388 */ /* 0x000fe80000000800 */
        /* <DEDUP_REMOVED lines=15> */
[----:B------:R-:W-:Y:S01]  /*23f0*/  STS [R51+0x80], R150 ;  /* 0x0000809633007388 */ /* 0x000fe20000000800 */
[----:B------:R-:W-:Y:S06]  /*2400*/  BAR.SYNC.DEFER_BLOCKING 0x0 ;  /* 0x0000000000007b1d */ /* 0x000fec0000010000 */
[----:B------:R-:W0:Y:S04]  /*2410*/  LDS.U16 R5, [R54] ;  /* 0x0000000036057984 */ /* 0x000e280000000400 */
[----:B------:R-:W1:Y:S04]  /*2420*/  LDS.U16 R56, [R56] ;  /* 0x0000000038387984 */ /* 0x000e680000000400 */
[----:B------:R-:W2:Y:S04]  /*2430*/  LDS.U16 R58, [R58] ;  /* 0x000000003a3a7984 */ /* 0x000ea80000000400 */
[----:B------:R-:W3:Y:S04]  /*2440*/  LDS.U16 R60, [R60] ;  /* 0x000000003c3c7984 */ /* 0x000ee80000000400 */
[----:B------:R-:W4:Y:S04]  /*2450*/  LDS.U16 R62, [R62] ;  /* 0x000000003e3e7984 */ /* 0x000f280000000400 */
[----:B------:R-:W4:Y:S04]  /*2460*/  LDS.U16 R64, [R64] ;  /* 0x0000000040407984 */ /* 0x000f280000000400 */
[----:B------:R-:W4:Y:S04]  /*2470*/  LDS.U16 R66, [R66] ;  /* 0x0000000042427984 */ /* 0x000f280000000400 */
[----:B------:R-:W4:Y:S04]  /*2480*/  LDS.U16 R68, [R68] ;  /* 0x0000000044447984 */ /* 0x000f280000000400 */
[----:B------:R-:W4:Y:S04]  /*2490*/  LDS.U16 R70, [R70] ;  /* 0x0000000046467984 */ /* 0x000f280000000400 */
[----:B------:R-:W4:Y:S04]  /*24a0*/  LDS.U16 R72, [R72] ;  /* 0x0000000048487984 */ /* 0x000f280000000400 */
[----:B------:R-:W4:Y:S01]  /*24b0*/  LDS.U16 R74, [R74] ;  /* 0x000000004a4a7984 */ /* 0x000f220000000400 */
[----:B0-----:R-:W-:-:S03]  /*24c0*/  IMAD.IADD R5, R52, 0x1, R5 ;  /* 0x0000000134057824 */ /* 0x001fc600078e0205 */
[----:B------:R-:W0:Y:S01]  /*24d0*/  LDS.U16 R76, [R76] ;  /* 0x000000004c4c7984 */ /* 0x000e220000000400 */
[----:B-1----:R-:W-:-:S03]  /*24e0*/  IMAD.IADD R56, R57, 0x1, R56 ;  /* 0x0000000139387824 */ /* 0x002fc600078e0238 */
[----:B------:R-:W1:Y:S01]  /*24f0*/  LDS.U16 R78, [R78] ;  /* 0x000000004e4e7984 */ /* 0x000e620000000400 */
[----:B--2---:R-:W-:-:S03]  /*2500*/  IMAD.IADD R58, R59, 0x1, R58 ;  /* 0x000000013b3a7824 */ /* 0x004fc600078e023a */
[----:B------:R-:W2:Y:S01]  /*2510*/  LDS.U16 R80, [R80] ;  /* 0x0000000050507984 */ /* 0x000ea20000000400 */
[----:B---3--:R-:W-:-:S03]  /*2520*/  IMAD.IADD R60, R61, 0x1, R60 ;  /* 0x000000013d3c7824 */ /* 0x008fc600078e023c */
[----:B------:R-:W3:Y:S01]  /*2530*/  LDS.U16 R82, [R82] ;  /* 0x0000000052527984 */ /* 0x000ee20000000400 */
[----:B----4-:R-:W-:-:S03]  /*2540*/  IMAD.IADD R62, R63, 0x1, R62 ;  /* 0x000000013f3e7824 */ /* 0x010fc600078e023e */
[----:B------:R-:W4:Y:S01]  /*2550*/  LDS.U16 R84, [R84] ;  /* 0x0000000054547984 */ /* 0x000f220000000400 */
[----:B------:R-:W-:-:S03]  /*2560*/  IMAD.IADD R64, R65, 0x1, R64 ;  /* 0x0000000141407824 */ /* 0x000fc600078e0240 */
[----:B------:R-:W4:Y:S01]  /*2570*/  LDS.U16 R86, [R86] ;  /* 0x0000000056567984 */ /* 0x000f220000000400 */
[----:B------:R-:W-:-:S03]  /*2580*/  IMAD.IADD R66, R67, 0x1, R66 ;  /* 0x0000000143427824 */ /* 0x000fc600078e0242 */
[----:B------:R-:W4:Y:S01]  /*2590*/  LDS.U16 R88, [R88] ;  /* 0x0000000058587984 */ /* 0x000f220000000400 */
[----:B------:R-:W-:-:S03]  /*25a0*/  IMAD.IADD R68, R69, 0x1, R68 ;  /* 0x0000000145447824 */ /* 0x000fc600078e0244 */
[----:B------:R-:W4:Y:S01]  /*25b0*/  LDS.U16 R90, [R90] ;  /* 0x000000005a5a7984 */ /* 0x000f220000000400 */
[----:B------:R-:W-:Y:S02]  /*25c0*/  IMAD.IADD R70, R71, 0x1, R70 ;  /* 0x0000000147467824 */ /* 0x000fe400078e0246 */
[----:B------:R-:W-:Y:S02]  /*25d0*/  IMAD.IADD R72, R73, 0x1, R72 ;  /* 0x0000000149487824 */ /* 0x000fe400078e0248 */
[----:B------:R-:W-:Y:S02]  /*25e0*/  IMAD.IADD R74, R75, 0x1, R74 ;  /* 0x000000014b4a7824 */ /* 0x000fe400078e024a */
[----:B0-----:R-:W-:Y:S02]  /*25f0*/  IMAD.IADD R76, R77, 0x1, R76 ;  /* 0x000000014d4c7824 */ /* 0x001fe400078e024c */
[----:B-1----:R-:W-:Y:S02]  /*2600*/  IMAD.IADD R78, R79, 0x1, R78 ;  /* 0x000000014f4e7824 */ /* 0x002fe400078e024e */
[----:B--2---:R-:W-:-:S02]  /*2610*/  IMAD.IADD R80, R81, 0x1, R80 ;  /* 0x0000000151507824 */ /* 0x004fc400078e0250 */
[----:B---3--:R-:W-:Y:S02]  /*2620*/  IMAD.IADD R82, R83, 0x1, R82 ;  /* 0x0000000153527824 */ /* 0x008fe400078e0252 */
[----:B----4-:R-:W-:Y:S02]  /*2630*/  IMAD.IADD R84, R85, 0x1, R84 ;  /* 0x0000000155547824 */ /* 0x010fe400078e0254 */
[----:B------:R-:W-:Y:S02]  /*2640*/  IMAD.IADD R86, R87, 0x1, R86 ;  /* 0x0000000157567824 */ /* 0x000fe400078e0256 */
[----:B------:R-:W-:Y:S02]  /*2650*/  IMAD.IADD R88, R89, 0x1, R88 ;  /* 0x0000000159587824 */ /* 0x000fe400078e0258 */
[----:B------:R-:W-:Y:S01]  /*2660*/  IMAD.IADD R90, R91, 0x1, R90 ;  /* 0x000000015b5a7824 */ /* 0x000fe200078e025a */
[----:B------:R-:W-:Y:S06]  /*2670*/  BAR.SYNC.DEFER_BLOCKING 0x0 ;  /* 0x0000000000007b1d */ /* 0x000fec0000010000 */
[----:B------:R-:W-:Y:S05]  /*2680*/  BRA.U UP0, `(.L_x_219) ;  /* 0x0000000500987547 */ /* 0x000fea000b800000 */
[----:B------:R-:W-:Y:S01]  /*2690*/  LEA R4, R5, UR4, 0x2 ;  /* 0x0000000405047c11 */ /* 0x000fe2000f8e10ff */
[----:B------:R-:W-:Y:S01]  /*26a0*/  UIADD3 UR8, UPT, UPT, UR8, 0x6, URZ ;  /* 0x0000000608087890 */ /* 0x000fe2000fffe0ff */
[----:B------:R-:W-:Y:S01]  /*26b0*/  LEA R5, R56, UR4, 0x2 ;  /* 0x0000000438057c11 */ /* 0x000fe2000f8e10ff */
[----:B------:R-:W-:Y:S01]  /*26c0*/  UIADD3 UR5, UPT, UPT, UR5, -0x6, URZ ;  /* 0xfffffffa05057890 */ /* 0x000fe2000fffe0ff */
[----:B------:R-:W-:Y:S01]  /*26d0*/  LEA R6, R58, UR4, 0x2 ;  /* 0x000000043a067c11 */ /* 0x000fe2000f8e10ff */
[----:B------:R0:W-:Y:S01]  /*26e0*/  STS [R4], R2 ;  /* 0x0000000204007388 */ /* 0x0001e20000000800 */
[----:B------:R-:W-:Y:S02]  /*26f0*/  LEA R7, R60, UR4, 0x2 ;  /* 0x000000043c077c11 */ /* 0x000fe4000f8e10ff */
[----:B------:R-:W-:Y:S01]  /*2700*/  LEA R8, R62, UR4, 0x2 ;  /* 0x000000043e087c11 */ /* 0x000fe2000f8e10ff */
[----:B------:R0:W-:Y:S01]  /*2710*/  STS [R5], R3 ;  /* 0x0000000305007388 */ /* 0x0001e20000000800 */
[----:B------:R-:W-:-:S02]  /*2720*/  LEA R9, R64, UR4, 0x2 ;  /* 0x0000000440097c11 */ /* 0x000fc4000f8e10ff */
[----:B------:R-:W-:Y:S01]  /*2730*/  LEA R10, R66, UR4, 0x2 ;  /* 0x00000004420a7c11 */ /* 0x000fe2000f8e10ff */
[----:B------:R0:W-:Y:S01]  /*2740*/  STS [R6], R12 ;  /* 0x0000000c06007388 */ /* 0x0001e20000000800 */
[----:B------:R-:W-:Y:S02]  /*2750*/  LEA R11, R68, UR4, 0x2 ;  /* 0x00000004440b7c11 */ /* 0x000fe4000f8e10ff */
        /* <DEDUP_REMOVED lines=16> */
[----:B------:R0:W-:Y:S04]  /*2860*/  STS [R52], R18 ;  /* 0x0000001234007388 */ /* 0x0001e80000000800 */
        /* <DEDUP_REMOVED lines=9> */
[----:B------:R0:W-:Y:S01]  /*2900*/  STS [R64], R28 ;  /* 0x0000001c40007388 */ /* 0x0001e20000000800 */
[----:B------:R-:W-:Y:S06]  /*2910*/  BAR.SYNC.DEFER_BLOCKING 0x0 ;  /* 0x0000000000007b1d */ /* 0x000fec0000010000 */
[----:B------:R0:W1:Y:S04]  /*2920*/  LDS R2, [R53] ;  /* 0x0000000035027984 */ /* 0x0000680000000800 */
[----:B------:R0:W3:Y:S04]  /*2930*/  LDS R3, [R53+0x4] ;  /* 0x0000040035037984 */ /* 0x0000e80000000800 */
[----:B------:R0:W4:Y:S04]  /*2940*/  LDS R12, [R53+0x8] ;  /* 0x00000800350c7984 */ /* 0x0001280000000800 */
[----:B------:R0:W2:Y:S04]  /*2950*/  LDS R13, [R53+0xc] ;  /* 0x00000c00350d7984 */ /* 0x0000a80000000800 */
[----:B------:R0:W0:Y:S04]  /*2960*/  LDS R14, [R53+0x10] ;  /* 0x00001000350e7984 */ /* 0x0000280000000800 */
        /* <DEDUP_REMOVED lines=13> */
[----:B------:R0:W0:Y:S01]  /*2a40*/  LDS R28, [R53+0x48] ;  /* 0x00004800351c7984 */ /* 0x0000220000000800 */
[----:B------:R-:W-:Y:S06]  /*2a50*/  BAR.SYNC.DEFER_BLOCKING 0x0 ;  /* 0x0000000000007b1d */ /* 0x000fec0000010000 */
        /* <DEDUP_REMOVED lines=20> */
[----:B------:R0:W0:Y:S04]  /*2ba0*/  LDS R29, [R53] ;  /* 0x00000000351d7984 */ /* 0x0000280000000800 */
        /* <DEDUP_REMOVED lines=19> */
[----:B-1234-:R-:W-:Y:S05]  /*2ce0*/  BRA `(.L_x_220) ;  /* 0xffffffdc00587947 */ /* 0x01efea000383ffff */
.L_x_219:
[----:B------:R-:W-:Y:S01]  /*2cf0*/  LEA R5, R5, UR4, 0x2 ;  /* 0x0000000405057c11 */ /* 0x000fe2000f8e10ff */
[----:B------:R-:W-:Y:S01]  /*2d00*/  IMAD R53, R0, -0x48, R53 ;  /* 0xffffffb800357824 */ /* 0x000fe200078e0235 */
[----:B------:R-:W-:Y:S01]  /*2d10*/  LEA R56, R56, UR4, 0x2 ;  /* 0x0000000438387c11 */ /* 0x000fe2000f8e10ff */
[----:B------:R-:W0:Y:S01]  /*2d20*/  LDCU.64 UR6, c[0x0][0x3a0] ;  /* 0x00007400ff0677ac */ /* 0x000e220008000a00 */
[----:B------:R-:W-:Y:S01]  /*2d30*/  LEA R58, R58, UR4, 0x2 ;  /* 0x000000043a3a7c11 */ /* 0x000fe2000f8e10ff */
[----:B------:R-:W-:Y:S01]  /*2d40*/  STS [R5], R2 ;  /* 0x0000000205007388 */ /* 0x000fe20000000800 */
[----:B------:R-:W-:Y:S01]  /*2d50*/  LEA R60, R60, UR4, 0x2 ;  /* 0x000000043c3c7c11 */ /* 0x000fe2000f8e10ff */
[----:B------:R-:W-:Y:S01]  /*2d60*/  VIADD R6, R0, 0x100 ;  /* 0x0000010000067836 */ /* 0x000fe20000000000 */
[----:B------:R-:W-:Y:S01]  /*2d70*/  LEA R62, R62, UR4, 0x2 ;  /* 0x000000043e3e7c11 */ /* 0x000fe2000f8e10ff */
[----:B------:R1:W-:Y:S01]  /*2d80*/  STS [R56], R3 ;  /* 0x0000000338007388 */ /* 0x0003e20000000800 */
[----:B------:R-:W-:Y:S01]  /*2d90*/  LEA R64, R64, UR4, 0x2 ;  /* 0x0000000440407c11 */ /* 0x000fe2000f8e10ff */
[----:B------:R-:W-:Y:S01]  /*2da0*/  VIADD R8, R0, 0x300 ;  /* 0x0000030000087836 */ /* 0x000fe20000000000 */
[----:B------:R-:W-:Y:S01]  /*2db0*/  LEA R66, R66, UR4, 0x2 ;  /* 0x0000000442427c11 */ /* 0x000fe2000f8e10ff */
[----:B------:R2:W-:Y:S01]  /*2dc0*/  STS [R58], R12 ;  /* 0x0000000c3a007388 */ /* 0x0005e20000000800 */
[----:B------:R-:W-:-:S02]  /*2dd0*/  LEA R68, R68, UR4, 0x2 ;  /* 0x0000000444447c11 */ /* 0x000fc4000f8e10ff */
[----:B------:R-:W-:Y:S01]  /*2de0*/  LEA R70, R70, UR4, 0x2 ;  /* 0x0000000446467c11 */ /* 0x000fe2000f8e10ff */
[----:B------:R-:W-:Y:S01]  /*2df0*/  STS [R60], R13 ;  /* 0x0000000d3c007388 */ /* 0x000fe20000000800 */
[----:B------:R-:W-:Y:S01]  /*2e00*/  LEA R72, R72, UR4, 0x2 ;  /* 0x0000000448487c11 */ /* 0x000fe2000f8e10ff */
[----:B-1----:R-:W1:Y:S01]  /*2e10*/  LDC.64 R2, c[0x0][0x388] ;  /* 0x0000e200ff027b82 */ /* 0x002e620000000a00 */
[----:B------:R-:W-:Y:S01]  /*2e20*/  LEA R74, R74, UR4, 0x2 ;  /* 0x000000044a4a7c11 */ /* 0x000fe2000f8e10ff */
[----:B------:R-:W-:Y:S01]  /*2e30*/  STS [R62], R14 ;  /* 0x0000000e3e007388 */ /* 0x000fe20000000800 */
[----:B------:R-:W-:Y:S01]  /*2e40*/  LEA R76, R76, UR4, 0x2 ;  /* 0x000000044c4c7c11 */ /* 0x000fe2000f8e10ff */
[----:B0-----:R-:W-:Y:S01]  /*2e50*/  IMAD.U32 R4, RZ, RZ, UR7 ;  /* 0x00000007ff047e24 */ /* 0x001fe2000f8e00ff */
[----:B------:R-:W-:Y:S01]  /*2e60*/  LEA R78, R78, UR4, 0x2 ;  /* 0x000000044e4e7c11 */ /* 0x000fe2000f8e10ff */
[----:B------:R-:W-:Y:S01]  /*2e70*/  STS [R64], R15 ;  /* 0x0000000f40007388 */ /* 0x000fe20000000800 */
[----:B------:R-:W-:Y:S01]  /*2e80*/  LEA R80, R80, UR4, 0x2 ;  /* 0x0000000450507c11 */ /* 0x000fe2000f8e10ff */
[----:B--2---:R-:W-:Y:S01]  /*2e90*/  VIADD R12, R0, 0x500 ;  /* 0x00000500000c7836 */ /* 0x004fe20000000000 */
[----:B------:R-:W-:Y:S01]  /*2ea0*/  LEA R82, R82, UR4, 0x2 ;  /* 0x0000000452527c11 */ /* 0x000fe2000f8e10ff */
[----:B------:R-:W-:Y:S01]  /*2eb0*/  STS [R66], R16 ;  /* 0x0000001042007388 */ /* 0x000fe20000000800 */
[----:B------:R-:W-:-:S02]  /*2ec0*/  LEA R84, R84, UR4, 0x2 ;  /* 0x0000000454547c11 */ /* 0x000fc4000f8e10ff */
[----:B------:R-:W-:Y:S01]  /*2ed0*/  LEA R86, R86, UR4, 0x2 ;  /* 0x0000000456567c11 */ /* 0x000fe2000f8e10ff */
[----:B------:R-:W-:Y:S01]  /*2ee0*/  STS [R68], R17 ;  /* 0x0000001144007388 */ /* 0x000fe20000000800 */
[----:B------:R-:W-:Y:S02]  /*2ef0*/  LEA R88, R88, UR4, 0x2 ;  /* 0x0000000458587c11 */ /* 0x000fe4000f8e10ff */
[----:B------:R-:W-:Y:S01]  /*2f00*/  LEA R90, R90, UR4, 0x2 ;  /* 0x000000045a5a7c11 */ /* 0x000fe2000f8e10ff */
[----:B------:R-:W-:Y:S01]  /*2f10*/  STS [R70], R18 ;  /* 0x0000001246007388 */ /* 0x000fe20000000800 */
[----:B------:R-:W-:Y:S02]  /*2f20*/  ISETP.LT.U32.AND P6, PT, R0, UR6, PT ;  /* 0x0000000600007c0c */ /* 0x000fe4000bfc1070 */
[----:B------:R-:W-:Y:S01]  /*2f30*/  ISETP.LT.U32.AND P2, PT, R6, UR6, PT ;  /* 0x0000000606007c0c */ /* 0x000fe2000bf41070 */
[----:B------:R-:W-:Y:S01]  /*2f40*/  STS [R72], R19 ;  /* 0x0000001348007388 */ /* 0x000fe20000000800 */
[----:B------:R-:W-:Y:S01]  /*2f50*/  ISETP.GT.U32.AND.EX P6, PT, R4, RZ, PT, P6 ;  /* 0x000000ff0400720c */ /* 0x000fe20003fc4160 */
[----:B------:R-:W-:Y:S01]  /*2f60*/  VIADD R6, R0, 0x200 ;  /* 0x0000020000067836 */ /* 0x000fe20000000000 */
[----:B------:R-:W-:Y:S01]  /*2f70*/  ISETP.LT.U32.AND P4, PT, R8, UR6, PT ;  /* 0x0000000608007c0c */ /* 0x000fe2000bf81070 */
[----:B------:R-:W-:Y:S01]  /*2f80*/  STS [R74], R20 ;  /* 0x000000144a007388 */ /* 0x000fe20000000800 */
[----:B------:R-:W-:Y:S01]  /*2f90*/  IMAD.U32 R8, RZ, RZ, UR7 ;  /* 0x00000007ff087e24 */ /* 0x000fe2000f8e00ff */
[C---:B------:R-:W-:Y:S01]  /*2fa0*/  LOP3.LUT R10, R0.reuse, 0x400, RZ, 0xfc, !PT ;  /* 0x00000400000a7812 */ /* 0x040fe200078efcff */
[----:B-1----:R-:W-:Y:S01]  /*2fb0*/  IMAD.WIDE.U32 R2, R0, 0x4, R2 ;  /* 0x0000000400027825 */ /* 0x002fe200078e0002 */
[----:B------:R-:W-:Y:S01]  /*2fc0*/  STS [R76], R21 ;  /* 0x000000154c007388 */ /* 0x000fe20000000800 */
[----:B------:R-:W-:-:S02]  /*2fd0*/  ISETP.LT.U32.AND P5, PT, R6, UR6, PT ;  /* 0x0000000606007c0c */ /* 0x000fc4000bfa1070 */
[----:B------:R-:W-:Y:S01]  /*2fe0*/  VIADD R6, R0, 0x600 ;  /* 0x0000060000067836 */ /* 0x000fe20000000000 */
[----:B------:R-:W-:Y:S01]  /*2ff0*/  STS [R78], R22 ;  /* 0x000000164e007388 */ /* 0x000fe20000000800 */
[----:B------:R-:W-:Y:S01]  /*3000*/  ISETP.LT.U32.AND P3, PT, R10, UR6, PT ;  /* 0x000000060a007c0c */ /* 0x000fe2000bf61070 */
[----:B------:R-:W-:Y:S01]  /*3010*/  IMAD.U32 R10, RZ, RZ, UR7 ;  /* 0x00000007ff0a7e24 */ /* 0x000fe2000f8e00ff */
[----:B------:R-:W-:Y:S01]  /*3020*/  ISETP.GT.U32.AND.EX P2, PT, R8, RZ, PT, P2 ;  /* 0x000000ff0800720c */ /* 0x000fe20003f44120 */
[----:B------:R-:W-:Y:S01]  /*3030*/  STS [R80], R23 ;  /* 0x0000001750007388 */ /* 0x000fe20000000800 */
[----:B------:R-:W-:Y:S01]  /*3040*/  ISETP.LT.U32.AND P0, PT, R6, UR6, PT ;  /* 0x0000000606007c0c */ /* 0x000fe2000bf01070 */
[----:B------:R-:W-:Y:S01]  /*3050*/  VIADD R6, R0, 0x700 ;  /* 0x0000070000067836 */ /* 0x000fe20000000000 */
[----:B------:R-:W-:Y:S01]  /*3060*/  ISETP.GT.U32.AND.EX P5, PT, R10, RZ, PT, P5 ;  /* 0x000000ff0a00720c */ /* 0x000fe20003fa4150 */
[----:B------:R-:W-:Y:S01]  /*3070*/  STS [R82], R24 ;  /* 0x0000001852007388 */ /* 0x000fe20000000800 */
[----:B------:R-:W-:-:S02]  /*3080*/  ISETP.GT.U32.AND.EX P4, PT, R8, RZ, PT, P4 ;  /* 0x000000ff0800720c */ /* 0x000fc40003f84140 */
[----:B------:R-:W-:Y:S01]  /*3090*/  ISETP.LT.U32.AND P1, PT, R12, UR6, PT ;  /* 0x000000060c007c0c */ /* 0x000fe2000bf21070 */
[----:B------:R-:W-:Y:S01]  /*30a0*/  STS [R84], R25 ;  /* 0x0000001954007388 */ /* 0x000fe20000000800 */
[C---:B------:R-:W-:Y:S02]  /*30b0*/  ISETP.GT.U32.AND.EX P0, PT, R8.reuse, RZ, PT, P0 ;  /* 0x000000ff0800720c */ /* 0x040fe40003f04100 */
[----:B------:R-:W-:Y:S01]  /*30c0*/  ISETP.GT.U32.AND.EX P1, PT, R8, RZ, PT, P1 ;  /* 0x000000ff0800720c */ /* 0x000fe20003f24110 */
[----:B------:R-:W-:Y:S04]  /*30d0*/  STS [R86], R26 ;  /* 0x0000001a56007388 */ /* 0x000fe80000000800 */
[----:B------:R-:W-:Y:S04]  /*30e0*/  STS [R88], R27 ;  /* 0x0000001b58007388 */ /* 0x000fe80000000800 */
[----:B------:R-:W-:Y:S01]  /*30f0*/  STS [R90], R28 ;  /* 0x0000001c5a007388 */ /* 0x000fe20000000800 */
[----:B------:R-:W-:Y:S06]  /*3100*/  BAR.SYNC.DEFER_BLOCKING 0x0 ;  /* 0x0000000000007b1d */ /* 0x000fec0000010000 */
[----:B------:R-:W0:Y:S04]  /*3110*/  LDS R7, [R53] ;  /* 0x0000000035077984 */ /* 0x000e280000000800 */
[----:B------:R-:W-:Y:S04]  /*3120*/  LDS R9, [R53+0x400] ;  /* 0x0004000035097984 */ /* 0x000fe80000000800 */
        /* <DEDUP_REMOVED lines=16> */
[----:B------:R-:W-:Y:S01]  /*3230*/  LDS R65, [R53+0x4800] ;  /* 0x0048000035417984 */ /* 0x000fe20000000800 */
[----:B------:R-:W-:Y:S06]  /*3240*/  BAR.SYNC.DEFER_BLOCKING 0x0 ;  /* 0x0000000000007b1d */ /* 0x000fec0000010000 */
[----:B------:R1:W-:Y:S04]  /*3250*/  STS [R5], R29 ;  /* 0x0000001d05007388 */ /* 0x0003e80000000800 */
[----:B------:R-:W-:Y:S04]  /*3260*/  STS [R56], R30 ;  /* 0x0000001e38007388 */ /* 0x000fe80000000800 */
[----:B------:R-:W-:Y:S01]  /*3270*/  STS [R58], R31 ;  /* 0x0000001f3a007388 */ /* 0x000fe20000000800 */
[----:B-1----:R-:W1:Y:S03]  /*3280*/  LDC.64 R4, c[0x0][0x398] ;  /* 0x0000e600ff047b82 */ /* 0x002e660000000a00 */
[----:B------:R-:W-:Y:S04]  /*3290*/  STS [R60], R32 ;  /* 0x000000203c007388 */ /* 0x000fe80000000800 */
[----:B------:R-:W-:Y:S04]  /*32a0*/  STS [R62], R33 ;  /* 0x000000213e007388 */ /* 0x000fe80000000800 */
[----:B------:R-:W-:Y:S04]  /*32b0*/  STS [R64], R34 ;  /* 0x0000002240007388 */ /* 0x000fe80000000800 */
[----:B------:R-:W-:Y:S04]  /*32c0*/  STS [R66], R35 ;  /* 0x0000002342007388 */ /* 0x000fe80000000800 */
[----:B------:R-:W-:Y:S04]  /*32d0*/  STS [R68], R36 ;  /* 0x0000002444007388 */ /* 0x000fe80000000800 */
[----:B------:R-:W-:Y:S01]  /*32e0*/  STS [R70], R37 ;  /* 0x0000002546007388 */ /* 0x000fe20000000800 */
[----:B-1----:R-:W-:-:S03]  /*32f0*/  IMAD.WIDE.U32 R4, R0, 0x4, R4 ;  /* 0x0000000400047825 */ /* 0x002fc600078e0004 */
[----:B------:R-:W-:Y:S04]  /*3300*/  STS [R72], R38 ;  /* 0x0000002648007388 */ /* 0x000fe80000000800 */
        /* <DEDUP_REMOVED lines=8> */
[----:B------:R-:W-:Y:S01]  /*3390*/  STS [R90], R47 ;  /* 0x0000002f5a007388 */ /* 0x000fe20000000800 */
[----:B------:R-:W-:Y:S06]  /*33a0*/  BAR.SYNC.DEFER_BLOCKING 0x0 ;  /* 0x0000000000007b1d */ /* 0x000fec0000010000 */
[----:B------:R-:W1:Y:S04]  /*33b0*/  @P6 LDS R67, [R53] ;  /* 0x0000000035436984 */ /* 0x000e680000000800 */
[----:B------:R-:W2:Y:S04]  /*33c0*/  LDS R29, [R53+0x400] ;  /* 0x00040000351d7984 */ /* 0x000ea80000000800 */
[----:B------:R-:W3:Y:S04]  /*33d0*/  LDS R31, [R53+0x800] ;  /* 0x00080000351f7984 */ /* 0x000ee80000000800 */
[----:B------:R-:W4:Y:S04]  /*33e0*/  LDS R33, [R53+0xc00] ;  /* 0x000c000035217984 */ /* 0x000f280000000800 */
[----:B------:R-:W5:Y:S04]  /*33f0*/  LDS R35, [R53+0x1000] ;  /* 0x0010000035237984 */ /* 0x000f680000000800 */
[----:B------:R-:W5:Y:S04]  /*3400*/  LDS R37, [R53+0x1400] ;  /* 0x0014000035257984 */ /* 0x000f680000000800 */
[----:B------:R-:W5:Y:S04]  /*3410*/  LDS R39, [R53+0x1800] ;  /* 0x0018000035277984 */ /* 0x000f680000000800 */
[----:B0-----:R0:W-:Y:S04]  /*3420*/  @P6 STG.E desc[UR10][R2.64], R7 ;  /* 0x0000000702006986 */ /* 0x0011e8000c10190a */
[----:B------:R-:W5:Y:S04]  /*3430*/  LDS R41, [R53+0x1c00] ;  /* 0x001c000035297984 */ /* 0x000f680000000800 */
[----:B-1----:R-:W-:Y:S01]  /*3440*/  @P6 STG.E desc[UR10][R4.64], R67 ;  /* 0x0000004304006986 */ /* 0x002fe2000c10190a */
[----:B------:R-:W-:Y:S01]  /*3450*/  ISETP.LT.U32.AND P6, PT, R6, UR6, PT ;  /* 0x0000000606007c0c */ /* 0x000fe2000bfc1070 */
[----:B0-----:R-:W-:Y:S01]  /*3460*/  IMAD.U32 R7, RZ, RZ, UR7 ;  /* 0x00000007ff077e24 */ /* 0x001fe2000f8e00ff */
[----:B------:R-:W-:Y:S01]  /*3470*/  LOP3.LUT R6, R0, 0x800, RZ, 0xfc, !PT ;  /* 0x0000080000067812 */ /* 0x000fe200078efcff */
[----:B------:R-:W-:Y:S01]  /*3480*/  @P2 STG.E desc[UR10][R2.64+0x400], R9 ;  /* 0x0004000902002986 */ /* 0x000fe2000c10190a */
[----:B------:R-:W-:-:S02]  /*3490*/  ISETP.GT.U32.AND.EX P6, PT, R10, RZ, PT, P6 ;  /* 0x000000ff0a00720c */ /* 0x000fc40003fc4160 */
[----:B------:R-:W-:Y:S01]  /*34a0*/  ISETP.GT.U32.AND.EX P3, PT, R7, RZ, PT, P3 ;  /* 0x000000ff0700720c */ /* 0x000fe20003f64130 */
[----:B--2---:R-:W-:Y:S01]  /*34b0*/  @P2 STG.E desc[UR10][R4.64+0x400], R29 ;  /* 0x0004001d04002986 */ /* 0x004fe2000c10190a */
[----:B------:R-:W-:Y:S01]  /*34c0*/  ISETP.LT.U32.AND P2, PT, R6, UR6, PT ;  /* 0x0000000606007c0c */ /* 0x000fe2000bf41070 */
[----:B------:R-:W-:Y:S02]  /*34d0*/  VIADD R6, R0, 0x900 ;  /* 0x0000090000067836 */ /* 0x000fe40000000000 */
[----:B------:R-:W-:Y:S01]  /*34e0*/  @P5 STG.E desc[UR10][R2.64+0x800], R11 ;  /* 0x0008000b02005986 */ /* 0x000fe2000c10190a */
[----:B------:R-:W-:-:S03]  /*34f0*/  ISETP.GT.U32.AND.EX P2, PT, R8, RZ, PT, P2 ;  /* 0x000000ff0800720c */ /* 0x000fc60003f44120 */
[----:B---3--:R-:W-:Y:S01]  /*3500*/  @P5 STG.E desc[UR10][R4.64+0x800], R31 ;  /* 0x0008001f04005986 */ /* 0x008fe2000c10190a */
[----:B------:R-:W-:Y:S01]  /*3510*/  ISETP.LT.U32.AND P5, PT, R6, UR6, PT ;  /* 0x0000000606007c0c */ /* 0x000fe2000bfa1070 */
[----:B------:R-:W-:Y:S02]  /*3520*/  VIADD R6, R0, 0xa00 ;  /* 0x00000a0000067836 */ /* 0x000fe40000000000 */
[----:B------:R-:W0:Y:S01]  /*3530*/  LDS R7, [R53+0x2000] ;  /* 0x0020000035077984 */ /* 0x000e220000000800 */
[----:B------:R-:W-:Y:S01]  /*3540*/  ISETP.GT.U32.AND.EX P5, PT, R8, RZ, PT, P5 ;  /* 0x000000ff0800720c */ /* 0x000fe20003fa4150 */
[----:B------:R-:W-:Y:S02]  /*3550*/  VIADD R8, R0, 0x1100 ;  /* 0x0000110000087836 */ /* 0x000fe40000000000 */
[----:B------:R-:W-:Y:S04]  /*3560*/  @P4 STG.E desc[UR10][R2.64+0xc00], R13 ;  /* 0x000c000d02004986 */ /* 0x000fe8000c10190a */
[----:B----4-:R-:W-:Y:S01]  /*3570*/  @P4 STG.E desc[UR10][R4.64+0xc00], R33 ;  /* 0x000c002104004986 */ /* 0x010fe2000c10190a */
[----:B------:R-:W-:Y:S01]  /*3580*/  ISETP.LT.U32.AND P4, PT, R6, UR6, PT ;  /* 0x0000000606007c0c */ /* 0x000fe2000bf81070 */
[----:B------:R-:W-:-:S02]  /*3590*/  VIADD R6, R0, 0xb00 ;  /* 0x00000b0000067836 */ /* 0x000fc40000000000 */
[----:B------:R-:W1:Y:S01]  /*35a0*/  LDS R9, [R53+0x2400] ;  /* 0x0024000035097984 */ /* 0x000e620000000800 */
[----:B------:R-:W-:-:S03]  /*35b0*/  ISETP.GT.U32.AND.EX P4, PT, R10, RZ, PT, P4 ;  /* 0x000000ff0a00720c */ /* 0x000fc60003f84140 */
[----:B------:R-:W2:Y:S04]  /*35c0*/  LDS R11, [R53+0x2800] ;  /* 0x00280000350b7984 */ /* 0x000ea80000000800 */
[----:B------:R-:W3:Y:S04]  /*35d0*/  LDS R13, [R53+0x2c00] ;  /* 0x002c0000350d7984 */ /* 0x000ee80000000800 */
[----:B------:R-:W-:Y:S04]  /*35e0*/  @P3 STG.E desc[UR10][R2.64+0x1000], R15 ;  /* 0x0010000f02003986 */ /* 0x000fe8000c10190a */
[----:B-----5:R-:W-:Y:S01]  /*35f0*/  @P3 STG.E desc[UR10][R4.64+0x1000], R35 ;  /* 0x0010002304003986 */ /* 0x020fe2000c10190a */
[----:B------:R-:W-:-:S02]  /*3600*/  ISETP.LT.U32.AND P3, PT, R6, UR6, PT ;  /* 0x0000000606007c0c */ /* 0x000fc4000bf61070 */
[----:B------:R-:W-:Y:S01]  /*3610*/  LOP3.LUT R6, R0, 0xc00, RZ, 0xfc, !PT ;  /* 0x00000c0000067812 */ /* 0x000fe200078efcff */
[----:B------:R-:W-:Y:S04]  /*3620*/  @P1 STG.E desc[UR10][R2.64+0x1400], R17 ;  /* 0x0014001102001986 */ /* 0x000fe8000c10190a */
[----:B------:R-:W-:Y:S01]  /*3630*/  @P1 STG.E desc[UR10][R4.64+0x1400], R37 ;  /* 0x0014002504001986 */ /* 0x000fe2000c10190a */
[----:B------:R-:W-:Y:S01]  /*3640*/  ISETP.LT.U32.AND P1, PT, R6, UR6, PT ;  /* 0x0000000606007c0c */ /* 0x000fe2000bf21070 */
[----:B------:R-:W-:Y:S02]  /*3650*/  VIADD R6, R0, 0xd00 ;  /* 0x00000d0000067836 */ /* 0x000fe40000000000 */
[----:B------:R-:W-:Y:S04]  /*3660*/  @P0 STG.E desc[UR10][R2.64+0x1800], R19 ;  /* 0x0018001302000986 */ /* 0x000fe8000c10190a */
[----:B------:R-:W-:Y:S01]  /*3670*/  @P0 STG.E desc[UR10][R4.64+0x1800], R39 ;  /* 0x0018002704000986 */ /* 0x000fe2000c10190a */
[----:B------:R-:W-:Y:S01]  /*3680*/  ISETP.LT.U32.AND P0, PT, R6, UR6, PT ;  /* 0x0000000606007c0c */ /* 0x000fe2000bf01070 */
[----:B------:R-:W-:-:S02]  /*3690*/  VIADD R6, R0, 0xe00 ;  /* 0x00000e0000067836 */ /* 0x000fc40000000000 */
[----:B------:R-:W-:Y:S04]  /*36a0*/  @P6 STG.E desc[UR10][R2.64+0x1c00], R21 ;  /* 0x001c001502006986 */ /* 0x000fe8000c10190a */
[----:B------:R-:W-:Y:S01]  /*36b0*/  @P6 STG.E desc[UR10][R4.64+0x1c00], R41 ;  /* 0x001c002904006986 */ /* 0x000fe2000c10190a */
[----:B------:R-:W-:Y:S01]  /*36c0*/  ISETP.LT.U32.AND P6, PT, R6, UR6, PT ;  /* 0x0000000606007c0c */ /* 0x000fe2000bfc1070 */
[----:B------:R-:W-:Y:S02]  /*36d0*/  IMAD.U32 R6, RZ, RZ, UR7 ;  /* 0x00000007ff067e24 */ /* 0x000fe4000f8e00ff */
[----:B------:R-:W4:Y:S03]  /*36e0*/  LDS R15, [R53+0x3000] ;  /* 0x00300000350f7984 */ /* 0x000f260000000800 */
[----:B------:R-:W-:Y:S01]  /*36f0*/  ISETP.GT.U32.AND.EX P3, PT, R6, RZ, PT, P3 ;  /* 0x000000ff0600720c */ /* 0x000fe20003f64130 */
[----:B------:R-:W5:Y:S01]  /*3700*/  LDS R17, [R53+0x3400] ;  /* 0x0034000035117984 */ /* 0x000f620000000800 */
[----:B------:R-:W-:-:S03]  /*3710*/  VIADD R6, R0, 0xf00 ;  /* 0x00000f0000067836 */ /* 0x000fc60000000000 */
[----:B------:R-:W5:Y:S04]  /*3720*/  LDS R19, [R53+0x3800] ;  /* 0x0038000035137984 */ /* 0x000f680000000800 */
[----:B------:R-:W5:Y:S04]  /*3730*/  LDS R21, [R53+0x3c00] ;  /* 0x003c000035157984 */ /* 0x000f680000000800 */
[----:B------:R-:W5:Y:S04]  /*3740*/  LDS R29, [R53+0x4000] ;  /* 0x00400000351d7984 */ /* 0x000f680000000800 */
[----:B------:R-:W5:Y:S04]  /*3750*/  LDS R31, [R53+0x4400] ;  /* 0x00440000351f7984 */ /* 0x000f680000000800 */
[----:B------:R-:W-:Y:S04]  /*3760*/  @P2 STG.E desc[UR10][R2.64+0x2000], R23 ;  /* 0x0020001702002986 */ /* 0x000fe8000c10190a */
[----:B0-----:R0:W-:Y:S01]  /*3770*/  @P2 STG.E desc[UR10][R4.64+0x2000], R7 ;  /* 0x0020000704002986 */ /* 0x0011e2000c10190a */
[----:B------:R-:W-:-:S02]  /*3780*/  ISETP.LT.U32.AND P2, PT, R6, UR6, PT ;  /* 0x0000000606007c0c */ /* 0x000fc4000bf41070 */
[C---:B------:R-:W-:Y:S01]  /*3790*/  LOP3.LUT R6, R0.reuse, 0x1000, RZ, 0xfc, !PT ;  /* 0x0000100000067812 */ /* 0x040fe200078efcff */
[----:B------:R2:W-:Y:S01]  /*37a0*/  @P5 STG.E desc[UR10][R2.64+0x2400], R25 ;  /* 0x0024001902005986 */ /* 0x0005e2000c10190a */
[----:B------:R-:W-:-:S03]  /*37b0*/  VIADD R0, R0, 0x1200 ;  /* 0x0000120000007836 */ /* 0x000fc60000000000 */
[----:B-1----:R1:W-:Y:S01]  /*37c0*/  @P5 STG.E desc[UR10][R4.64+0x2400], R9 ;  /* 0x0024000904005986 */ /* 0x0023e2000c10190a */
[----:B------:R-:W-:Y:S01]  /*37d0*/  ISETP.LT.U32.AND P5, PT, R6, UR6, PT ;  /* 0x0000000606007c0c */ /* 0x000fe2000bfa1070 */
[----:B------:R-:W-:Y:S02]  /*37e0*/  IMAD.U32 R6, RZ, RZ, UR7 ;  /* 0x00000007ff067e24 */ /* 0x000fe4000f8e00ff */
[----:B------:R1:W-:Y:S01]  /*37f0*/  @P4 STG.E desc[UR10][R2.64+0x2800], R27 ;  /* 0x0028001b02004986 */ /* 0x0003e2000c10190a */
[----:B0-----:R-:W-:Y:S02]  /*3800*/  IMAD.U32 R7, RZ, RZ, UR7 ;  /* 0x00000007ff077e24 */ /* 0x001fe4000f8e00ff */
[C---:B------:R-:W-:Y:S01]  /*3810*/  ISETP.GT.U32.AND.EX P1, PT, R6.reuse, RZ, PT, P1 ;  /* 0x000000ff0600720c */ /* 0x040fe20003f24110 */
[----:B--2---:R1:W-:Y:S01]  /*3820*/  @P4 STG.E desc[UR10][R4.64+0x2800], R11 ;  /* 0x0028000b04004986 */ /* 0x0043e2000c10190a */
[----:B------:R-:W-:Y:S02]  /*3830*/  ISETP.GT.U32.AND.EX P6, PT, R6, RZ, PT, P6 ;  /* 0x000000ff0600720c */ /* 0x000fe40003fc4160 */
[----:B------:R-:W-:Y:S01]  /*3840*/  ISETP.LT.U32.AND P4, PT, R8, UR6, PT ;  /* 0x0000000608007c0c */ /* 0x000fe2000bf81070 */
[----:B------:R1:W-:Y:S01]  /*3850*/  @P3 STG.E desc[UR10][R2.64+0x2c00], R49 ;  /* 0x002c003102003986 */ /* 0x0003e2000c10190a */
[----:B------:R-:W-:-:S02]  /*3860*/  ISETP.GT.U32.AND.EX P2, PT, R7, RZ, PT, P2 ;  /* 0x000000ff0700720c */ /* 0x000fc40003f44120 */
[----:B------:R-:W-:Y:S01]  /*3870*/  ISETP.GT.U32.AND.EX P4, PT, R6, RZ, PT, P4 ;  /* 0x000000ff0600720c */ /* 0x000fe20003f84140 */
[----:B---3--:R1:W-:Y:S01]  /*3880*/  @P3 STG.E desc[UR10][R4.64+0x2c00], R13 ;  /* 0x002c000d04003986 */ /* 0x0083e2000c10190a */
[----:B------:R-:W-:Y:S01]  /*3890*/  ISETP.LT.U32.AND P3, PT, R0, UR6, PT ;  /* 0x0000000600007c0c */ /* 0x000fe2000bf61070 */
[----:B------:R-:W-:Y:S02]  /*38a0*/  IMAD.U32 R0, RZ, RZ, UR7 ;  /* 0x00000007ff007e24 */ /* 0x000fe4000f8e00ff */
[----:B------:R1:W-:Y:S03]  /*38b0*/  @P1 STG.E desc[UR10][R2.64+0x3000], R51 ;  /* 0x0030003302001986 */ /* 0x0003e6000c10190a */
[C---:B------:R-:W-:Y:S01]  /*38c0*/  ISETP.GT.U32.AND.EX P0, PT, R0.reuse, RZ, PT, P0 ;  /* 0x000000ff0000720c */ /* 0x040fe20003f04100 */
[----:B----4-:R1:W-:Y:S01]  /*38d0*/  @P1 STG.E desc[UR10][R4.64+0x3000], R15 ;  /* 0x0030000f04001986 */ /* 0x0103e2000c10190a */
[----:B------:R-:W-:-:S02]  /*38e0*/  ISETP.GT.U32.AND.EX P5, PT, R0, RZ, PT, P5 ;  /* 0x000000ff0000720c */ /* 0x000fc40003fa4150 */
[----:B------:R-:W-:-:S09]  /*38f0*/  ISETP.GT.U32.AND.EX P3, PT, R0, RZ, PT, P3 ;  /* 0x000000ff0000720c */ /* 0x000fd20003f64130 */
[----:B------:R1:W-:Y:S04]  /*3900*/  @P0 STG.E desc[UR10][R2.64+0x3400], R55 ;  /* 0x0034003702000986 */ /* 0x0003e8000c10190a */
[----:B-----5:R1:W-:Y:S04]  /*3910*/  @P0 STG.E desc[UR10][R4.64+0x3400], R17 ;  /* 0x0034001104000986 */ /* 0x0203e8000c10190a */
[----:B------:R1:W-:Y:S04]  /*3920*/  @P6 STG.E desc[UR10][R2.64+0x3800], R57 ;  /* 0x0038003902006986 */ /* 0x0003e8000c10190a */
[----:B------:R1:W-:Y:S04]  /*3930*/  @P6 STG.E desc[UR10][R4.64+0x3800], R19 ;  /* 0x0038001304006986 */ /* 0x0003e8000c10190a */
[----:B------:R1:W-:Y:S04]  /*3940*/  @P2 STG.E desc[UR10][R2.64+0x3c00], R59 ;  /* 0x003c003b02002986 */ /* 0x0003e8000c10190a */
[----:B------:R1:W-:Y:S04]  /*3950*/  @P2 STG.E desc[UR10][R4.64+0x3c00], R21 ;  /* 0x003c001504002986 */ /* 0x0003e8000c10190a */
[----:B------:R1:W-:Y:S04]  /*3960*/  @P5 STG.E desc[UR10][R2.64+0x4000], R61 ;  /* 0x0040003d02005986 */ /* 0x0003e8000c10190a */
[----:B------:R1:W-:Y:S04]  /*3970*/  @P5 STG.E desc[UR10][R4.64+0x4000], R29 ;  /* 0x0040001d04005986 */ /* 0x0003e8000c10190a */
[----:B------:R1:W-:Y:S04]  /*3980*/  @P4 STG.E desc[UR10][R2.64+0x4400], R63 ;  /* 0x0044003f02004986 */ /* 0x0003e8000c10190a */
[----:B------:R1:W-:Y:S01]  /*3990*/  @P4 STG.E desc[UR10][R4.64+0x4400], R31 ;  /* 0x0044001f04004986 */ /* 0x0003e2000c10190a */
[----:B------:R-:W-:Y:S05]  /*39a0*/  @!P3 EXIT ;  /* 0x000000000000b94d */ /* 0x000fea0003800000 */
[----:B------:R-:W0:Y:S04]  /*39b0*/  LDS R53, [R53+0x4800] ;  /* 0x0048000035357984 */ /* 0x000e280000000800 */
[----:B------:R-:W-:Y:S04]  /*39c0*/  STG.E desc[UR10][R2.64+0x4800], R65 ;  /* 0x0048004102007986 */ /* 0x000fe8000c10190a */
[----:B0-----:R-:W-:Y:S01]  /*39d0*/  STG.E desc[UR10][R4.64+0x4800], R53 ;  /* 0x0048003504007986 */ /* 0x001fe2000c10190a */
[----:B------:R-:W-:Y:S05]  /*39e0*/  EXIT ;  /* 0x000000000000794d */ /* 0x000fea0003800000 */
.L_x_221:
        /* <DEDUP_REMOVED lines=9> */
.L_x_444:


//--------------------- .text._ZN3cub18CUB_300001_SM_10006detail11EmptyKernelIvEEvv --------------------------
	.section	.text._ZN3cub18CUB_300001_SM_10006detail11EmptyKernelIvEEvv,"ax",@progbits
	.align	128
        .global         _ZN3cub18CUB_300001_SM_10006detail11EmptyKernelIvEEvv
        .type           _ZN3cub18CUB_300001_SM_10006detail11EmptyKernelIvEEvv,@function
        .size           _ZN3cub18CUB_300001_SM_10006detail11EmptyKernelIvEEvv,(.L_x_445 - _ZN3cub18CUB_300001_SM_10006detail11EmptyKernelIvEEvv)
        .other          _ZN3cub18CUB_300001_SM_10006detail11EmptyKernelIvEEvv,@"STO_CUDA_ENTRY STV_DEFAULT"
_ZN3cub18CUB_300001_SM_10006detail11EmptyKernelIvEEvv:
.text._ZN3cub18CUB_300001_SM_10006detail11EmptyKernelIvEEvv:
[----:B------:R-:W-:Y:S01]  /*0000*/  LDC R1, c[0x0][0x37c] ;  /* 0x0000df00ff017b82 */ /* 0x000fe20000000800 */
[----:B------:R-:W-:Y:S05]  /*0010*/  EXIT ;  /* 0x000000000000794d */ /* 0x000fea0003800000 */
.L_x_222:
        /* <DEDUP_REMOVED lines=14> */
.L_x_445:


//--------------------- .text._Z13ConnectForcesP6float4S0_S0_PjPiP5uint2PfiiS1_i --------------------------
	.section	.text._Z13ConnectForcesP6float4S0_S0_PjPiP5uint2PfiiS1_i,"ax",@progbits
	.align	128
        .global         _Z13ConnectForcesP6float4S0_S0_PjPiP5uint2PfiiS1_i
        .type           _Z13ConnectForcesP6float4S0_S0_PjPiP5uint2PfiiS1_i,@function
        .size           _Z13ConnectForcesP6float4S0_S0_PjPiP5uint2PfiiS1_i,(.L_x_432 - _Z13ConnectForcesP6float4S0_S0_PjPiP5uint2PfiiS1_i)
        .other          _Z13ConnectForcesP6float4S0_S0_PjPiP5uint2PfiiS1_i,@"STO_CUDA_ENTRY STV_DEFAULT"
_Z13ConnectForcesP6float4S0_S0_PjPiP5uint2PfiiS1_i:
.text._Z13ConnectForcesP6float4S0_S0_PjPiP5uint2PfiiS1_i:
[----:B------:R-:W-:Y:S01]  /*0000*/  LDC R1, c[0x0][0x37c] ;  /* 0x0000df00ff017b82 */ /* 0x000fe20000000800 */
[----:B------:R-:W0:Y:S07]  /*0010*/  S2R R0, SR_TID.X ;  /* 0x0000000000007919 */ /* 0x000e2e0000002100 */
[----:B------:R-:W1:Y:S01]  /*0020*/  S2UR UR4, SR_CTAID.X ;  /* 0x00000000000479c3 */ /* 0x000e620000002500 */
[----:B------:R-:W1:Y:S07]  /*0030*/  LDCU UR5, c[0x0][0x360] ;  /* 0x00006c00ff0577ac */ /* 0x000e6e0008000800 */
[----:B------:R-:W0:Y:S01]  /*0040*/  LDC.64 R2, c[0x0][0x3b8] ;  /* 0x0000ee00ff027b82 */ /* 0x000e220000000a00 */
[----:B-1----:R-:W-:-:S06]  /*0050*/  UIMAD UR4, UR5, UR4, URZ ;  /* 0x00000004050472a4 */ /* 0x002fcc000f8e02ff */
[----:B0-----:R-:W-:-:S05]  /*0060*/  IMAD R25, R3, UR4, R0 ;  /* 0x0000000403197c24 */ /* 0x001fca000f8e0200 */
[----:B------:R-:W-:-:S04]  /*0070*/  ISETP.GE.AND P0, PT, R25, R2, PT ;  /* 0x000000021900720c */ /* 0x000fc80003f06270 */
[----:B------:R-:W-:-:S13]  /*0080*/  ISETP.LT.OR P0, PT, R3, 0x1, P0 ;  /* 0x000000010300780c */ /* 0x000fda0000701670 */
[----:B------:R-:W-:Y:S05]  /*0090*/  @P0 EXIT ;  /* 0x000000000000094d */ /* 0x000fea0003800000 */
[----:B------:R-:W0:Y:S01]  /*00a0*/  LDC.64 R20, c[0x0][0x3a8] ;  /* 0x0000ea00ff147b82 */ /* 0x000e220000000a00 */
[----:B------:R-:W1:Y:S01]  /*00b0*/  LDCU UR4, c[0x0][0x370] ;  /* 0x00006e00ff0477ac */ /* 0x000e620008000800 */
[----:B------:R-:W-:Y:S01]  /*00c0*/  IMAD.MOV.U32 R2, RZ, RZ, RZ ;  /* 0x000000ffff027224 */ /* 0x000fe200078e00ff */
[----:B------:R-:W2:Y:S05]  /*00d0*/  LDCU.64 UR6, c[0x0][0x358] ;  /* 0x00006b00ff0677ac */ /* 0x000eaa0008000a00 */
[----:B------:R-:W3:Y:S01]  /*00e0*/  LDC.64 R18, c[0x0][0x3c0] ;  /* 0x0000f000ff127b82 */ /* 0x000ee20000000a00 */
[----:B------:R-:W4:Y:S07]  /*00f0*/  LDCU.64 UR8, c[0x0][0x3b8] ;  /* 0x00007700ff0877ac */ /* 0x000f2e0008000a00 */
[----:B------:R-:W0:Y:S01]  /*0100*/  LDC.64 R16, c[0x0][0x3b0] ;  /* 0x0000ec00ff107b82 */ /* 0x000e220000000a00 */
[----:B-1----:R-:W-:-:S07]  /*0110*/  UIMAD UR4, UR5, UR4, URZ ;  /* 0x00000004050472a4 */ /* 0x002fce000f8e02ff */
[----:B------:R-:W1:Y:S08]  /*0120*/  LDC.64 R14, c[0x0][0x380] ;  /* 0x0000e000ff0e7b82 */ /* 0x000e700000000a00 */
[----:B--2-4-:R-:W0:Y:S02]  /*0130*/  LDC.64 R12, c[0x0][0x390] ;  /* 0x0000e400ff0c7b82 */ /* 0x014e240000000a00 */
.L_x_228:
[----:B0-----:R-:W-:-:S06]  /*0140*/  IMAD.WIDE R26, R25, 0x8, R20 ;  /* 0x00000008191a7825 */ /* 0x001fcc00078e0214 */
[----:B------:R-:W3:Y:S02]  /*0150*/  LDG.E.64 R26, desc[UR6][R26.64] ;  /* 0x000000061a1a7981 */ /* 0x000ee4000c1e1b00 */
[----:B---3--:R-:W-:-:S04]  /*0160*/  IMAD.WIDE.U32 R22, R26, 0x4, R18 ;  /* 0x000000041a167825 */ /* 0x008fc800078e0012 */
[----:B------:R-:W-:Y:S02]  /*0170*/  IMAD.WIDE.U32 R28, R27, 0x4, R18 ;  /* 0x000000041b1c7825 */ /* 0x000fe400078e0012 */
[----:B------:R-:W1:Y:S04]  /*0180*/  LDG.E R23, desc[UR6][R22.64] ;  /* 0x0000000616177981 */ /* 0x000e68000c1e1900 */
[----:B--2---:R-:W2:Y:S01]  /*0190*/  LDG.E R9, desc[UR6][R28.64] ;  /* 0x000000061c097981 */ /* 0x004ea2000c1e1900 */
[----:B------:R-:W-:-:S05]  /*01a0*/  IMAD.WIDE R26, R25, 0x4, R16 ;  /* 0x00000004191a7825 */ /* 0x000fca00078e0210 */
[----:B------:R0:W5:Y:S01]  /*01b0*/  LDG.E R3, desc[UR6][R26.64] ;  /* 0x000000061a037981 */ /* 0x000162000c1e1900 */
[----:B-1----:R-:W-:-:S04]  /*01c0*/  IMAD.WIDE R6, R23, 0x10, R14 ;  /* 0x0000001017067825 */ /* 0x002fc800078e020e */
[----:B--2---:R-:W-:Y:S02]  /*01d0*/  IMAD.WIDE R8, R9, 0x10, R14 ;  /* 0x0000001009087825 */ /* 0x004fe400078e020e */
[----:B------:R-:W2:Y:S04]  /*01e0*/  LDG.E.128 R4, desc[UR6][R6.64] ;  /* 0x0000000606047981 */ /* 0x000ea8000c1e1d00 */
[----:B------:R-:W2:Y:S01]  /*01f0*/  LDG.E.128 R8, desc[UR6][R8.64] ;  /* 0x0000000608087981 */ /* 0x000ea2000c1e1d00 */
[----:B------:R-:W-:Y:S05]  /*0200*/  YIELD ;  /* 0x0000000000007946 */ /* 0x000fea0003800000 */
[----:B------:R-:W-:Y:S01]  /*0210*/  BSSY.RECONVERGENT B0, `(.L_x_223) ;  /* 0x0000012000007945 */ /* 0x000fe20003800200 */
[----:B--2---:R-:W-:Y:S01]  /*0220*/  FADD R5, R5, -R9 ;  /* 0x8000000905057221 */ /* 0x004fe20000000000 */
[----:B------:R-:W-:-:S03]  /*0230*/  FADD R4, R4, -R8 ;  /* 0x8000000804047221 */ /* 0x000fc60000000000 */
[----:B------:R-:W-:Y:S01]  /*0240*/  FMUL R11, R5, R5 ;  /* 0x00000005050b7220 */ /* 0x000fe20000400000 */
[----:B------:R-:W-:-:S03]  /*0250*/  FADD R6, R6, -R10 ;  /* 0x8000000a06067221 */ /* 0x000fc60000000000 */
[----:B------:R-:W-:-:S04]  /*0260*/  FFMA R11, R4, R4, R11 ;  /* 0x00000004040b7223 */ /* 0x000fc8000000000b */
[----:B------:R-:W-:-:S04]  /*0270*/  FFMA R10, R6, R6, R11 ;  /* 0x00000006060a7223 */ /* 0x000fc8000000000b */
[----:B------:R-:W-:Y:S01]  /*0280*/  VIADD R0, R10, 0xf3000000 ;  /* 0xf30000000a007836 */ /* 0x000fe20000000000 */
[----:B------:R0:W1:Y:S04]  /*0290*/  MUFU.RSQ R11, R10 ;  /* 0x0000000a000b7308 */ /* 0x0000680000001400 */
[----:B------:R-:W-:-:S13]  /*02a0*/  ISETP.GT.U32.AND P0, PT, R0, 0x727fffff, PT ;  /* 0x727fffff0000780c */ /* 0x000fda0003f04070 */
[----:B01----:R-:W-:Y:S05]  /*02b0*/  @!P0 BRA `(.L_x_224) ;  /* 0x00000000000c8947 */ /* 0x003fea0003800000 */
[----:B------:R-:W-:-:S07]  /*02c0*/  MOV R22, 0x2e0 ;  /* 0x000002e000167802 */ /* 0x000fce0000000f00 */
[----:B-----5:R-:W-:Y:S05]  /*02d0*/  CALL.REL.NOINC `($__internal_0_$__cuda_sm20_sqrt_rn_f32_slowpath) ;  /* 0x00000000008c7944 */ /* 0x020fea0003c00000 */
[----:B------:R-:W-:Y:S05]  /*02e0*/  BRA `(.L_x_225) ;  /* 0x0000000000107947 */ /* 0x000fea0003800000 */
.L_x_224:
[----:B------:R-:W-:Y:S01]  /*02f0*/  FMUL.FTZ R7, R10, R11 ;  /* 0x0000000b0a077220 */ /* 0x000fe20000410000 */
[----:B------:R-:W-:-:S03]  /*0300*/  FMUL.FTZ R8, R11, 0.5 ;  /* 0x3f0000000b087820 */ /* 0x000fc60000410000 */
[----:B------:R-:W-:-:S04]  /*0310*/  FFMA R0, -R7, R7, R10 ;  /* 0x0000000707007223 */ /* 0x000fc8000000010a */
[----:B------:R-:W-:-:S07]  /*0320*/  FFMA R7, R0, R8, R7 ;  /* 0x0000000800077223 */ /* 0x000fce0000000007 */
.L_x_225:
[----:B------:R-:W-:Y:S05]  /*0330*/  BSYNC.RECONVERGENT B0 ;  /* 0x0000000000007941 */ /* 0x000fea0003800200 */
.L_x_223:
[----:B------:R-:W0:Y:S01]  /*0340*/  MUFU.RCP R8, R7 ;  /* 0x0000000700087308 */ /* 0x000e220000001000 */
[----:B-----5:R-:W-:Y:S01]  /*0350*/  FADD R0, -R3, R7 ;  /* 0x0000000703007221 */ /* 0x020fe20000000100 */
[----:B------:R-:W-:Y:S03]  /*0360*/  BSSY.RECONVERGENT B0, `(.L_x_226) ;  /* 0x000000d000007945 */ /* 0x000fe60003800200 */
[----:B------:R-:W-:-:S04]  /*0370*/  FMUL R0, R0, -0.40000000596046447754 ;  /* 0xbecccccd00007820 */ /* 0x000fc80000400000 */
[----:B------:R-:W1:Y:S01]  /*0380*/  FCHK P0, R0, R7 ;  /* 0x0000000700007302 */ /* 0x000e620000000000 */
[----:B0-----:R-:W-:-:S04]  /*0390*/  FFMA R3, R8, -R7, 1 ;  /* 0x3f80000008037423 */ /* 0x001fc80000000807 */
[----:B------:R-:W-:-:S04]  /*03a0*/  FFMA R3, R8, R3, R8 ;  /* 0x0000000308037223 */ /* 0x000fc80000000008 */
[----:B------:R-:W-:-:S04]  /*03b0*/  FFMA R8, R0, R3, RZ ;  /* 0x0000000300087223 */ /* 0x000fc800000000ff */
[----:B------:R-:W-:-:S04]  /*03c0*/  FFMA R9, R8, -R7, R0 ;  /* 0x8000000708097223 */ /* 0x000fc80000000000 */
[----:B------:R-:W-:Y:S01]  /*03d0*/  FFMA R3, R3, R9, R8 ;  /* 0x0000000903037223 */ /* 0x000fe20000000008 */
[----:B-1----:R-:W-:Y:S06]  /*03e0*/  @!P0 BRA `(.L_x_227) ;  /* 0x0000000000108947 */ /* 0x002fec0003800000 */
[----:B------:R-:W-:Y:S02]  /*03f0*/  MOV R3, R7 ;  /* 0x0000000700037202 */ /* 0x000fe40000000f00 */
[----:B------:R-:W-:-:S07]  /*0400*/  MOV R10, 0x420 ;  /* 0x00000420000a7802 */ /* 0x000fce0000000f00 */
[----:B------:R-:W-:Y:S05]  /*0410*/  CALL.REL.NOINC `($__internal_1_$__cuda_sm3x_div_rn_noftz_f32_slowpath) ;  /* 0x0000000000987944 */ /* 0x000fea0003c00000 */
[----:B------:R-:W-:-:S07]  /*0420*/  IMAD.MOV.U32 R3, RZ, RZ, R0 ;  /* 0x000000ffff037224 */ /* 0x000fce00078e0000 */
.L_x_227:
[----:B------:R-:W-:Y:S05]  /*0430*/  BSYNC.RECONVERGENT B0 ;  /* 0x0000000000007941 */ /* 0x000fea0003800200 */
.L_x_226:
[----:B------:R-:W-:Y:S01]  /*0440*/  VIADD R2, R2, 0x1 ;  /* 0x0000000102027836 */ /* 0x000fe20000000000 */
[----:B------:R-:W-:Y:S01]  /*0450*/  IADD3 R25, PT, PT, R25, UR4, RZ ;  /* 0x0000000419197c10 */ /* 0x000fe2000fffe0ff */
[----:B------:R-:W-:Y:S01]  /*0460*/  FMUL R7, R4, R3 ;  /* 0x0000000304077220 */ /* 0x000fe20000400000 */
[----:B------:R-:W-:-:S04]  /*0470*/  IMAD.WIDE R8, R23, 0x10, R12 ;  /* 0x0000001017087825 */ /* 0x000fc800078e020c */
[-C--:B------:R-:W-:Y:S01]  /*0480*/  FMUL R5, R5, R3.reuse ;  /* 0x0000000305057220 */ /* 0x080fe20000400000 */
[----:B------:R-:W-:Y:S01]  /*0490*/  ISETP.GE.AND P0, PT, R2, UR9, PT ;  /* 0x0000000902007c0c */ /* 0x000fe2000bf06270 */
[----:B------:R-:W-:Y:S01]  /*04a0*/  FMUL R3, R6, R3 ;  /* 0x0000000306037220 */ /* 0x000fe20000400000 */
[----:B------:R-:W-:Y:S01]  /*04b0*/  ISETP.LT.AND P1, PT, R25, UR8, PT ;  /* 0x0000000819007c0c */ /* 0x000fe2000bf21270 */
[----:B------:R2:W-:Y:S04]  /*04c0*/  REDG.E.ADD.F32.FTZ.RN.STRONG.GPU desc[UR6][R8.64], R7 ;  /* 0x00000007080079a6 */ /* 0x0005e8000c12f306 */
[----:B------:R2:W-:Y:S04]  /*04d0*/  REDG.E.ADD.F32.FTZ.RN.STRONG.GPU desc[UR6][R8.64+0x4], R5 ;  /* 0x00000405080079a6 */ /* 0x0005e8000c12f306 */
[----:B------:R2:W-:Y:S04]  /*04e0*/  REDG.E.ADD.F32.FTZ.RN.STRONG.GPU desc[UR6][R8.64+0x8], R3 ;  /* 0x00000803080079a6 */ /* 0x0005e8000c12f306 */
[----:B------:R-:W-:Y:S05]  /*04f0*/  @!P0 BRA P1, `(.L_x_228) ;  /* 0xfffffffc00108947 */ /* 0x000fea000083ffff */
[----:B------:R-:W-:Y:S05]  /*0500*/  EXIT ;  /* 0x000000000000794d */ /* 0x000fea0003800000 */
        .weak           $__internal_0_$__cuda_sm20_sqrt_rn_f32_slowpath
        .type           $__internal_0_$__cuda_sm20_sqrt_rn_f32_slowpath,@function
        .size           $__internal_0_$__cuda_sm20_sqrt_rn_f32_slowpath,($__internal_1_$__cuda_sm3x_div_rn_noftz_f32_slowpath - $__internal_0_$__cuda_sm20_sqrt_rn_f32_slowpath)
$__internal_0_$__cuda_sm20_sqrt_rn_f32_slowpath:
[----:B------:R-:W-:-:S13]  /*0510*/  LOP3.LUT P0, RZ, R10, 0x7fffffff, RZ, 0xc0, !PT ;  /* 0x7fffffff0aff7812 */ /* 0x000fda000780c0ff */
[----:B------:R-:W-:Y:S01]  /*0520*/  @!P0 IMAD.MOV.U32 R7, RZ, RZ, R10 ;  /* 0x000000ffff078224 */ /* 0x000fe200078e000a */
[----:B------:R-:W-:Y:S06]  /*0530*/  @!P0 BRA `(.L_x_229) ;  /* 0x0000000000448947 */ /* 0x000fec0003800000 */
[----:B------:R-:W-:Y:S01]  /*0540*/  FSETP.GEU.FTZ.AND P0, PT, R10, RZ, PT ;  /* 0x000000ff0a00720b */ /* 0x000fe20003f1e000 */
[----:B------:R-:W-:-:S12]  /*0550*/  IMAD.MOV.U32 R0, RZ, RZ, R10 ;  /* 0x000000ffff007224 */ /* 0x000fd800078e000a */
[----:B------:R-:W-:Y:S01]  /*0560*/  @!P0 MOV R7, 0x7fffffff ;  /* 0x7fffffff00078802 */ /* 0x000fe20000000f00 */
[----:B------:R-:W-:Y:S06]  /*0570*/  @!P0 BRA `(.L_x_229) ;  /* 0x0000000000348947 */ /* 0x000fec0003800000 */
[----:B------:R-:W-:-:S13]  /*0580*/  FSETP.GTU.FTZ.AND P0, PT, |R0|, +INF , PT ;  /* 0x7f8000000000780b */ /* 0x000fda0003f1c200 */
[----:B------:R-:W-:Y:S01]  /*0590*/  @P0 FADD.FTZ R7, R0, 1 ;  /* 0x3f80000000070421 */ /* 0x000fe20000010000 */
[----:B------:R-:W-:Y:S06]  /*05a0*/  @P0 BRA `(.L_x_229) ;  /* 0x0000000000280947 */ /* 0x000fec0003800000 */
[----:B------:R-:W-:-:S13]  /*05b0*/  FSETP.NEU.FTZ.AND P0, PT, |R0|, +INF , PT ;  /* 0x7f8000000000780b */ /* 0x000fda0003f1d200 */
[----:B------:R-:W-:-:S04]  /*05c0*/  @P0 FFMA R8, R0, 1.84467440737095516160e+19, RZ ;  /* 0x5f80000000080823 */ /* 0x000fc800000000ff */
[----:B------:R-:W0:Y:S02]  /*05d0*/  @P0 MUFU.RSQ R7, R8 ;  /* 0x0000000800070308 */ /* 0x000e240000001400 */
[----:B0-----:R-:W-:Y:S01]  /*05e0*/  @P0 FMUL.FTZ R9, R8, R7 ;  /* 0x0000000708090220 */ /* 0x001fe20000410000 */
[----:B------:R-:W-:Y:S01]  /*05f0*/  @P0 FMUL.FTZ R11, R7, 0.5 ;  /* 0x3f000000070b0820 */ /* 0x000fe20000410000 */
[----:B------:R-:W-:Y:S02]  /*0600*/  @!P0 IMAD.MOV.U32 R7, RZ, RZ, R0 ;  /* 0x000000ffff078224 */ /* 0x000fe400078e0000 */
[----:B------:R-:W-:-:S04]  /*0610*/  @P0 FADD.FTZ R10, -R9, -RZ ;  /* 0x800000ff090a0221 */ /* 0x000fc80000010100 */
[----:B------:R-:W-:-:S04]  /*0620*/  @P0 FFMA R10, R9, R10, R8 ;  /* 0x0000000a090a0223 */ /* 0x000fc80000000008 */
[----:B------:R-:W-:-:S04]  /*0630*/  @P0 FFMA R10, R10, R11, R9 ;  /* 0x0000000b0a0a0223 */ /* 0x000fc80000000009 */
[----:B------:R-:W-:-:S07]  /*0640*/  @P0 FMUL.FTZ R7, R10, 2.3283064365386962891e-10 ;  /* 0x2f8000000a070820 */ /* 0x000fce0000410000 */
.L_x_229:
[----:B------:R-:W-:Y:S02]  /*0650*/  HFMA2 R9, -RZ, RZ, 0, 0 ;  /* 0x00000000ff097431 */ /* 0x000fe400000001ff */
[----:B------:R-:W-:-:S04]  /*0660*/  IMAD.MOV.U32 R8, RZ, RZ, R22 ;  /* 0x000000ffff087224 */ /* 0x000fc800078e0016 */
[----:B------:R-:W-:Y:S05]  /*0670*/  RET.REL.NODEC R8 `(_Z13ConnectForcesP6float4S0_S0_PjPiP5uint2PfiiS1_i) ;  /* 0xfffffff808607950 */ /* 0x000fea0003c3ffff */
        .weak           $__internal_1_$__cuda_sm3x_div_rn_noftz_f32_slowpath
        .type           $__internal_1_$__cuda_sm3x_div_rn_noftz_f32_slowpath,@function
        .size           $__internal_1_$__cuda_sm3x_div_rn_noftz_f32_slowpath,(.L_x_432 - $__internal_1_$__cuda_sm3x_div_rn_noftz_f32_slowpath)
$__internal_1_$__cuda_sm3x_div_rn_noftz_f32_slowpath:
[----:B------:R-:W-:Y:S01]  /*0680*/  SHF.R.U32.HI R8, RZ, 0x17, R3 ;  /* 0x00000017ff087819 */ /* 0x000fe20000011603 */
[----:B------:R-:W-:Y:S01]  /*0690*/  BSSY.RECONVERGENT B1, `(.L_x_230) ;  /* 0x0000063000017945 */ /* 0x000fe20003800200 */
[----:B------:R-:W-:Y:S02]  /*06a0*/  SHF.R.U32.HI R22, RZ, 0x17, R0 ;  /* 0x00000017ff167819 */ /* 0x000fe40000011600 */
[----:B------:R-:W-:Y:S02]  /*06b0*/  LOP3.LUT R8, R8, 0xff, RZ, 0xc0, !PT ;  /* 0x000000ff08087812 */ /* 0x000fe400078ec0ff */
[----:B------:R-:W-:Y:S02]  /*06c0*/  LOP3.LUT R22, R22, 0xff, RZ, 0xc0, !PT ;  /* 0x000000ff16167812 */ /* 0x000fe400078ec0ff */
[----:B------:R-:W-:Y:S01]  /*06d0*/  MOV R9, R0 ;  /* 0x0000000000097202 */ /* 0x000fe20000000f00 */
[----:B------:R-:W-:Y:S02]  /*06e0*/  VIADD R24, R8, 0xffffffff ;  /* 0xffffffff08187836 */ /* 0x000fe40000000000 */
[----:B------:R-:W-:-:S03]  /*06f0*/  VIADD R11, R22, 0xffffffff ;  /* 0xffffffff160b7836 */ /* 0x000fc60000000000 */
[----:B------:R-:W-:-:S04]  /*0700*/  ISETP.GT.U32.AND P0, PT, R24, 0xfd, PT ;  /* 0x000000fd1800780c */ /* 0x000fc80003f04070 */
[----:B------:R-:W-:-:S13]  /*0710*/  ISETP.GT.U32.OR P0, PT, R11, 0xfd, P0 ;  /* 0x000000fd0b00780c */ /* 0x000fda0000704470 */
[----:B------:R-:W-:Y:S01]  /*0720*/  @!P0 IMAD.MOV.U32 R7, RZ, RZ, RZ ;  /* 0x000000ffff078224 */ /* 0x000fe200078e00ff */
[----:B------:R-:W-:Y:S06]  /*0730*/  @!P0 BRA `(.L_x_231) ;  /* 0x00000000005c8947 */ /* 0x000fec0003800000 */
[----:B------:R-:W-:Y:S02]  /*0740*/  FSETP.GTU.FTZ.AND P1, PT, |R3|, +INF , PT ;  /* 0x7f8000000300780b */ /* 0x000fe40003f3c200 */
[----:B------:R-:W-:-:S04]  /*0750*/  FSETP.GTU.FTZ.AND P0, PT, |R0|, +INF , PT ;  /* 0x7f8000000000780b */ /* 0x000fc80003f1c200 */
[----:B------:R-:W-:-:S13]  /*0760*/  PLOP3.LUT P0, PT, P0, P1, PT, 0xf8, 0x8f ;  /* 0x00000000008f781c */ /* 0x000fda0000703f70 */
[----:B------:R-:W-:Y:S05]  /*0770*/  @P0 BRA `(.L_x_232) ;  /* 0x00000004004c0947 */ /* 0x000fea0003800000 */
[----:B------:R-:W-:-:S13]  /*0780*/  LOP3.LUT P0, RZ, R3, 0x7fffffff, R9, 0xc8, !PT ;  /* 0x7fffffff03ff7812 */ /* 0x000fda000780c809 */
[----:B------:R-:W-:Y:S05]  /*0790*/  @!P0 BRA `(.L_x_233) ;  /* 0x00000004003c8947 */ /* 0x000fea0003800000 */
[C---:B------:R-:W-:Y:S02]  /*07a0*/  FSETP.NEU.FTZ.AND P2, PT, |R0|.reuse, +INF , PT ;  /* 0x7f8000000000780b */ /* 0x040fe40003f5d200 */
[----:B------:R-:W-:Y:S02]  /*07b0*/  FSETP.NEU.FTZ.AND P1, PT, |R3|, +INF , PT ;  /* 0x7f8000000300780b */ /* 0x000fe40003f3d200 */
[----:B------:R-:W-:-:S11]  /*07c0*/  FSETP.NEU.FTZ.AND P0, PT, |R0|, +INF , PT ;  /* 0x7f8000000000780b */ /* 0x000fd60003f1d200 */
[----:B------:R-:W-:Y:S05]  /*07d0*/  @!P1 BRA !P2, `(.L_x_233) ;  /* 0x00000004002c9947 */ /* 0x000fea0005000000 */
[----:B------:R-:W-:-:S04]  /*07e0*/  LOP3.LUT P2, RZ, R9, 0x7fffffff, RZ, 0xc0, !PT ;  /* 0x7fffffff09ff7812 */ /* 0x000fc8000784c0ff */
[----:B------:R-:W-:-:S13]  /*07f0*/  PLOP3.LUT P1, PT, P1, P2, PT, 0x2f, 0xf2 ;  /* 0x0000000000f2781c */ /* 0x000fda0000f24577 */
[----:B------:R-:W-:Y:S05]  /*0800*/  @P1 BRA `(.L_x_234) ;  /* 0x0000000400181947 */ /* 0x000fea0003800000 */
[----:B------:R-:W-:-:S04]  /*0810*/  LOP3.LUT P1, RZ, R3, 0x7fffffff, RZ, 0xc0, !PT ;  /* 0x7fffffff03ff7812 */ /* 0x000fc8000782c0ff */
[----:B------:R-:W-:-:S13]  /*0820*/  PLOP3.LUT P0, PT, P0, P1, PT, 0x2f, 0xf2 ;  /* 0x0000000000f2781c */ /* 0x000fda0000702577 */
[----:B------:R-:W-:Y:S05]  /*0830*/  @P0 BRA `(.L_x_235) ;  /* 0x0000000400000947 */ /* 0x000fea0003800000 */
[----:B------:R-:W-:Y:S02]  /*0840*/  ISETP.GE.AND P0, PT, R11, RZ, PT ;  /* 0x000000ff0b00720c */ /* 0x000fe40003f06270 */
[----:B------:R-:W-:-:S11]  /*0850*/  ISETP.GE.AND P1, PT, R24, RZ, PT ;  /* 0x000000ff1800720c */ /* 0x000fd60003f26270 */
[----:B------:R-:W-:Y:S01]  /*0860*/  @P0 MOV R7, RZ ;  /* 0x000000ff00070202 */ /* 0x000fe20000000f00 */
[----:B------:R-:W-:Y:S02]  /*0870*/  @!P0 IMAD.MOV.U32 R7, RZ, RZ, -0x40 ;  /* 0xffffffc0ff078424 */ /* 0x000fe400078e00ff */
[----:B------:R-:W-:Y:S01]  /*0880*/  @!P0 FFMA R9, R0, 1.84467440737095516160e+19, RZ ;  /* 0x5f80000000098823 */ /* 0x000fe200000000ff */
[----:B------:R-:W-:Y:S02]  /*0890*/  @!P1 FFMA R3, R3, 1.84467440737095516160e+19, RZ ;  /* 0x5f80000003039823 */ /* 0x000fe400000000ff */
[----:B------:R-:W-:-:S07]  /*08a0*/  @!P1 IADD3 R7, PT, PT, R7, 0x40, RZ ;  /* 0x0000004007079810 */ /* 0x000fce0007ffe0ff */
.L_x_231:
[----:B------:R-:W-:Y:S01]  /*08b0*/  LEA R0, R8, 0xc0800000, 0x17 ;  /* 0xc080000008007811 */ /* 0x000fe200078eb8ff */
[----:B------:R-:W-:Y:S04]  /*08c0*/  BSSY.RECONVERGENT B2, `(.L_x_236) ;  /* 0x0000036000027945 */ /* 0x000fe80003800200 */
[----:B------:R-:W-:Y:S01]  /*08d0*/  IMAD.IADD R24, R3, 0x1, -R0 ;  /* 0x0000000103187824 */ /* 0x000fe200078e0a00 */
[----:B------:R-:W-:-:S03]  /*08e0*/  IADD3 R3, PT, PT, R22, -0x7f, RZ ;  /* 0xffffff8116037810 */ /* 0x000fc60007ffe0ff */
[----:B------:R-:W0:Y:S01]  /*08f0*/  MUFU.RCP R26, R24 ;  /* 0x00000018001a7308 */ /* 0x000e220000001000 */
[----:B------:R-:W-:Y:S01]  /*0900*/  FADD.FTZ R11, -R24, -RZ ;  /* 0x800000ff180b7221 */ /* 0x000fe20000010100 */
[C---:B------:R-:W-:Y:S01]  /*0910*/  IMAD R0, R3.reuse, -0x800000, R9 ;  /* 0xff80000003007824 */ /* 0x040fe200078e0209 */
[----:B------:R-:W-:-:S05]  /*0920*/  IADD3 R8, PT, PT, R3, 0x7f, -R8 ;  /* 0x0000007f03087810 */ /* 0x000fca0007ffe808 */
[----:B------:R-:W-:Y:S02]  /*0930*/  IMAD.IADD R8, R8, 0x1, R7 ;  /* 0x0000000108087824 */ /* 0x000fe400078e0207 */
[----:B0-----:R-:W-:-:S04]  /*0940*/  FFMA R27, R26, R11, 1 ;  /* 0x3f8000001a1b7423 */ /* 0x001fc8000000000b */
[----:B------:R-:W-:-:S04]  /*0950*/  FFMA R9, R26, R27, R26 ;  /* 0x0000001b1a097223 */ /* 0x000fc8000000001a */
[----:B------:R-:W-:-:S04]  /*0960*/  FFMA R22, R0, R9, RZ ;  /* 0x0000000900167223 */ /* 0x000fc800000000ff */
[----:B------:R-:W-:-:S04]  /*0970*/  FFMA R26, R11, R22, R0 ;  /* 0x000000160b1a7223 */ /* 0x000fc80000000000 */
[----:B------:R-:W-:-:S04]  /*0980*/  FFMA R22, R9, R26, R22 ;  /* 0x0000001a09167223 */ /* 0x000fc80000000016 */
[----:B------:R-:W-:-:S04]  /*0990*/  FFMA R11, R11, R22, R0 ;  /* 0x000000160b0b7223 */ /* 0x000fc80000000000 */
[----:B------:R-:W-:-:S05]  /*09a0*/  FFMA R0, R9, R11, R22 ;  /* 0x0000000b09007223 */ /* 0x000fca0000000016 */
[----:B------:R-:W-:-:S04]  /*09b0*/  SHF.R.U32.HI R3, RZ, 0x17, R0 ;  /* 0x00000017ff037819 */ /* 0x000fc80000011600 */
[----:B------:R-:W-:-:S04]  /*09c0*/  LOP3.LUT R3, R3, 0xff, RZ, 0xc0, !PT ;  /* 0x000000ff03037812 */ /* 0x000fc800078ec0ff */
[----:B------:R-:W-:-:S05]  /*09d0*/  IADD3 R3, PT, PT, R3, R8, RZ ;  /* 0x0000000803037210 */ /* 0x000fca0007ffe0ff */
[----:B------:R-:W-:-:S05]  /*09e0*/  VIADD R7, R3, 0xffffffff ;  /* 0xffffffff03077836 */ /* 0x000fca0000000000 */
[----:B------:R-:W-:-:S13]  /*09f0*/  ISETP.GE.U32.AND P0, PT, R7, 0xfe, PT ;  /* 0x000000fe0700780c */ /* 0x000fda0003f06070 */
[----:B------:R-:W-:Y:S05]  /*0a00*/  @!P0 BRA `(.L_x_237) ;  /* 0x0000000000808947 */ /* 0x000fea0003800000 */
[----:B------:R-:W-:-:S13]  /*0a10*/  ISETP.GT.AND P0, PT, R3, 0xfe, PT ;  /* 0x000000fe0300780c */ /* 0x000fda0003f04270 */
[----:B------:R-:W-:Y:S05]  /*0a20*/  @P0 BRA `(.L_x_238) ;  /* 0x00000000006c0947 */ /* 0x000fea0003800000 */
[----:B------:R-:W-:-:S13]  /*0a30*/  ISETP.GE.AND P0, PT, R3, 0x1, PT ;  /* 0x000000010300780c */ /* 0x000fda0003f06270 */
[----:B------:R-:W-:Y:S05]  /*0a40*/  @P0 BRA `(.L_x_239) ;  /* 0x0000000000740947 */ /* 0x000fea0003800000 */
[----:B------:R-:W-:Y:S02]  /*0a50*/  ISETP.GE.AND P0, PT, R3, -0x18, PT ;  /* 0xffffffe80300780c */ /* 0x000fe40003f06270 */
[----:B------:R-:W-:-:S11]  /*0a60*/  LOP3.LUT R0, R0, 0x80000000, RZ, 0xc0, !PT ;  /* 0x8000000000007812 */ /* 0x000fd600078ec0ff */
[----:B------:R-:W-:Y:S05]  /*0a70*/  @!P0 BRA `(.L_x_239) ;  /* 0x0000000000688947 */ /* 0x000fea0003800000 */
[-CC-:B------:R-:W-:Y:S01]  /*0a80*/  FFMA.RZ R7, R9, R11.reuse, R22.reuse ;  /* 0x0000000b09077223 */ /* 0x180fe2000000c016 */
[C---:B------:R-:W-:Y:S02]  /*0a90*/  ISETP.NE.AND P2, PT, R3.reuse, RZ, PT ;  /* 0x000000ff0300720c */ /* 0x040fe40003f45270 */
[----:B------:R-:W-:Y:S02]  /*0aa0*/  ISETP.NE.AND P1, PT, R3, RZ, PT ;  /* 0x000000ff0300720c */ /* 0x000fe40003f25270 */
[----:B------:R-:W-:Y:S01]  /*0ab0*/  LOP3.LUT R8, R7, 0x7fffff, RZ, 0xc0, !PT ;  /* 0x007fffff07087812 */ /* 0x000fe200078ec0ff */
[CCC-:B------:R-:W-:Y:S01]  /*0ac0*/  FFMA.RP R7, R9.reuse, R11.reuse, R22.reuse ;  /* 0x0000000b09077223 */ /* 0x1c0fe20000008016 */
[----:B------:R-:W-:Y:S01]  /*0ad0*/  FFMA.RM R22, R9, R11, R22 ;  /* 0x0000000b09167223 */ /* 0x000fe20000004016 */
[----:B------:R-:W-:Y:S01]  /*0ae0*/  IADD3 R9, PT, PT, R3, 0x20, RZ ;  /* 0x0000002003097810 */ /* 0x000fe20007ffe0ff */
[----:B------:R-:W-:Y:S01]  /*0af0*/  IMAD.MOV R3, RZ, RZ, -R3 ;  /* 0x000000ffff037224 */ /* 0x000fe200078e0a03 */
[----:B------:R-:W-:-:S02]  /*0b00*/  LOP3.LUT R8, R8, 0x800000, RZ, 0xfc, !PT ;  /* 0x0080000008087812 */ /* 0x000fc400078efcff */
[----:B------:R-:W-:Y:S02]  /*0b10*/  FSETP.NEU.FTZ.AND P0, PT, R7, R22, PT ;  /* 0x000000160700720b */ /* 0x000fe40003f1d000 */
[----:B------:R-:W-:Y:S02]  /*0b20*/  SHF.L.U32 R9, R8, R9, RZ ;  /* 0x0000000908097219 */ /* 0x000fe400000006ff */
[----:B------:R-:W-:Y:S02]  /*0b30*/  SEL R3, R3, RZ, P2 ;  /* 0x000000ff03037207 */ /* 0x000fe40001000000 */
[----:B------:R-:W-:Y:S02]  /*0b40*/  ISETP.NE.AND P1, PT, R9, RZ, P1 ;  /* 0x000000ff0900720c */ /* 0x000fe40000f25270 */
[----:B------:R-:W-:Y:S02]  /*0b50*/  SHF.R.U32.HI R3, RZ, R3, R8 ;  /* 0x00000003ff037219 */ /* 0x000fe40000011608 */
[----:B------:R-:W-:-:S02]  /*0b60*/  PLOP3.LUT P0, PT, P0, P1, PT, 0xf8, 0x8f ;  /* 0x00000000008f781c */ /* 0x000fc40000703f70 */
[----:B------:R-:W-:Y:S02]  /*0b70*/  SHF.R.U32.HI R8, RZ, 0x1, R3 ;  /* 0x00000001ff087819 */ /* 0x000fe40000011603 */
[----:B------:R-:W-:-:S04]  /*0b80*/  SEL R7, RZ, 0x1, !P0 ;  /* 0x00000001ff077807 */ /* 0x000fc80004000000 */
[----:B------:R-:W-:-:S04]  /*0b90*/  LOP3.LUT R22, R7, 0x1, R8, 0xf8, !PT ;  /* 0x0000000107167812 */ /* 0x000fc800078ef808 */
[----:B------:R-:W-:-:S04]  /*0ba0*/  LOP3.LUT R3, R22, R3, RZ, 0xc0, !PT ;  /* 0x0000000316037212 */ /* 0x000fc800078ec0ff */
[----:B------:R-:W-:-:S04]  /*0bb0*/  IADD3 R3, PT, PT, R8, R3, RZ ;  /* 0x0000000308037210 */ /* 0x000fc80007ffe0ff */
[----:B------:R-:W-:Y:S01]  /*0bc0*/  LOP3.LUT R0, R3, R0, RZ, 0xfc, !PT ;  /* 0x0000000003007212 */ /* 0x000fe200078efcff */
[----:B------:R-:W-:Y:S06]  /*0bd0*/  BRA `(.L_x_239) ;  /* 0x0000000000107947 */ /* 0x000fec0003800000 */
.L_x_238:
[----:B------:R-:W-:-:S04]  /*0be0*/  LOP3.LUT R0, R0, 0x80000000, RZ, 0xc0, !PT ;  /* 0x8000000000007812 */ /* 0x000fc800078ec0ff */
[----:B------:R-:W-:Y:S01]  /*0bf0*/  LOP3.LUT R0, R0, 0x7f800000, RZ, 0xfc, !PT ;  /* 0x7f80000000007812 */ /* 0x000fe200078efcff */
[----:B------:R-:W-:Y:S06]  /*0c00*/  BRA `(.L_x_239) ;  /* 0x0000000000047947 */ /* 0x000fec0003800000 */
.L_x_237:
[----:B------:R-:W-:-:S07]  /*0c10*/  IMAD R0, R8, 0x800000, R0 ;  /* 0x0080000008007824 */ /* 0x000fce00078e0200 */
.L_x_239:
[----:B------:R-:W-:Y:S05]  /*0c20*/  BSYNC.RECONVERGENT B2 ;  /* 0x0000000000027941 */ /* 0x000fea0003800200 */
.L_x_236:
[----:B------:R-:W-:Y:S05]  /*0c30*/  BRA `(.L_x_240) ;  /* 0x0000000000207947 */ /* 0x000fea0003800000 */
.L_x_235:
[----:B------:R-:W-:-:S04]  /*0c40*/  LOP3.LUT R0, R3, 0x80000000, R9, 0x48, !PT ;  /* 0x8000000003007812 */ /* 0x000fc800078e4809 */
[----:B------:R-:W-:Y:S01]  /*0c50*/  LOP3.LUT R0, R0, 0x7f800000, RZ, 0xfc, !PT ;  /* 0x7f80000000007812 */ /* 0x000fe200078efcff */
[----:B------:R-:W-:Y:S06]  /*0c60*/  BRA `(.L_x_240) ;  /* 0x0000000000147947 */ /* 0x000fec0003800000 */
.L_x_234:
[----:B------:R-:W-:Y:S01]  /*0c70*/  LOP3.LUT R0, R3, 0x80000000, R9, 0x48, !PT ;  /* 0x8000000003007812 */ /* 0x000fe200078e4809 */
[----:B------:R-:W-:Y:S06]  /*0c80*/  BRA `(.L_x_240) ;  /* 0x00000000000c7947 */ /* 0x000fec0003800000 */
.L_x_233:
[----:B------:R-:W0:Y:S01]  /*0c90*/  MUFU.RSQ R0, -QNAN ;  /* 0xffc0000000007908 */ /* 0x000e220000001400 */
[----:B------:R-:W-:Y:S05]  /*0ca0*/  BRA `(.L_x_240) ;  /* 0x0000000000047947 */ /* 0x000fea0003800000 */
.L_x_232:
[----:B------:R-:W-:-:S07]  /*0cb0*/  FADD.FTZ R0, R0, R3 ;  /* 0x0000000300007221 */ /* 0x000fce0000010000 */
.L_x_240:
[----:B------:R-:W-:Y:S05]  /*0cc0*/  BSYNC.RECONVERGENT B1 ;  /* 0x0000000000017941 */ /* 0x000fea0003800200 */
.L_x_230:
[----:B------:R-:W-:-:S04]  /*0cd0*/  HFMA2 R11, -RZ, RZ, 0, 0 ;  /* 0x00000000ff0b7431 */ /* 0x000fc800000001ff */
[----:B0-----:R-:W-:Y:S05]  /*0ce0*/  RET.REL.NODEC R10 `(_Z13ConnectForcesP6float4S0_S0_PjPiP5uint2PfiiS1_i) ;  /* 0xfffffff00ac47950 */ /* 0x001fea0003c3ffff */
.L_x_241:
        /* <DEDUP_REMOVED lines=9> */
.L_x_432:


//--------------------- .text._Z14ParticleForcesP6float4S0_S0_PjPiiiS1_ --------------------------
	.section	.text._Z14ParticleForcesP6float4S0_S0_PjPiiiS1_,"ax",@progbits
	.align	128
        .global         _Z14ParticleForcesP6float4S0_S0_PjPiiiS1_
        .type           _Z14ParticleForcesP6float4S0_S0_PjPiiiS1_,@function
        .size           _Z14ParticleForcesP6float4S0_S0_PjPiiiS1_,(.L_x_434 - _Z14ParticleForcesP6float4S0_S0_PjPiiiS1_)
        .other          _Z14ParticleForcesP6float4S0_S0_PjPiiiS1_,@"STO_CUDA_ENTRY STV_DEFAULT"
_Z14ParticleForcesP6float4S0_S0_PjPiiiS1_:
.text._Z14ParticleForcesP6float4S0_S0_PjPiiiS1_:
        /* <DEDUP_REMOVED lines=10> */
[----:B------:R-:W0:Y:S01]  /*00a0*/  LDCU UR4, c[0x0][0x370] ;  /* 0x00006e00ff0477ac */ /* 0x000e220008000800 */
[----:B------:R-:W-:Y:S01]  /*00b0*/  HFMA2 R2, -RZ, RZ, 0, 0 ;  /* 0x00000000ff027431 */ /* 0x000fe200000001ff */
[----:B------:R-:W1:Y:S01]  /*00c0*/  LDCU.64 UR6, c[0x0][0x358] ;  /* 0x00006b00ff0677ac */ /* 0x000e620008000a00 */
[----:B0-----:R-:W-:-:S12]  /*00d0*/  UIMAD UR4, UR5, UR4, URZ ;  /* 0x00000004050472a4 */ /* 0x001fd8000f8e02ff */
.L_x_280:
[----:B0-----:R-:W0:Y:S02]  /*00e0*/  LDC.64 R4, c[0x0][0x380] ;  /* 0x0000e000ff047b82 */ /* 0x001e240000000a00 */
[----:B0-----:R-:W-:-:S06]  /*00f0*/  IMAD.WIDE R4, R3, 0x10, R4 ;  /* 0x0000001003047825 */ /* 0x001fcc00078e0204 */
[----:B-1----:R-:W2:Y:S01]  /*0100*/  LDG.E.128 R4, desc[UR6][R4.64] ;  /* 0x0000000604047981 */ /* 0x002ea2000c1e1d00 */
[----:B------:R-:W-:Y:S01]  /*0110*/  MOV R0, 0x40400000 ;  /* 0x4040000000007802 */ /* 0x000fe20000000f00 */
[----:B------:R-:W-:Y:S01]  /*0120*/  IMAD.MOV.U32 R9, RZ, RZ, 0x3eaaaaab ;  /* 0x3eaaaaabff097424 */ /* 0x000fe200078e00ff */
[----:B------:R-:W-:Y:S05]  /*0130*/  YIELD ;  /* 0x0000000000007946 */ /* 0x000fea0003800000 */
[----:B------:R-:W-:Y:S01]  /*0140*/  FFMA R0, R9, -R0, 1 ;  /* 0x3f80000009007423 */ /* 0x000fe20000000800 */
[----:B------:R-:W-:Y:S03]  /*0150*/  BSSY.RECONVERGENT B2, `(.L_x_242) ;  /* 0x000000b000027945 */ /* 0x000fe60003800200 */
[----:B------:R-:W-:Y:S01]  /*0160*/  FFMA R9, R0, R9, 0.3333333432674407959 ;  /* 0x3eaaaaab00097423 */ /* 0x000fe20000000009 */
[----:B--2---:R-:W0:Y:S03]  /*0170*/  FCHK P0, R4, 3 ;  /* 0x4040000004007902 */ /* 0x004e260000000000 */
[----:B------:R-:W-:-:S04]  /*0180*/  FFMA R0, R4, R9, RZ ;  /* 0x0000000904007223 */ /* 0x000fc800000000ff */
[----:B------:R-:W-:-:S04]  /*0190*/  FFMA R7, R0, -3, R4 ;  /* 0xc040000000077823 */ /* 0x000fc80000000004 */
[----:B------:R-:W-:Y:S01]  /*01a0*/  FFMA R0, R9, R7, R0 ;  /* 0x0000000709007223 */ /* 0x000fe20000000000 */
[----:B0-----:R-:W-:Y:S06]  /*01b0*/  @!P0 BRA `(.L_x_243) ;  /* 0x0000000000108947 */ /* 0x001fec0003800000 */
[----:B------:R-:W-:Y:S01]  /*01c0*/  IMAD.MOV.U32 R30, RZ, RZ, R4 ;  /* 0x000000ffff1e7224 */ /* 0x000fe200078e0004 */
[----:B------:R-:W-:Y:S02]  /*01d0*/  MOV R0, 0x40400000 ;  /* 0x4040000000007802 */ /* 0x000fe40000000f00 */
[----:B------:R-:W-:-:S07]  /*01e0*/  MOV R28, 0x200 ;  /* 0x00000200001c7802 */ /* 0x000fce0000000f00 */
[----:B------:R-:W-:Y:S05]  /*01f0*/  CALL.REL.NOINC `($__internal_3_$__cuda_sm3x_div_rn_noftz_f32_slowpath) ;  /* 0x0000001000d47944 */ /* 0x000fea0003c00000 */
.L_x_243:
[----:B------:R-:W-:Y:S05]  /*0200*/  BSYNC.RECONVERGENT B2 ;  /* 0x0000000000027941 */ /* 0x000fea0003800200 */
.L_x_242:
[----:B------:R-:W-:Y:S02]  /*0210*/  HFMA2 R8, -RZ, RZ, 2.125, 0 ;  /* 0x40400000ff087431 */ /* 0x000fe400000001ff */
[----:B------:R-:W-:Y:S01]  /*0220*/  IMAD.MOV.U32 R7, RZ, RZ, 0x3eaaaaab ;  /* 0x3eaaaaabff077424 */ /* 0x000fe200078e00ff */
[----:B------:R-:W0:Y:S01]  /*0230*/  FCHK P0, R5, 3 ;  /* 0x4040000005007902 */ /* 0x000e220000000000 */
[----:B------:R-:W-:Y:S02]  /*0240*/  BSSY.RECONVERGENT B2, `(.L_x_244) ;  /* 0x000000d000027945 */ /* 0x000fe40003800200 */
[----:B------:R-:W-:-:S05]  /*0250*/  FFMA R8, R7, -R8, 1 ;  /* 0x3f80000007087423 */ /* 0x000fca0000000808 */
[----:B------:R1:W2:Y:S01]  /*0260*/  F2I.TRUNC.NTZ R22, R0 ;  /* 0x0000000000167305 */ /* 0x0002a2000020f100 */
[----:B------:R-:W-:-:S04]  /*0270*/  FFMA R9, R8, R7, 0.3333333432674407959 ;  /* 0x3eaaaaab08097423 */ /* 0x000fc80000000007 */
[----:B------:R-:W-:-:S04]  /*0280*/  FFMA R8, R5, R9, RZ ;  /* 0x0000000905087223 */ /* 0x000fc800000000ff */
[----:B------:R-:W-:-:S04]  /*0290*/  FFMA R7, R8, -3, R5 ;  /* 0xc040000008077823 */ /* 0x000fc80000000005 */
[----:B------:R-:W-:Y:S01]  /*02a0*/  FFMA R20, R9, R7, R8 ;  /* 0x0000000709147223 */ /* 0x000fe20000000008 */
[----:B01----:R-:W-:Y:S06]  /*02b0*/  @!P0 BRA `(.L_x_245) ;  /* 0x0000000000148947 */ /* 0x003fec0003800000 */
[----:B------:R-:W-:Y:S01]  /*02c0*/  IMAD.MOV.U32 R30, RZ, RZ, R5 ;  /* 0x000000ffff1e7224 */ /* 0x000fe200078e0005 */
[----:B------:R-:W-:Y:S02]  /*02d0*/  MOV R0, 0x40400000 ;  /* 0x4040000000007802 */ /* 0x000fe40000000f00 */
[----:B------:R-:W-:-:S07]  /*02e0*/  MOV R28, 0x300 ;  /* 0x00000300001c7802 */ /* 0x000fce0000000f00 */
[----:B--2---:R-:W-:Y:S05]  /*02f0*/  CALL.REL.NOINC `($__internal_3_$__cuda_sm3x_div_rn_noftz_f32_slowpath) ;  /* 0x0000001000947944 */ /* 0x004fea0003c00000 */
[----:B------:R-:W-:-:S07]  /*0300*/  IMAD.MOV.U32 R20, RZ, RZ, R0 ;  /* 0x000000ffff147224 */ /* 0x000fce00078e0000 */
.L_x_245:
[----:B------:R-:W-:Y:S05]  /*0310*/  BSYNC.RECONVERGENT B2 ;  /* 0x0000000000027941 */ /* 0x000fea0003800200 */
.L_x_244:
[----:B------:R-:W-:Y:S01]  /*0320*/  MOV R0, 0x3eaaaaab ;  /* 0x3eaaaaab00007802 */ /* 0x000fe20000000f00 */
[----:B------:R-:W-:Y:S01]  /*0330*/  IMAD.MOV.U32 R7, RZ, RZ, 0x40400000 ;  /* 0x40400000ff077424 */ /* 0x000fe200078e00ff */
[----:B------:R-:W0:Y:S01]  /*0340*/  FCHK P0, R6, 3 ;  /* 0x4040000006007902 */ /* 0x000e220000000000 */
[----:B------:R-:W-:Y:S02]  /*0350*/  BSSY.RECONVERGENT B2, `(.L_x_246) ;  /* 0x000000c000027945 */ /* 0x000fe40003800200 */
[----:B------:R-:W-:-:S04]  /*0360*/  FFMA R7, R0, -R7, 1 ;  /* 0x3f80000000077423 */ /* 0x000fc80000000807 */
[----:B------:R-:W-:Y:S01]  /*0370*/  FFMA R8, R7, R0, 0.3333333432674407959 ;  /* 0x3eaaaaab07087423 */ /* 0x000fe20000000000 */
[----:B------:R-:W1:Y:S03]  /*0380*/  F2I.TRUNC.NTZ R20, R20 ;  /* 0x0000001400147305 */ /* 0x000e66000020f100 */
[----:B------:R-:W-:-:S04]  /*0390*/  FFMA R7, R6, R8, RZ ;  /* 0x0000000806077223 */ /* 0x000fc800000000ff */
[----:B------:R-:W-:-:S04]  /*03a0*/  FFMA R0, R7, -3, R6 ;  /* 0xc040000007007823 */ /* 0x000fc80000000006 */
[----:B------:R-:W-:Y:S01]  /*03b0*/  FFMA R0, R8, R0, R7 ;  /* 0x0000000008007223 */ /* 0x000fe20000000007 */
[----:B0-----:R-:W-:Y:S06]  /*03c0*/  @!P0 BRA `(.L_x_247) ;  /* 0x0000000000108947 */ /* 0x001fec0003800000 */
[----:B------:R-:W-:Y:S01]  /*03d0*/  MOV R30, R6 ;  /* 0x00000006001e7202 */ /* 0x000fe20000000f00 */
[----:B------:R-:W-:Y:S01]  /*03e0*/  IMAD.MOV.U32 R0, RZ, RZ, 0x40400000 ;  /* 0x40400000ff007424 */ /* 0x000fe200078e00ff */
[----:B------:R-:W-:-:S07]  /*03f0*/  MOV R28, 0x410 ;  /* 0x00000410001c7802 */ /* 0x000fce0000000f00 */
[----:B-12---:R-:W-:Y:S05]  /*0400*/  CALL.REL.NOINC `($__internal_3_$__cuda_sm3x_div_rn_noftz_f32_slowpath) ;  /* 0x0000001000507944 */ /* 0x006fea0003c00000 */
.L_x_247:
[----:B------:R-:W-:Y:S05]  /*0410*/  BSYNC.RECONVERGENT B2 ;  /* 0x0000000000027941 */ /* 0x000fea0003800200 */
.L_x_246:
[----:B------:R-:W0:Y:S01]  /*0420*/  F2I.TRUNC.NTZ R19, R0 ;  /* 0x0000000000137305 */ /* 0x000e22000020f100 */
[----:B------:R-:W-:Y:S02]  /*0430*/  HFMA2 R18, -RZ, RZ, 0, 0 ;  /* 0x00000000ff127431 */ /* 0x000fe400000001ff */
[----:B------:R-:W-:Y:S01]  /*0440*/  IMAD.MOV.U32 R17, RZ, RZ, -0x1 ;  /* 0xffffffffff117424 */ /* 0x000fe200078e00ff */
[----:B------:R-:W-:Y:S01]  /*0450*/  MOV R16, RZ ;  /* 0x000000ff00107202 */ /* 0x000fe20000000f00 */
[----:B------:R-:W-:Y:S01]  /*0460*/  IMAD.MOV.U32 R11, RZ, RZ, RZ ;  /* 0x000000ffff0b7224 */ /* 0x000fe200078e00ff */
[C---:B0-----:R-:W-:Y:S01]  /*0470*/  IADD3 R10, PT, PT, R19.reuse, -0x1, RZ ;  /* 0xffffffff130a7810 */ /* 0x041fe20007ffe0ff */
[----:B------:R-:W-:-:S07]  /*0480*/  VIADD R9, R19, 0x1 ;  /* 0x0000000113097836 */ /* 0x000fce0000000000 */
.L_x_279:
[----:B--2---:R-:W-:Y:S01]  /*0490*/  IADD3 R8, PT, PT, R22, R17, RZ ;  /* 0x0000001116087210 */ /* 0x004fe20007ffe0ff */
[----:B------:R-:W-:Y:S01]  /*04a0*/  VIADD R17, R17, 0x1 ;  /* 0x0000000111117836 */ /* 0x000fe20000000000 */
[----:B------:R-:W-:-:S04]  /*04b0*/  MOV R7, 0xffffffff ;  /* 0xffffffff00077802 */ /* 0x000fc80000000f00 */
[----:B------:R-:W-:-:S13]  /*04c0*/  ISETP.NE.AND P3, PT, R17, 0x2, PT ;  /* 0x000000021100780c */ /* 0x000fda0003f65270 */
.L_x_278:
[----:B-1----:R-:W-:Y:S01]  /*04d0*/  IMAD.IADD R21, R20, 0x1, R7 ;  /* 0x0000000114157824 */ /* 0x002fe200078e0207 */
[----:B------:R-:W-:Y:S01]  /*04e0*/  IADD3 R7, PT, PT, R7, 0x1, RZ ;  /* 0x0000000107077810 */ /* 0x000fe20007ffe0ff */
[----:B------:R-:W-:Y:S02]  /*04f0*/  BSSY.RECONVERGENT B2, `(.L_x_248) ;  /* 0x0000050000027945 */ /* 0x000fe40003800200 */
[C---:B------:R-:W-:Y:S01]  /*0500*/  IMAD R24, R8.reuse, 0x100, R21 ;  /* 0x0000010008187824 */ /* 0x040fe200078e0215 */
[----:B------:R-:W-:Y:S02]  /*0510*/  LOP3.LUT R0, R8, R21, RZ, 0xfc, !PT ;  /* 0x0000001508007212 */ /* 0x000fe400078efcff */
[----:B------:R-:W-:Y:S02]  /*0520*/  ISETP.NE.AND P4, PT, R7, 0x2, PT ;  /* 0x000000020700780c */ /* 0x000fe40003f85270 */
[----:B------:R-:W-:Y:S02]  /*0530*/  ISETP.GE.AND P0, PT, R0, RZ, PT ;  /* 0x000000ff0000720c */ /* 0x000fe40003f06270 */
[----:B------:R-:W-:-:S02]  /*0540*/  SHF.L.U32 R24, R24, 0x8, RZ ;  /* 0x0000000818187819 */ /* 0x000fc400000006ff */
[----:B------:R-:W-:-:S04]  /*0550*/  ISETP.LT.OR P1, PT, R19, 0x1, !P0 ;  /* 0x000000011300780c */ /* 0x000fc80004721670 */
[----:B------:R-:W-:-:S04]  /*0560*/  ISETP.GT.OR P1, PT, R8, 0xff, P1 ;  /* 0x000000ff0800780c */ /* 0x000fc80000f24670 */
[----:B------:R-:W-:-:S04]  /*0570*/  ISETP.GT.OR P1, PT, R21, 0xff, P1 ;  /* 0x000000ff1500780c */ /* 0x000fc80000f24670 */
[----:B------:R-:W-:-:S13]  /*0580*/  ISETP.GT.OR P1, PT, R19, 0x100, P1 ;  /* 0x000001001300780c */ /* 0x000fda0000f24670 */
[----:B------:R-:W-:Y:S05]  /*0590*/  @P1 BRA `(.L_x_249) ;  /* 0x0000000400141947 */ /* 0x000fea0003800000 */
[----:B------:R-:W0:Y:S01]  /*05a0*/  LDC.64 R12, c[0x0][0x3a0] ;  /* 0x0000e800ff0c7b82 */ /* 0x000e220000000a00 */
[----:B------:R-:W-:-:S07]  /*05b0*/  IMAD.IADD R23, R10, 0x1, R24 ;  /* 0x000000010a177824 */ /* 0x000fce00078e0218 */
[----:B------:R-:W1:Y:S01]  /*05c0*/  LDC R25, c[0x0][0x3a8] ;  /* 0x0000ea00ff197b82 */ /* 0x000e620000000800 */
[----:B0-----:R-:W-:-:S05]  /*05d0*/  IMAD.WIDE.U32 R12, R23, 0x4, R12 ;  /* 0x00000004170c7825 */ /* 0x001fca00078e000c */
[----:B------:R-:W1:Y:S02]  /*05e0*/  LDG.E R26, desc[UR6][R12.64] ;  /* 0x000000060c1a7981 */ /* 0x000e64000c1e1900 */
[----:B-1----:R-:W-:-:S04]  /*05f0*/  ISETP.GE.AND P1, PT, R26, R25, PT ;  /* 0x000000191a00720c */ /* 0x002fc80003f26270 */
[----:B------:R-:W-:-:S13]  /*0600*/  ISETP.EQ.OR P1, PT, R26, -0x1, P1 ;  /* 0xffffffff1a00780c */ /* 0x000fda0000f22670 */
[----:B------:R-:W-:Y:S05]  /*0610*/  @P1 BRA `(.L_x_249) ;  /* 0x0000000000f41947 */ /* 0x000fea0003800000 */
[C---:B------:R-:W-:Y:S01]  /*0620*/  IADD3 R25, PT, PT, R26.reuse, -R25, RZ ;  /* 0x800000191a197210 */ /* 0x040fe20007ffe0ff */
[----:B------:R-:W-:-:S07]  /*0630*/  IMAD.IADD R27, R26, 0x1, -R3 ;  /* 0x000000011a1b7824 */ /* 0x000fce00078e0a03 */
.L_x_257:
[----:B------:R-:W0:Y:S02]  /*0640*/  LDC.64 R12, c[0x0][0x398] ;  /* 0x0000e600ff0c7b82 */ /* 0x000e240000000a00 */
[----:B0-----:R-:W-:-:S06]  /*0650*/  IMAD.WIDE R12, R26, 0x4, R12 ;  /* 0x000000041a0c7825 */ /* 0x001fcc00078e020c */
[----:B------:R-:W2:Y:S02]  /*0660*/  LDG.E R12, desc[UR6][R12.64] ;  /* 0x000000060c0c7981 */ /* 0x000ea4000c1e1900 */
[----:B--2---:R-:W-:-:S13]  /*0670*/  ISETP.NE.AND P1, PT, R12, R23, PT ;  /* 0x000000170c00720c */ /* 0x004fda0003f25270 */
[----:B------:R-:W-:Y:S05]  /*0680*/  @P1 BRA `(.L_x_249) ;  /* 0x0000000000d81947 */ /* 0x000fea0003800000 */
[----:B------:R-:W-:Y:S01]  /*0690*/  ISETP.NE.AND P1, PT, R27, RZ, PT ;  /* 0x000000ff1b00720c */ /* 0x000fe20003f25270 */
[----:B------:R-:W-:-:S12]  /*06a0*/  BSSY.RECONVERGENT B3, `(.L_x_250) ;  /* 0x000002f000037945 */ /* 0x000fd80003800200 */
[----:B------:R-:W-:Y:S05]  /*06b0*/  @!P1 BRA `(.L_x_251) ;  /* 0x0000000000b49947 */ /* 0x000fea0003800000 */
[----:B------:R-:W0:Y:S02]  /*06c0*/  LDC.64 R12, c[0x0][0x380] ;  /* 0x0000e000ff0c7b82 */ /* 0x000e240000000a00 */
[----:B0-----:R-:W-:-:S06]  /*06d0*/  IMAD.WIDE R14, R26, 0x10, R12 ;  /* 0x000000101a0e7825 */ /* 0x001fcc00078e020c */
[----:B------:R-:W2:Y:S01]  /*06e0*/  LDG.E.128 R12, desc[UR6][R14.64] ;  /* 0x000000060e0c7981 */ /* 0x000ea2000c1e1d00 */
[----:B------:R-:W-:Y:S01]  /*06f0*/  BSSY.RECONVERGENT B0, `(.L_x_252) ;  /* 0x0000014000007945 */ /* 0x000fe20003800200 */
[----:B--2---:R-:W-:Y:S01]  /*0700*/  FADD R13, -R5, R13 ;  /* 0x0000000d050d7221 */ /* 0x004fe20000000100 */
[----:B------:R-:W-:Y:S01]  /*0710*/  FADD R12, -R4, R12 ;  /* 0x0000000c040c7221 */ /* 0x000fe20000000100 */
[----:B------:R-:W-:Y:S02]  /*0720*/  FADD R29, -R6, R14 ;  /* 0x0000000e061d7221 */ /* 0x000fe40000000100 */
[----:B------:R-:W-:-:S04]  /*0730*/  FMUL R31, R13, R13 ;  /* 0x0000000d0d1f7220 */ /* 0x000fc80000400000 */
[----:B------:R-:W-:-:S04]  /*0740*/  FFMA R0, R12, R12, R31 ;  /* 0x0000000c0c007223 */ /* 0x000fc8000000001f */
[----:B------:R-:W-:-:S04]  /*0750*/  FFMA R31, R29, R29, R0 ;  /* 0x0000001d1d1f7223 */ /* 0x000fc80000000000 */
[----:B------:R0:W1:Y:S01]  /*0760*/  MUFU.RSQ R28, R31 ;  /* 0x0000001f001c7308 */ /* 0x0000620000001400 */
[----:B------:R-:W-:-:S04]  /*0770*/  IADD3 R0, PT, PT, R31, -0xd000000, RZ ;  /* 0xf30000001f007810 */ /* 0x000fc80007ffe0ff */
[----:B------:R-:W-:-:S13]  /*0780*/  ISETP.GT.U32.AND P1, PT, R0, 0x727fffff, PT ;  /* 0x727fffff0000780c */ /* 0x000fda0003f24070 */
[----:B01----:R-:W-:Y:S05]  /*0790*/  @!P1 BRA `(.L_x_253) ;  /* 0x0000000000149947 */ /* 0x003fea0003800000 */
[----:B------:R-:W-:Y:S01]  /*07a0*/  IMAD.MOV.U32 R0, RZ, RZ, R31 ;  /* 0x000000ffff007224 */ /* 0x000fe200078e001f */
[----:B------:R-:W-:-:S07]  /*07b0*/  MOV R14, 0x7d0 ;  /* 0x000007d0000e7802 */ /* 0x000fce0000000f00 */
[----:B------:R-:W-:Y:S05]  /*07c0*/  CALL.REL.NOINC `($__internal_2_$__cuda_sm20_sqrt_rn_f32_slowpath) ;  /* 0x0000000c000c7944 */ /* 0x000fea0003c00000 */
[----:B------:R-:W-:Y:S01]  /*07d0*/  MOV R0, R28 ;  /* 0x0000001c00007202 */ /* 0x000fe20000000f00 */
[----:B------:R-:W-:Y:S06]  /*07e0*/  BRA `(.L_x_254) ;  /* 0x0000000000107947 */ /* 0x000fec0003800000 */
.L_x_253:
[----:B------:R-:W-:Y:S01]  /*07f0*/  FMUL.FTZ R0, R31, R28 ;  /* 0x0000001c1f007220 */ /* 0x000fe20000410000 */
[----:B------:R-:W-:-:S03]  /*0800*/  FMUL.FTZ R14, R28, 0.5 ;  /* 0x3f0000001c0e7820 */ /* 0x000fc60000410000 */
[----:B------:R-:W-:-:S04]  /*0810*/  FFMA R15, -R0, R0, R31 ;  /* 0x00000000000f7223 */ /* 0x000fc8000000011f */
[----:B------:R-:W-:-:S07]  /*0820*/  FFMA R0, R15, R14, R0 ;  /* 0x0000000e0f007223 */ /* 0x000fce0000000000 */
.L_x_254:
[----:B------:R-:W-:Y:S05]  /*0830*/  BSYNC.RECONVERGENT B0 ;  /* 0x0000000000007941 */ /* 0x000fea0003800200 */
.L_x_252:
[----:B------:R-:W-:-:S13]  /*0840*/  FSETP.GEU.AND P1, PT, R0, 1, PT ;  /* 0x3f8000000000780b */ /* 0x000fda0003f2e000 */
[----:B------:R-:W-:Y:S05]  /*0850*/  @P1 BRA `(.L_x_251) ;  /* 0x00000000004c1947 */ /* 0x000fea0003800000 */
[----:B------:R-:W0:Y:S01]  /*0860*/  MUFU.RCP R15, R0 ;  /* 0x00000000000f7308 */ /* 0x000e220000001000 */
[----:B------:R-:W-:Y:S01]  /*0870*/  FADD R14, -R0, 1 ;  /* 0x3f800000000e7421 */ /* 0x000fe20000000100 */
[----:B------:R-:W-:Y:S03]  /*0880*/  BSSY.RECONVERGENT B4, `(.L_x_255) ;  /* 0x000000d000047945 */ /* 0x000fe60003800200 */
[----:B------:R-:W-:-:S04]  /*0890*/  FMUL R30, R14, R14 ;  /* 0x0000000e0e1e7220 */ /* 0x000fc80000400000 */
[----:B------:R-:W-:-:S04]  /*08a0*/  FMUL R30, R30, 0.20000000298023223877 ;  /* 0x3e4ccccd1e1e7820 */ /* 0x000fc80000400000 */
[----:B------:R-:W1:Y:S01]  /*08b0*/  FCHK P1, R30, R0 ;  /* 0x000000001e007302 */ /* 0x000e620000020000 */
[----:B0-----:R-:W-:-:S04]  /*08c0*/  FFMA R14, R15, -R0, 1 ;  /* 0x3f8000000f0e7423 */ /* 0x001fc80000000800 */
[----:B------:R-:W-:-:S04]  /*08d0*/  FFMA R15, R15, R14, R15 ;  /* 0x0000000e0f0f7223 */ /* 0x000fc8000000000f */
[----:B------:R-:W-:-:S04]  /*08e0*/  FFMA R31, R30, R15, RZ ;  /* 0x0000000f1e1f7223 */ /* 0x000fc800000000ff */
[----:B------:R-:W-:-:S04]  /*08f0*/  FFMA R14, R31, -R0, R30 ;  /* 0x800000001f0e7223 */ /* 0x000fc8000000001e */
[----:B------:R-:W-:Y:S01]  /*0900*/  FFMA R14, R15, R14, R31 ;  /* 0x0000000e0f0e7223 */ /* 0x000fe2000000001f */
[----:B-1----:R-:W-:Y:S06]  /*0910*/  @!P1 BRA `(.L_x_256) ;  /* 0x00000000000c9947 */ /* 0x002fec0003800000 */
[----:B------:R-:W-:-:S07]  /*0920*/  MOV R28, 0x940 ;  /* 0x00000940001c7802 */ /* 0x000fce0000000f00 */
[----:B------:R-:W-:Y:S05]  /*0930*/  CALL.REL.NOINC `($__internal_3_$__cuda_sm3x_div_rn_noftz_f32_slowpath) ;  /* 0x0000000c00047944 */ /* 0x000fea0003c00000 */
[----:B------:R-:W-:-:S07]  /*0940*/  IMAD.MOV.U32 R14, RZ, RZ, R0 ;  /* 0x000000ffff0e7224 */ /* 0x000fce00078e0000 */
.L_x_256:
[----:B------:R-:W-:Y:S05]  /*0950*/  BSYNC.RECONVERGENT B4 ;  /* 0x0000000000047941 */ /* 0x000fea0003800200 */
.L_x_255:
[-C--:B------:R-:W-:Y:S01]  /*0960*/  FFMA R11, -R12, R14.reuse, R11 ;  /* 0x0000000e0c0b7223 */ /* 0x080fe2000000010b */
[-C--:B------:R-:W-:Y:S01]  /*0970*/  FFMA R16, -R13, R14.reuse, R16 ;  /* 0x0000000e0d107223 */ /* 0x080fe20000000110 */
[----:B------:R-:W-:-:S07]  /*0980*/  FFMA R18, -R29, R14, R18 ;  /* 0x0000000e1d127223 */ /* 0x000fce0000000112 */
.L_x_251:
[----:B------:R-:W-:Y:S05]  /*0990*/  BSYNC.RECONVERGENT B3 ;  /* 0x0000000000037941 */ /* 0x000fea0003800200 */
.L_x_250:
[----:B------:R-:W-:Y:S01]  /*09a0*/  IADD3 R25, PT, PT, R25, 0x1, RZ ;  /* 0x0000000119197810 */ /* 0x000fe20007ffe0ff */
[----:B------:R-:W-:Y:S01]  /*09b0*/  VIADD R26, R26, 0x1 ;  /* 0x000000011a1a7836 */ /* 0x000fe20000000000 */
[----:B------:R-:W-:Y:S02]  /*09c0*/  IADD3 R27, PT, PT, R27, 0x1, RZ ;  /* 0x000000011b1b7810 */ /* 0x000fe40007ffe0ff */
[----:B------:R-:W-:-:S13]  /*09d0*/  ISETP.NE.AND P1, PT, R25, RZ, PT ;  /* 0x000000ff1900720c */ /* 0x000fda0003f25270 */
[----:B------:R-:W-:Y:S05]  /*09e0*/  @P1 BRA `(.L_x_257) ;  /* 0xfffffffc00141947 */ /* 0x000fea000383ffff */
.L_x_249:
[----:B------:R-:W-:Y:S05]  /*09f0*/  BSYNC.RECONVERGENT B2 ;  /* 0x0000000000027941 */ /* 0x000fea0003800200 */
.L_x_248:
[----:B------:R-:W-:Y:S01]  /*0a00*/  ISETP.LT.OR P1, PT, R19, RZ, !P0 ;  /* 0x000000ff1300720c */ /* 0x000fe20004721670 */
[----:B------:R-:W-:Y:S03]  /*0a10*/  BSSY.RECONVERGENT B2, `(.L_x_258) ;  /* 0x0000047000027945 */ /* 0x000fe60003800200 */
[----:B------:R-:W-:-:S04]  /*0a20*/  ISETP.GT.OR P1, PT, R8, 0xff, P1 ;  /* 0x000000ff0800780c */ /* 0x000fc80000f24670 */
[----:B------:R-:W-:-:S04]  /*0a30*/  ISETP.GT.OR P1, PT, R21, 0xff, P1 ;  /* 0x000000ff1500780c */ /* 0x000fc80000f24670 */
[----:B------:R-:W-:-:S13]  /*0a40*/  ISETP.GT.OR P1, PT, R19, 0xff, P1 ;  /* 0x000000ff1300780c */ /* 0x000fda0000f24670 */
[----:B------:R-:W-:Y:S05]  /*0a50*/  @P1 BRA `(.L_x_259) ;  /* 0x0000000400081947 */ /* 0x000fea0003800000 */
[----:B------:R-:W0:Y:S01]  /*0a60*/  LDC.64 R12, c[0x0][0x3a0] ;  /* 0x0000e800ff0c7b82 */ /* 0x000e220000000a00 */
[----:B------:R-:W-:Y:S01]  /*0a70*/  IMAD.IADD R23, R19, 0x1, R24 ;  /* 0x0000000113177824 */ /* 0x000fe200078e0218 */
[----:B------:R-:W1:Y:S03]  /*0a80*/  LDCU UR5, c[0x0][0x3a8] ;  /* 0x00007500ff0577ac */ /* 0x000e660008000800 */
[----:B0-----:R-:W-:-:S05]  /*0a90*/  IMAD.WIDE.U32 R12, R23, 0x4, R12 ;  /* 0x00000004170c7825 */ /* 0x001fca00078e000c */
[----:B------:R-:W1:Y:S02]  /*0aa0*/  LDG.E R26, desc[UR6][R12.64] ;  /* 0x000000060c1a7981 */ /* 0x000e64000c1e1900 */
[----:B-1----:R-:W-:-:S04]  /*0ab0*/  ISETP.GE.AND P1, PT, R26, UR5, PT ;  /* 0x000000051a007c0c */ /* 0x002fc8000bf26270 */
[----:B------:R-:W-:-:S13]  /*0ac0*/  ISETP.EQ.OR P1, PT, R26, -0x1, P1 ;  /* 0xffffffff1a00780c */ /* 0x000fda0000f22670 */
[----:B------:R-:W-:Y:S05]  /*0ad0*/  @P1 BRA `(.L_x_259) ;  /* 0x0000000000e81947 */ /* 0x000fea0003800000 */
.L_x_267:
[----:B------:R-:W0:Y:S02]  /*0ae0*/  LDC.64 R12, c[0x0][0x398] ;  /* 0x0000e600ff0c7b82 */ /* 0x000e240000000a00 */
[----:B0-----:R-:W-:-:S06]  /*0af0*/  IMAD.WIDE R12, R26, 0x4, R12 ;  /* 0x000000041a0c7825 */ /* 0x001fcc00078e020c */
[----:B------:R-:W2:Y:S02]  /*0b00*/  LDG.E R12, desc[UR6][R12.64] ;  /* 0x000000060c0c7981 */ /* 0x000ea4000c1e1900 */
[----:B--2---:R-:W-:-:S13]  /*0b10*/  ISETP.NE.AND P1, PT, R12, R23, PT ;  /* 0x000000170c00720c */ /* 0x004fda0003f25270 */
[----:B------:R-:W-:Y:S05]  /*0b20*/  @P1 BRA `(.L_x_259) ;  /* 0x0000000000d41947 */ /* 0x000fea0003800000 */
[----:B------:R-:W-:Y:S01]  /*0b30*/  ISETP.NE.AND P1, PT, R26, R3, PT ;  /* 0x000000031a00720c */ /* 0x000fe20003f25270 */
        /* <DEDUP_REMOVED lines=21> */
.L_x_263:
[----:B------:R-:W-:Y:S01]  /*0c90*/  FMUL.FTZ R0, R27, R28 ;  /* 0x0000001c1b007220 */ /* 0x000fe20000410000 */
[----:B------:R-:W-:-:S03]  /*0ca0*/  FMUL.FTZ R14, R28, 0.5 ;  /* 0x3f0000001c0e7820 */ /* 0x000fc60000410000 */
[----:B------:R-:W-:-:S04]  /*0cb0*/  FFMA R15, -R0, R0, R27 ;  /* 0x00000000000f7223 */ /* 0x000fc8000000011b */
[----:B------:R-:W-:-:S07]  /*0cc0*/  FFMA R0, R15, R14, R0 ;  /* 0x0000000e0f007223 */ /* 0x000fce0000000000 */
.L_x_264:
[----:B------:R-:W-:Y:S05]  /*0cd0*/  BSYNC.RECONVERGENT B0 ;  /* 0x0000000000007941 */ /* 0x000fea0003800200 */
.L_x_262:
        /* <DEDUP_REMOVED lines=16> */
[----:B------:R-:W-:-:S07]  /*0de0*/  MOV R14, R0 ;  /* 0x00000000000e7202 */ /* 0x000fce0000000f00 */
.L_x_266:
[----:B------:R-:W-:Y:S05]  /*0df0*/  BSYNC.RECONVERGENT B4 ;  /* 0x0000000000047941 */ /* 0x000fea0003800200 */
.L_x_265:
[-C--:B------:R-:W-:Y:S01]  /*0e00*/  FFMA R11, -R12, R14.reuse, R11 ;  /* 0x0000000e0c0b7223 */ /* 0x080fe2000000010b */
[-C--:B------:R-:W-:Y:S01]  /*0e10*/  FFMA R16, -R13, R14.reuse, R16 ;  /* 0x0000000e0d107223 */ /* 0x080fe20000000110 */
[----:B------:R-:W-:-:S07]  /*0e20*/  FFMA R18, -R25, R14, R18 ;  /* 0x0000000e19127223 */ /* 0x000fce0000000112 */
.L_x_261:
[----:B------:R-:W-:Y:S05]  /*0e30*/  BSYNC.RECONVERGENT B3 ;  /* 0x0000000000037941 */ /* 0x000fea0003800200 */
.L_x_260:
[----:B------:R-:W0:Y:S01]  /*0e40*/  LDCU UR5, c[0x0][0x3a8] ;  /* 0x00007500ff0577ac */ /* 0x000e220008000800 */
[----:B------:R-:W-:-:S05]  /*0e50*/  VIADD R26, R26, 0x1 ;  /* 0x000000011a1a7836 */ /* 0x000fca0000000000 */
[----:B0-----:R-:W-:-:S13]  /*0e60*/  ISETP.NE.AND P1, PT, R26, UR5, PT ;  /* 0x000000051a007c0c */ /* 0x001fda000bf25270 */
[----:B------:R-:W-:Y:S05]  /*0e70*/  @P1 BRA `(.L_x_267) ;  /* 0xfffffffc00181947 */ /* 0x000fea000383ffff */
.L_x_259:
[----:B------:R-:W-:Y:S05]  /*0e80*/  BSYNC.RECONVERGENT B2 ;  /* 0x0000000000027941 */ /* 0x000fea0003800200 */
.L_x_258:
[----:B------:R-:W-:Y:S01]  /*0e90*/  ISETP.LT.OR P0, PT, R19, -0x1, !P0 ;  /* 0xffffffff1300780c */ /* 0x000fe20004701670 */
[----:B------:R-:W-:Y:S03]  /*0ea0*/  BSSY.RECONVERGENT B2, `(.L_x_268) ;  /* 0x0000047000027945 */ /* 0x000fe60003800200 */
[----:B------:R-:W-:-:S04]  /*0eb0*/  ISETP.GT.OR P0, PT, R8, 0xff, P0 ;  /* 0x000000ff0800780c */ /* 0x000fc80000704670 */
[----:B------:R-:W-:-:S04]  /*0ec0*/  ISETP.GT.OR P0, PT, R21, 0xff, P0 ;  /* 0x000000ff1500780c */ /* 0x000fc80000704670 */
[----:B------:R-:W-:-:S13]  /*0ed0*/  ISETP.GT.OR P0, PT, R19, 0xfe, P0 ;  /* 0x000000fe1300780c */ /* 0x000fda0000704670 */
[----:B------:R-:W-:Y:S05]  /*0ee0*/  @P0 BRA `(.L_x_269) ;  /* 0x0000000400080947 */ /* 0x000fea0003800000 */
[----:B------:R-:W0:Y:S01]  /*0ef0*/  LDC.64 R12, c[0x0][0x3a0] ;  /* 0x0000e800ff0c7b82 */ /* 0x000e220000000a00 */
[----:B------:R-:W-:Y:S01]  /*0f00*/  IADD3 R24, PT, PT, R9, R24, RZ ;  /* 0x0000001809187210 */ /* 0x000fe20007ffe0ff */
[----:B------:R-:W1:Y:S04]  /*0f10*/  LDCU UR5, c[0x0][0x3a8] ;  /* 0x00007500ff0577ac */ /* 0x000e680008000800 */
[----:B0-----:R-:W-:-:S05]  /*0f20*/  IMAD.WIDE.U32 R12, R24, 0x4, R12 ;  /* 0x00000004180c7825 */ /* 0x001fca00078e000c */
[----:B------:R-:W1:Y:S02]  /*0f30*/  LDG.E R26, desc[UR6][R12.64] ;  /* 0x000000060c1a7981 */ /* 0x000e64000c1e1900 */
[----:B-1----:R-:W-:-:S04]  /*0f40*/  ISETP.GE.AND P0, PT, R26, UR5, PT ;  /* 0x000000051a007c0c */ /* 0x002fc8000bf06270 */
[----:B------:R-:W-:-:S13]  /*0f50*/  ISETP.EQ.OR P0, PT, R26, -0x1, P0 ;  /* 0xffffffff1a00780c */ /* 0x000fda0000702670 */
[----:B------:R-:W-:Y:S05]  /*0f60*/  @P0 BRA `(.L_x_269) ;  /* 0x0000000000e80947 */ /* 0x000fea0003800000 */
.L_x_277:
        /* <DEDUP_REMOVED lines=27> */
.L_x_273:
[----:B------:R-:W-:Y:S01]  /*1120*/  FMUL.FTZ R0, R23, R28 ;  /* 0x0000001c17007220 */ /* 0x000fe20000410000 */
[----:B------:R-:W-:-:S03]  /*1130*/  FMUL.FTZ R14, R28, 0.5 ;  /* 0x3f0000001c0e7820 */ /* 0x000fc60000410000 */
[----:B------:R-:W-:-:S04]  /*1140*/  FFMA R15, -R0, R0, R23 ;  /* 0x00000000000f7223 */ /* 0x000fc80000000117 */
[----:B------:R-:W-:-:S07]  /*1150*/  FFMA R0, R15, R14, R0 ;  /* 0x0000000e0f007223 */ /* 0x000fce0000000000 */
.L_x_274:
[----:B------:R-:W-:Y:S05]  /*1160*/  BSYNC.RECONVERGENT B0 ;  /* 0x0000000000007941 */ /* 0x000fea0003800200 */
.L_x_272:
        /* <DEDUP_REMOVED lines=17> */
.L_x_276:
[----:B------:R-:W-:Y:S05]  /*1280*/  BSYNC.RECONVERGENT B4 ;  /* 0x0000000000047941 */ /* 0x000fea0003800200 */
.L_x_275:
[-C--:B------:R-:W-:Y:S01]  /*1290*/  FFMA R11, -R12, R14.reuse, R11 ;  /* 0x0000000e0c0b7223 */ /* 0x080fe2000000010b */
[-C--:B------:R-:W-:Y:S01]  /*12a0*/  FFMA R16, -R13, R14.reuse, R16 ;  /* 0x0000000e0d107223 */ /* 0x080fe20000000110 */
[----:B------:R-:W-:-:S07]  /*12b0*/  FFMA R18, -R21, R14, R18 ;  /* 0x0000000e15127223 */ /* 0x000fce0000000112 */
.L_x_271:
[----:B------:R-:W-:Y:S05]  /*12c0*/  BSYNC.RECONVERGENT B3 ;  /* 0x0000000000037941 */ /* 0x000fea0003800200 */
.L_x_270:
[----:B------:R-:W0:Y:S01]  /*12d0*/  LDCU UR5, c[0x0][0x3a8] ;  /* 0x00007500ff0577ac */ /* 0x000e220008000800 */
[----:B------:R-:W-:-:S05]  /*12e0*/  VIADD R26, R26, 0x1 ;  /* 0x000000011a1a7836 */ /* 0x000fca0000000000 */
[----:B0-----:R-:W-:-:S13]  /*12f0*/  ISETP.NE.AND P0, PT, R26, UR5, PT ;  /* 0x000000051a007c0c */ /* 0x001fda000bf05270 */
[----:B------:R-:W-:Y:S05]  /*1300*/  @P0 BRA `(.L_x_277) ;  /* 0xfffffffc00180947 */ /* 0x000fea000383ffff */
.L_x_269:
[----:B------:R-:W-:Y:S05]  /*1310*/  BSYNC.RECONVERGENT B2 ;  /* 0x0000000000027941 */ /* 0x000fea0003800200 */
.L_x_268:
[----:B------:R-:W-:Y:S05]  /*1320*/  @P4 BRA `(.L_x_278) ;  /* 0xfffffff000684947 */ /* 0x000fea000383ffff */
[----:B------:R-:W-:Y:S05]  /*1330*/  @P3 BRA `(.L_x_279) ;  /* 0xfffffff000543947 */ /* 0x000fea000383ffff */
[----:B------:R-:W0:Y:S01]  /*1340*/  LDC.64 R4, c[0x0][0x390] ;  /* 0x0000e400ff047b82 */ /* 0x000e220000000a00 */
[----:B------:R-:W1:Y:S01]  /*1350*/  LDCU.64 UR8, c[0x0][0x3a8] ;  /* 0x00007500ff0877ac */ /* 0x000e620008000a00 */
[----:B------:R-:W-:-:S04]  /*1360*/  IADD3 R2, PT, PT, R2, 0x1, RZ ;  /* 0x0000000102027810 */ /* 0x000fc80007ffe0ff */
[----:B-1----:R-:W-:Y:S01]  /*1370*/  ISETP.GE.AND P0, PT, R2, UR9, PT ;  /* 0x0000000902007c0c */ /* 0x002fe2000bf06270 */
[C---:B0-----:R-:W-:Y:S01]  /*1380*/  IMAD.WIDE R4, R3.reuse, 0x10, R4 ;  /* 0x0000001003047825 */ /* 0x041fe200078e0204 */
[----:B------:R-:W-:-:S04]  /*1390*/  IADD3 R3, PT, PT, R3, UR4, RZ ;  /* 0x0000000403037c10 */ /* 0x000fc8000fffe0ff */
[----:B------:R-:W-:Y:S01]  /*13a0*/  ISETP.LT.AND P1, PT, R3, UR8, PT ;  /* 0x0000000803007c0c */ /* 0x000fe2000bf21270 */
[----:B------:R0:W-:Y:S04]  /*13b0*/  REDG.E.ADD.F32.FTZ.RN.STRONG.GPU desc[UR6][R4.64], R11 ;  /* 0x0000000b040079a6 */ /* 0x0001e8000c12f306 */
[----:B------:R0:W-:Y:S04]  /*13c0*/  REDG.E.ADD.F32.FTZ.RN.STRONG.GPU desc[UR6][R4.64+0x4], R16 ;  /* 0x00000410040079a6 */ /* 0x0001e8000c12f306 */
[----:B------:R0:W-:Y:S04]  /*13d0*/  REDG.E.ADD.F32.FTZ.RN.STRONG.GPU desc[UR6][R4.64+0x8], R18 ;  /* 0x00000812040079a6 */ /* 0x0001e8000c12f306 */
[----:B------:R-:W-:Y:S05]  /*13e0*/  @!P0 BRA P1, `(.L_x_280) ;  /* 0xffffffec003c8947 */ /* 0x000fea000083ffff */
[----:B------:R-:W-:Y:S05]  /*13f0*/  EXIT ;  /* 0x000000000000794d */ /* 0x000fea0003800000 */
        .weak           $__internal_2_$__cuda_sm20_sqrt_rn_f32_slowpath
        .type           $__internal_2_$__cuda_sm20_sqrt_rn_f32_slowpath,@function
        .size           $__internal_2_$__cuda_sm20_sqrt_rn_f32_slowpath,($__internal_3_$__cuda_sm3x_div_rn_noftz_f32_slowpath - $__internal_2_$__cuda_sm20_sqrt_rn_f32_slowpath)
$__internal_2_$__cuda_sm20_sqrt_rn_f32_slowpath:
[----:B------:R-:W-:-:S13]  /*1400*/  LOP3.LUT P1, RZ, R0, 0x7fffffff, RZ, 0xc0, !PT ;  /* 0x7fffffff00ff7812 */ /* 0x000fda000782c0ff */
[----:B------:R-:W-:Y:S01]  /*1410*/  @!P1 IMAD.MOV.U32 R28, RZ, RZ, R0 ;  /* 0x000000ffff1c9224 */ /* 0x000fe200078e0000 */
[----:B------:R-:W-:Y:S06]  /*1420*/  @!P1 BRA `(.L_x_281) ;  /* 0x0000000000409947 */ /* 0x000fec0003800000 */
[----:B------:R-:W-:-:S13]  /*1430*/  FSETP.GEU.FTZ.AND P1, PT, R0, RZ, PT ;  /* 0x000000ff0000720b */ /* 0x000fda0003f3e000 */
        /* <DEDUP_REMOVED lines=9> */
[----:B------:R-:W-:-:S03]  /*14d0*/  @P1 FMUL.FTZ R15, R32, 0.5 ;  /* 0x3f000000200f1820 */ /* 0x000fc60000410000 */
[----:B------:R-:W-:-:S04]  /*14e0*/  @P1 FADD.FTZ R28, -R30, -RZ ;  /* 0x800000ff1e1c1221 */ /* 0x000fc80000010100 */
[----:B------:R-:W-:Y:S01]  /*14f0*/  @P1 FFMA R33, R30, R28, R31 ;  /* 0x0000001c1e211223 */ /* 0x000fe2000000001f */
[----:B------:R-:W-:-:S03]  /*1500*/  @!P1 MOV R28, R0 ;  /* 0x00000000001c9202 */ /* 0x000fc60000000f00 */
[----:B------:R-:W-:-:S04]  /*1510*/  @P1 FFMA R15, R33, R15, R30 ;  /* 0x0000000f210f1223 */ /* 0x000fc8000000001e */
[----:B------:R-:W-:-:S07]  /*1520*/  @P1 FMUL.FTZ R28, R15, 2.3283064365386962891e-10 ;  /* 0x2f8000000f1c1820 */ /* 0x000fce0000410000 */
.L_x_281:
[----:B------:R-:W-:-:S04]  /*1530*/  IMAD.MOV.U32 R15, RZ, RZ, 0x0 ;  /* 0x00000000ff0f7424 */ /* 0x000fc800078e00ff */
[----:B------:R-:W-:Y:S05]  /*1540*/  RET.REL.NODEC R14 `(_Z14ParticleForcesP6float4S0_S0_PjPiiiS1_) ;  /* 0xffffffe80eac7950 */ /* 0x000fea0003c3ffff */
        .weak           $__internal_3_$__cuda_sm3x_div_rn_noftz_f32_slowpath
        .type           $__internal_3_$__cuda_sm3x_div_rn_noftz_f32_slowpath,@function
        .size           $__internal_3_$__cuda_sm3x_div_rn_noftz_f32_slowpath,(.L_x_434 - $__internal_3_$__cuda_sm3x_div_rn_noftz_f32_slowpath)
$__internal_3_$__cuda_sm3x_div_rn_noftz_f32_slowpath:
[----:B------:R-:W-:Y:S01]  /*1550*/  SHF.R.U32.HI R14, RZ, 0x17, R0 ;  /* 0x00000017ff0e7819 */ /* 0x000fe20000011600 */
[----:B------:R-:W-:Y:S01]  /*1560*/  BSSY.RECONVERGENT B0, `(.L_x_282) ;  /* 0x0000062000007945 */ /* 0x000fe20003800200 */
[----:B------:R-:W-:Y:S02]  /*1570*/  SHF.R.U32.HI R35, RZ, 0x17, R30 ;  /* 0x00000017ff237819 */ /* 0x000fe4000001161e */
[----:B------:R-:W-:Y:S02]  /*1580*/  LOP3.LUT R14, R14, 0xff, RZ, 0xc0, !PT ;  /* 0x000000ff0e0e7812 */ /* 0x000fe400078ec0ff */
[----:B------:R-:W-:Y:S02]  /*1590*/  LOP3.LUT R35, R35, 0xff, RZ, 0xc0, !PT ;  /* 0x000000ff23237812 */ /* 0x000fe400078ec0ff */
[----:B------:R-:W-:Y:S02]  /*15a0*/  IADD3 R31, PT, PT, R14, -0x1, RZ ;  /* 0xffffffff0e1f7810 */ /* 0x000fe40007ffe0ff */
[----:B------:R-:W-:-:S02]  /*15b0*/  IADD3 R32, PT, PT, R35, -0x1, RZ ;  /* 0xffffffff23207810 */ /* 0x000fc40007ffe0ff */
        /* <DEDUP_REMOVED lines=10> */
[----:B------:R-:W-:Y:S02]  /*1660*/  FSETP.NEU.FTZ.AND P5, PT, |R30|, +INF , PT ;  /* 0x7f8000001e00780b */ /* 0x000fe40003fbd200 */
        /* <DEDUP_REMOVED lines=12> */
[----:B------:R-:W-:Y:S01]  /*1730*/  @!P1 FFMA R30, R30, 1.84467440737095516160e+19, RZ ;  /* 0x5f8000001e1e9823 */ /* 0x000fe200000000ff */
[----:B------:R-:W-:Y:S01]  /*1740*/  @!P1 MOV R15, 0xffffffc0 ;  /* 0xffffffc0000f9802 */ /* 0x000fe20000000f00 */
[----:B------:R-:W-:-:S04]  /*1750*/  @!P2 FFMA R0, R0, 1.84467440737095516160e+19, RZ ;  /* 0x5f8000000000a823 */ /* 0x000fc800000000ff */
[----:B------:R-:W-:-:S07]  /*1760*/  @!P2 VIADD R15, R15, 0x40 ;  /* 0x000000400f0fa836 */ /* 0x000fce0000000000 */
.L_x_283:
[----:B------:R-:W-:Y:S01]  /*1770*/  LEA R31, R14, 0xc0800000, 0x17 ;  /* 0xc08000000e1f7811 */ /* 0x000fe200078eb8ff */
[----:B------:R-:W-:Y:S01]  /*1780*/  BSSY.RECONVERGENT B1, `(.L_x_288) ;  /* 0x0000036000017945 */ /* 0x000fe20003800200 */
[----:B------:R-:W-:Y:S02]  /*1790*/  IADD3 R35, PT, PT, R35, -0x7f, RZ ;  /* 0xffffff8123237810 */ /* 0x000fe40007ffe0ff */
[----:B------:R-:W-:-:S04]  /*17a0*/  IADD3 R34, PT, PT, -R31, R0, RZ ;  /* 0x000000001f227210 */ /* 0x000fc80007ffe1ff */
[----:B------:R-:W0:Y:S01]  /*17b0*/  MUFU.RCP R0, R34 ;  /* 0x0000002200007308 */ /* 0x000e220000001000 */
[----:B------:R-:W-:-:S04]  /*17c0*/  FADD.FTZ R31, -R34, -RZ ;  /* 0x800000ff221f7221 */ /* 0x000fc80000010100 */
[----:B0-----:R-:W-:-:S04]  /*17d0*/  FFMA R33, R0, R31, 1 ;  /* 0x3f80000000217423 */ /* 0x001fc8000000001f */
[----:B------:R-:W-:Y:S01]  /*17e0*/  FFMA R33, R0, R33, R0 ;  /* 0x0000002100217223 */ /* 0x000fe20000000000 */
[----:B------:R-:W-:-:S04]  /*17f0*/  IMAD R0, R35, -0x800000, R30 ;  /* 0xff80000023007824 */ /* 0x000fc800078e021e */
[----:B------:R-:W-:-:S04]  /*1800*/  FFMA R30, R0, R33, RZ ;  /* 0x00000021001e7223 */ /* 0x000fc800000000ff */
[----:B------:R-:W-:-:S04]  /*1810*/  FFMA R32, R31, R30, R0 ;  /* 0x0000001e1f207223 */ /* 0x000fc80000000000 */
[----:B------:R-:W-:Y:S01]  /*1820*/  FFMA R32, R33, R32, R30 ;  /* 0x0000002021207223 */ /* 0x000fe2000000001e */
[----:B------:R-:W-:-:S03]  /*1830*/  IADD3 R30, PT, PT, R35, 0x7f, -R14 ;  /* 0x0000007f231e7810 */ /* 0x000fc60007ffe80e */
[----:B------:R-:W-:Y:S02]  /*1840*/  FFMA R31, R31, R32, R0 ;  /* 0x000000201f1f7223 */ /* 0x000fe40000000000 */
[----:B------:R-:W-:Y:S02]  /*1850*/  IMAD.IADD R15, R30, 0x1, R15 ;  /* 0x000000011e0f7824 */ /* 0x000fe400078e020f */
[----:B------:R-:W-:-:S05]  /*1860*/  FFMA R0, R33, R31, R32 ;  /* 0x0000001f21007223 */ /* 0x000fca0000000020 */
[----:B------:R-:W-:-:S04]  /*1870*/  SHF.R.U32.HI R14, RZ, 0x17, R0 ;  /* 0x00000017ff0e7819 */ /* 0x000fc80000011600 */
[----:B------:R-:W-:-:S04]  /*1880*/  LOP3.LUT R14, R14, 0xff, RZ, 0xc0, !PT ;  /* 0x000000ff0e0e7812 */ /* 0x000fc800078ec0ff */
[----:B------:R-:W-:-:S04]  /*1890*/  IADD3 R14, PT, PT, R14, R15, RZ ;  /* 0x0000000f0e0e7210 */ /* 0x000fc80007ffe0ff */
[----:B------:R-:W-:-:S04]  /*18a0*/  IADD3 R30, PT, PT, R14, -0x1, RZ ;  /* 0xffffffff0e1e7810 */ /* 0x000fc80007ffe0ff */
        /* <DEDUP_REMOVED lines=9> */
[CCC-:B------:R-:W-:Y:S01]  /*1940*/  FFMA.RZ R15, R33.reuse, R31.reuse, R32.reuse ;  /* 0x0000001f210f7223 */ /* 0x1c0fe2000000c020 */
[CCC-:B------:R-:W-:Y:S01]  /*1950*/  FFMA.RP R30, R33.reuse, R31.reuse, R32.reuse ;  /* 0x0000001f211e7223 */ /* 0x1c0fe20000008020 */
[----:B------:R-:W-:Y:S01]  /*1960*/  FFMA.RM R33, R33, R31, R32 ;  /* 0x0000001f21217223 */ /* 0x000fe20000004020 */
[C---:B------:R-:W-:Y:S01]  /*1970*/  VIADD R31, R14.reuse, 0x20 ;  /* 0x000000200e1f7836 */ /* 0x040fe20000000000 */
[C---:B------:R-:W-:Y:S02]  /*1980*/  ISETP.NE.AND P5, PT, R14.reuse, RZ, PT ;  /* 0x000000ff0e00720c */ /* 0x040fe40003fa5270 */
[----:B------:R-:W-:Y:S02]  /*1990*/  LOP3.LUT R15, R15, 0x7fffff, RZ, 0xc0, !PT ;  /* 0x007fffff0f0f7812 */ /* 0x000fe400078ec0ff */
[----:B------:R-:W-:Y:S02]  /*19a0*/  ISETP.NE.AND P2, PT, R14, RZ, PT ;  /* 0x000000ff0e00720c */ /* 0x000fe40003f45270 */
[----:B------:R-:W-:-:S02]  /*19b0*/  LOP3.LUT R32, R15, 0x800000, RZ, 0xfc, !PT ;  /* 0x008000000f207812 */ /* 0x000fc400078efcff */
[----:B------:R-:W-:Y:S02]  /*19c0*/  IADD3 R14, PT, PT, -R14, RZ, RZ ;  /* 0x000000ff0e0e7210 */ /* 0x000fe40007ffe1ff */
[----:B------:R-:W-:Y:S02]  /*19d0*/  SHF.L.U32 R31, R32, R31, RZ ;  /* 0x0000001f201f7219 */ /* 0x000fe400000006ff */
[----:B------:R-:W-:Y:S02]  /*19e0*/  FSETP.NEU.FTZ.AND P1, PT, R30, R33, PT ;  /* 0x000000211e00720b */ /* 0x000fe40003f3d000 */
[----:B------:R-:W-:Y:S02]  /*19f0*/  SEL R15, R14, RZ, P5 ;  /* 0x000000ff0e0f7207 */ /* 0x000fe40002800000 */
[----:B------:R-:W-:Y:S02]  /*1a00*/  ISETP.NE.AND P2, PT, R31, RZ, P2 ;  /* 0x000000ff1f00720c */ /* 0x000fe40001745270 */
[----:B------:R-:W-:-:S02]  /*1a10*/  SHF.R.U32.HI R31, RZ, R15, R32 ;  /* 0x0000000fff1f7219 */ /* 0x000fc40000011620 */
[----:B------:R-:W-:Y:S02]  /*1a20*/  PLOP3.LUT P1, PT, P1, P2, PT, 0xf8, 0x8f ;  /* 0x00000000008f781c */ /* 0x000fe40000f25f70 */
[----:B------:R-:W-:Y:S02]  /*1a30*/  SHF.R.U32.HI R15, RZ, 0x1, R31 ;  /* 0x00000001ff0f7819 */ /* 0x000fe4000001161f */
[----:B------:R-:W-:-:S04]  /*1a40*/  SEL R14, RZ, 0x1, !P1 ;  /* 0x00000001ff0e7807 */ /* 0x000fc80004800000 */
[----:B------:R-:W-:-:S04]  /*1a50*/  LOP3.LUT R14, R14, 0x1, R15, 0xf8, !PT ;  /* 0x000000010e0e7812 */ /* 0x000fc800078ef80f */
[----:B------:R-:W-:-:S04]  /*1a60*/  LOP3.LUT R14, R14, R31, RZ, 0xc0, !PT ;  /* 0x0000001f0e0e7212 */ /* 0x000fc800078ec0ff */
[----:B------:R-:W-:-:S04]  /*1a70*/  IADD3 R15, PT, PT, R15, R14, RZ ;  /* 0x0000000e0f0f7210 */ /* 0x000fc80007ffe0ff */
[----:B------:R-:W-:Y:S01]  /*1a80*/  LOP3.LUT R0, R15, R0, RZ, 0xfc, !PT ;  /* 0x000000000f007212 */ /* 0x000fe200078efcff */
[----:B------:R-:W-:Y:S06]  /*1a90*/  BRA `(.L_x_291) ;  /* 0x0000000000107947 */ /* 0x000fec0003800000 */
.L_x_290:
[----:B------:R-:W-:-:S04]  /*1aa0*/  LOP3.LUT R0, R0, 0x80000000, RZ, 0xc0, !PT ;  /* 0x8000000000007812 */ /* 0x000fc800078ec0ff */
[----:B------:R-:W-:Y:S01]  /*1ab0*/  LOP3.LUT R0, R0, 0x7f800000, RZ, 0xfc, !PT ;  /* 0x7f80000000007812 */ /* 0x000fe200078efcff */
[----:B------:R-:W-:Y:S06]  /*1ac0*/  BRA `(.L_x_291) ;  /* 0x0000000000047947 */ /* 0x000fec0003800000 */
.L_x_289:
[----:B------:R-:W-:-:S07]  /*1ad0*/  IMAD R0, R15, 0x800000, R0 ;  /* 0x008000000f007824 */ /* 0x000fce00078e0200 */
.L_x_291:
[----:B------:R-:W-:Y:S05]  /*1ae0*/  BSYNC.RECONVERGENT B1 ;  /* 0x0000000000017941 */ /* 0x000fea0003800200 */
.L_x_288:
[----:B------:R-:W-:Y:S05]  /*1af0*/  BRA `(.L_x_292) ;  /* 0x0000000000207947 */ /* 0x000fea0003800000 */
.L_x_287:
[----:B------:R-:W-:-:S04]  /*1b00*/  LOP3.LUT R0, R0, 0x80000000, R30, 0x48, !PT ;  /* 0x8000000000007812 */ /* 0x000fc800078e481e */
[----:B------:R-:W-:Y:S01]  /*1b10*/  LOP3.LUT R0, R0, 0x7f800000, RZ, 0xfc, !PT ;  /* 0x7f80000000007812 */ /* 0x000fe200078efcff */
[----:B------:R-:W-:Y:S06]  /*1b20*/  BRA `(.L_x_292) ;  /* 0x0000000000147947 */ /* 0x000fec0003800000 */
.L_x_286:
[----:B------:R-:W-:Y:S01]  /*1b30*/  LOP3.LUT R0, R0, 0x80000000, R30, 0x48, !PT ;  /* 0x8000000000007812 */ /* 0x000fe200078e481e */
[----:B------:R-:W-:Y:S06]  /*1b40*/  BRA `(.L_x_292) ;  /* 0x00000000000c7947 */ /* 0x000fec0003800000 */
.L_x_285:
[----:B------:R-:W0:Y:S01]  /*1b50*/  MUFU.RSQ R0, -QNAN ;  /* 0xffc0000000007908 */ /* 0x000e220000001400 */
[----:B------:R-:W-:Y:S05]  /*1b60*/  BRA `(.L_x_292) ;  /* 0x0000000000047947 */ /* 0x000fea0003800000 */
.L_x_284:
[----:B------:R-:W-:-:S07]  /*1b70*/  FADD.FTZ R0, R30, R0 ;  /* 0x000000001e007221 */ /* 0x000fce0000010000 */
.L_x_292:
[----:B------:R-:W-:Y:S05]  /*1b80*/  BSYNC.RECONVERGENT B0 ;  /* 0x0000000000007941 */ /* 0x000fea0003800200 */
.L_x_282:
[----:B------:R-:W-:Y:S01]  /*1b90*/  HFMA2 R15, -RZ, RZ, 0, 0 ;  /* 0x00000000ff0f7431 */ /* 0x000fe200000001ff */
[----:B------:R-:W-:-:S04]  /*1ba0*/  MOV R14, R28 ;  /* 0x0000001c000e7202 */ /* 0x000fc80000000f00 */
[----:B0-----:R-:W-:Y:S05]  /*1bb0*/  RET.REL.NODEC R14 `(_Z14ParticleForcesP6float4S0_S0_PjPiiiS1_) ;  /* 0xffffffe40e107950 */ /* 0x001fea0003c3ffff */
.L_x_293:
        /* <DEDUP_REMOVED lines=12> */
.L_x_434:


//--------------------- .text._Z20InitialiseNeighboursP6float4PjPiS2_P5uint2PfS1_ii --------------------------
	.section	.text._Z20InitialiseNeighboursP6float4PjPiS2_P5uint2PfS1_ii,"ax",@progbits
	.align	128
        .global         _Z20InitialiseNeighboursP6float4PjPiS2_P5uint2PfS1_ii
        .type           _Z20InitialiseNeighboursP6float4PjPiS2_P5uint2PfS1_ii,@function
        .size           _Z20InitialiseNeighboursP6float4PjPiS2_P5uint2PfS1_ii,(.L_x_436 - _Z20InitialiseNeighboursP6float4PjPiS2_P5uint2PfS1_ii)
        .other          _Z20InitialiseNeighboursP6float4PjPiS2_P5uint2PfS1_ii,@"STO_CUDA_ENTRY STV_DEFAULT"
_Z20InitialiseNeighboursP6float4PjPiS2_P5uint2PfS1_ii:
.text._Z20InitialiseNeighboursP6float4PjPiS2_P5uint2PfS1_ii:
        /* <DEDUP_REMOVED lines=10> */
[----:B------:R-:W-:Y:S01]  /*00a0*/  IMAD.MOV.U32 R16, RZ, RZ, RZ ;  /* 0x000000ffff107224 */ /* 0x000fe200078e00ff */
[----:B------:R-:W0:Y:S06]  /*00b0*/  LDCU.64 UR6, c[0x0][0x358] ;  /* 0x00006b00ff0677ac */ /* 0x000e2c0008000a00 */
.L_x_326:
[----:B-1----:R-:W1:Y:S02]  /*00c0*/  LDC.64 R22, c[0x0][0x380] ;  /* 0x0000e000ff167b82 */ /* 0x002e640000000a00 */
[----:B-1----:R-:W-:-:S05]  /*00d0*/  IMAD.WIDE R22, R17, 0x10, R22 ;  /* 0x0000001011167825 */ /* 0x002fca00078e0216 */
[----:B0-2---:R-:W2:Y:S01]  /*00e0*/  LDG.E.128 R4, desc[UR6][R22.64] ;  /* 0x0000000616047981 */ /* 0x005ea2000c1e1d00 */
[----:B------:R-:W-:Y:S02]  /*00f0*/  HFMA2 R8, -RZ, RZ, 2.125, 0 ;  /* 0x40400000ff087431 */ /* 0x000fe400000001ff */
[----:B------:R-:W-:Y:S01]  /*0100*/  IMAD.MOV.U32 R3, RZ, RZ, 0x3eaaaaab ;  /* 0x3eaaaaabff037424 */ /* 0x000fe200078e00ff */
[----:B------:R-:W-:Y:S03]  /*0110*/  BSSY.RECONVERGENT B0, `(.L_x_294) ;  /* 0x000000b000007945 */ /* 0x000fe60003800200 */
[----:B------:R-:W-:-:S04]  /*0120*/  FFMA R0, R3, -R8, 1 ;  /* 0x3f80000003007423 */ /* 0x000fc80000000808 */
[----:B------:R-:W-:Y:S01]  /*0130*/  FFMA R3, R0, R3, 0.3333333432674407959 ;  /* 0x3eaaaaab00037423 */ /* 0x000fe20000000003 */
[----:B--2---:R-:W0:Y:S03]  /*0140*/  FCHK P0, R4, 3 ;  /* 0x4040000004007902 */ /* 0x004e260000000000 */
[----:B------:R-:W-:-:S04]  /*0150*/  FFMA R0, R4, R3, RZ ;  /* 0x0000000304007223 */ /* 0x000fc800000000ff */
[----:B------:R-:W-:-:S04]  /*0160*/  FFMA R2, R0, -3, R4 ;  /* 0xc040000000027823 */ /* 0x000fc80000000004 */
[----:B------:R-:W-:Y:S01]  /*0170*/  FFMA R3, R3, R2, R0 ;  /* 0x0000000203037223 */ /* 0x000fe20000000000 */
[----:B0-----:R-:W-:Y:S06]  /*0180*/  @!P0 BRA `(.L_x_295) ;  /* 0x00000000000c8947 */ /* 0x001fec0003800000 */
[----:B------:R-:W-:-:S07]  /*0190*/  MOV R10, 0x1b0 ;  /* 0x000001b0000a7802 */ /* 0x000fce0000000f00 */
[----:B------:R-:W-:Y:S05]  /*01a0*/  CALL.REL.NOINC `($__internal_5_$__cuda_sm3x_div_rn_noftz_f32_slowpath) ;  /* 0x0000001000887944 */ /* 0x000fea0003c00000 */
[----:B------:R-:W-:-:S07]  /*01b0*/  IMAD.MOV.U32 R3, RZ, RZ, R0 ;  /* 0x000000ffff037224 */ /* 0x000fce00078e0000 */
.L_x_295:
[----:B------:R-:W-:Y:S05]  /*01c0*/  BSYNC.RECONVERGENT B0 ;  /* 0x0000000000007941 */ /* 0x000fea0003800200 */
.L_x_294:
        /* <DEDUP_REMOVED lines=10> */
[----:B------:R-:W-:Y:S02]  /*0270*/  MOV R4, R5 ;  /* 0x0000000500047202 */ /* 0x000fe40000000f00 */
[----:B------:R-:W-:-:S07]  /*0280*/  MOV R10, 0x2a0 ;  /* 0x000002a0000a7802 */ /* 0x000fce0000000f00 */
[----:B-1----:R-:W-:Y:S05]  /*0290*/  CALL.REL.NOINC `($__internal_5_$__cuda_sm3x_div_rn_noftz_f32_slowpath) ;  /* 0x00000010004c7944 */ /* 0x002fea0003c00000 */
[----:B------:R-:W-:-:S07]  /*02a0*/  IMAD.MOV.U32 R2, RZ, RZ, R0 ;  /* 0x000000ffff027224 */ /* 0x000fce00078e0000 */
.L_x_297:
[----:B------:R-:W-:Y:S05]  /*02b0*/  BSYNC.RECONVERGENT B0 ;  /* 0x0000000000007941 */ /* 0x000fea0003800200 */
.L_x_296:
[----:B------:R-:W-:Y:S01]  /*02c0*/  IMAD.MOV.U32 R5, RZ, RZ, 0x3eaaaaab ;  /* 0x3eaaaaabff057424 */ /* 0x000fe200078e00ff */
[----:B------:R-:W0:Y:S01]  /*02d0*/  FCHK P0, R6, 3 ;  /* 0x4040000006007902 */ /* 0x000e220000000000 */
[----:B------:R-:W-:Y:S02]  /*02e0*/  BSSY.RECONVERGENT B0, `(.L_x_298) ;  /* 0x000000b000007945 */ /* 0x000fe40003800200 */
[----:B------:R-:W-:-:S04]  /*02f0*/  FFMA R0, R5, -R8, 1 ;  /* 0x3f80000005007423 */ /* 0x000fc80000000808 */
[----:B------:R-:W-:Y:S01]  /*0300*/  FFMA R4, R0, R5, 0.3333333432674407959 ;  /* 0x3eaaaaab00047423 */ /* 0x000fe20000000005 */
[----:B------:R-:W2:Y:S03]  /*0310*/  F2I.TRUNC.NTZ R2, R2 ;  /* 0x0000000200027305 */ /* 0x000ea6000020f100 */
[----:B------:R-:W-:-:S04]  /*0320*/  FFMA R5, R6, R4, RZ ;  /* 0x0000000406057223 */ /* 0x000fc800000000ff */
[----:B------:R-:W-:-:S04]  /*0330*/  FFMA R0, R5, -3, R6 ;  /* 0xc040000005007823 */ /* 0x000fc80000000006 */
[----:B------:R-:W-:Y:S01]  /*0340*/  FFMA R0, R4, R0, R5 ;  /* 0x0000000004007223 */ /* 0x000fe20000000005 */
[----:B0-----:R-:W-:Y:S06]  /*0350*/  @!P0 BRA `(.L_x_299) ;  /* 0x00000000000c8947 */ /* 0x001fec0003800000 */
[----:B------:R-:W-:Y:S02]  /*0360*/  MOV R4, R6 ;  /* 0x0000000600047202 */ /* 0x000fe40000000f00 */
[----:B------:R-:W-:-:S07]  /*0370*/  MOV R10, 0x390 ;  /* 0x00000390000a7802 */ /* 0x000fce0000000f00 */
[----:B-12---:R-:W-:Y:S05]  /*0380*/  CALL.REL.NOINC `($__internal_5_$__cuda_sm3x_div_rn_noftz_f32_slowpath) ;  /* 0x0000001000107944 */ /* 0x006fea0003c00000 */
.L_x_299:
[----:B------:R-:W-:Y:S05]  /*0390*/  BSYNC.RECONVERGENT B0 ;  /* 0x0000000000007941 */ /* 0x000fea0003800200 */
.L_x_298:
[----:B------:R-:W0:Y:S01]  /*03a0*/  LDC.64 R18, c[0x0][0x3b0] ;  /* 0x0000ec00ff127b82 */ /* 0x000e220000000a00 */
[----:B------:R-:W3:Y:S01]  /*03b0*/  F2I.TRUNC.NTZ R0, R0 ;  /* 0x0000000000007305 */ /* 0x000ee2000020f100 */
[----:B------:R-:W-:Y:S02]  /*03c0*/  IMAD.MOV.U32 R7, RZ, RZ, RZ ;  /* 0x000000ffff077224 */ /* 0x000fe400078e00ff */
[----:B------:R-:W-:Y:S02]  /*03d0*/  IMAD.MOV.U32 R6, RZ, RZ, -0x1 ;  /* 0xffffffffff067424 */ /* 0x000fe400078e00ff */
[----:B0--3--:R-:W-:-:S07]  /*03e0*/  IMAD.WIDE R18, R17, 0x4, R18 ;  /* 0x0000000411127825 */ /* 0x009fce00078e0212 */
.L_x_325:
[----:B-1----:R-:W-:Y:S01]  /*03f0*/  IADD3 R4, PT, PT, R3, R6, RZ ;  /* 0x0000000603047210 */ /* 0x002fe20007ffe0ff */
[----:B------:R-:W-:Y:S02]  /*0400*/  VIADD R6, R6, 0x1 ;  /* 0x0000000106067836 */ /* 0x000fe40000000000 */
[----:B------:R-:W-:-:S03]  /*0410*/  IMAD.MOV.U32 R5, RZ, RZ, -0x1 ;  /* 0xffffffffff057424 */ /* 0x000fc600078e00ff */
[----:B0-2---:R-:W-:-:S13]  /*0420*/  ISETP.NE.AND P2, PT, R6, 0x2, PT ;  /* 0x000000020600780c */ /* 0x005fda0003f45270 */
.L_x_324:
[----:B--2---:R-:W-:Y:S01]  /*0430*/  IADD3 R20, PT, PT, R2, R5, RZ ;  /* 0x0000000502147210 */ /* 0x004fe20007ffe0ff */
[----:B------:R-:W-:Y:S01]  /*0440*/  VIADD R5, R5, 0x1 ;  /* 0x0000000105057836 */ /* 0x000fe20000000000 */
[----:B------:R-:W-:Y:S02]  /*0450*/  BSSY.RECONVERGENT B0, `(.L_x_300) ;  /* 0x000004c000007945 */ /* 0x000fe40003800200 */
[C---:B01----:R-:W-:Y:S01]  /*0460*/  LOP3.LUT R8, R4.reuse, R20, RZ, 0xfc, !PT ;  /* 0x0000001404087212 */ /* 0x043fe200078efcff */
[----:B------:R-:W-:Y:S01]  /*0470*/  IMAD R21, R4, 0x100, R20 ;  /* 0x0000010004157824 */ /* 0x000fe200078e0214 */
        /* <DEDUP_REMOVED lines=9> */
[----:B------:R-:W-:-:S07]  /*0510*/  IADD3 R27, PT, PT, R0, -0x1, R21 ;  /* 0xffffffff001b7810 */ /* 0x000fce0007ffe015 */
[----:B------:R-:W1:Y:S01]  /*0520*/  LDC R25, c[0x0][0x3b8] ;  /* 0x0000ee00ff197b82 */ /* 0x000e620000000800 */
[----:B0-----:R-:W-:-:S05]  /*0530*/  IMAD.WIDE.U32 R8, R27, 0x4, R8 ;  /* 0x000000041b087825 */ /* 0x001fca00078e0008 */
[----:B------:R-:W1:Y:S02]  /*0540*/  LDG.E R26, desc[UR6][R8.64] ;  /* 0x00000006081a7981 */ /* 0x000e64000c1e1900 */
[----:B-1----:R-:W-:-:S04]  /*0550*/  ISETP.GE.AND P1, PT, R26, R25, PT ;  /* 0x000000191a00720c */ /* 0x002fc80003f26270 */
[----:B------:R-:W-:-:S13]  /*0560*/  ISETP.EQ.OR P1, PT, R26, -0x1, P1 ;  /* 0xffffffff1a00780c */ /* 0x000fda0000f22670 */
[----:B------:R-:W-:Y:S05]  /*0570*/  @P1 BRA `(.L_x_301) ;  /* 0x0000000000e41947 */ /* 0x000fea0003800000 */
[C---:B------:R-:W-:Y:S01]  /*0580*/  IMAD.IADD R25, R26.reuse, 0x1, -R25 ;  /* 0x000000011a197824 */ /* 0x040fe200078e0a19 */
[----:B------:R-:W-:-:S07]  /*0590*/  IADD3 R24, PT, PT, R26, -R17, RZ ;  /* 0x800000111a187210 */ /* 0x000fce0007ffe0ff */
.L_x_307:
[----:B0-----:R-:W0:Y:S02]  /*05a0*/  LDC.64 R8, c[0x0][0x388] ;  /* 0x0000e200ff087b82 */ /* 0x001e240000000a00 */
[----:B0-----:R-:W-:-:S06]  /*05b0*/  IMAD.WIDE R8, R26, 0x4, R8 ;  /* 0x000000041a087825 */ /* 0x001fcc00078e0208 */
[----:B------:R-:W2:Y:S02]  /*05c0*/  LDG.E R8, desc[UR6][R8.64] ;  /* 0x0000000608087981 */ /* 0x000ea4000c1e1900 */
[----:B--2---:R-:W-:-:S13]  /*05d0*/  ISETP.NE.AND P1, PT, R8, R27, PT ;  /* 0x0000001b0800720c */ /* 0x004fda0003f25270 */
[----:B------:R-:W-:Y:S05]  /*05e0*/  @P1 BRA `(.L_x_301) ;  /* 0x0000000000c81947 */ /* 0x000fea0003800000 */
[----:B------:R-:W-:Y:S01]  /*05f0*/  ISETP.NE.AND P1, PT, R24, RZ, PT ;  /* 0x000000ff1800720c */ /* 0x000fe20003f25270 */
[----:B------:R-:W-:-:S12]  /*0600*/  BSSY.RECONVERGENT B1, `(.L_x_302) ;  /* 0x000002b000017945 */ /* 0x000fd80003800200 */
[----:B------:R-:W-:Y:S05]  /*0610*/  @!P1 BRA `(.L_x_303) ;  /* 0x0000000000a49947 */ /* 0x000fea0003800000 */
[----:B------:R-:W0:Y:S01]  /*0620*/  LDC.64 R12, c[0x0][0x380] ;  /* 0x0000e000ff0c7b82 */ /* 0x000e220000000a00 */
[----:B------:R-:W2:Y:S01]  /*0630*/  LDG.E.128 R8, desc[UR6][R22.64] ;  /* 0x0000000616087981 */ /* 0x000ea2000c1e1d00 */
[----:B0-----:R-:W-:-:S06]  /*0640*/  IMAD.WIDE R12, R26, 0x10, R12 ;  /* 0x000000101a0c7825 */ /* 0x001fcc00078e020c */
[----:B------:R-:W2:Y:S02]  /*0650*/  LDG.E.128 R12, desc[UR6][R12.64] ;  /* 0x000000060c0c7981 */ /* 0x000ea4000c1e1d00 */
[----:B--2---:R-:W-:Y:S01]  /*0660*/  FADD R9, R13, -R9 ;  /* 0x800000090d097221 */ /* 0x004fe20000000000 */
[----:B------:R-:W-:-:S03]  /*0670*/  FADD R8, R12, -R8 ;  /* 0x800000080c087221 */ /* 0x000fc60000000000 */
[----:B------:R-:W-:Y:S01]  /*0680*/  FMUL R9, R9, R9 ;  /* 0x0000000909097220 */ /* 0x000fe20000400000 */
[----:B------:R-:W-:-:S03]  /*0690*/  FADD R10, R14, -R10 ;  /* 0x8000000a0e0a7221 */ /* 0x000fc60000000000 */
[----:B------:R-:W-:-:S04]  /*06a0*/  FFMA R9, R8, R8, R9 ;  /* 0x0000000808097223 */ /* 0x000fc80000000009 */
[----:B------:R-:W-:-:S05]  /*06b0*/  FFMA R15, R10, R10, R9 ;  /* 0x0000000a0a0f7223 */ /* 0x000fca0000000009 */
[----:B------:R-:W-:-:S13]  /*06c0*/  FSETP.GEU.AND P1, PT, R15, 2.0999999046325683594, PT ;  /* 0x400666660f00780b */ /* 0x000fda0003f2e000 */
[----:B------:R-:W-:Y:S05]  /*06d0*/  @P1 BRA `(.L_x_303) ;  /* 0x0000000000741947 */ /* 0x000fea0003800000 */
[----:B------:R-:W2:Y:S01]  /*06e0*/  LDG.E R8, desc[UR6][R18.64] ;  /* 0x0000000612087981 */ /* 0x000ea2000c1e1900 */
[----:B------:R-:W2:Y:S08]  /*06f0*/  LDC.64 R12, c[0x0][0x398] ;  /* 0x0000e600ff0c7b82 */ /* 0x000eb00000000a00 */
[----:B------:R-:W0:Y:S02]  /*0700*/  LDC.64 R10, c[0x0][0x3b0] ;  /* 0x0000ec00ff0a7b82 */ /* 0x000e240000000a00 */
[----:B0-----:R-:W-:-:S05]  /*0710*/  IMAD.WIDE R10, R26, 0x4, R10 ;  /* 0x000000041a0a7825 */ /* 0x001fca00078e020a */
[----:B------:R0:W3:Y:S02]  /*0720*/  LDG.E R9, desc[UR6][R10.64] ;  /* 0x000000060a097981 */ /* 0x0000e4000c1e1900 */
[----:B0-----:R-:W0:Y:S01]  /*0730*/  LDC.64 R10, c[0x0][0x3a0] ;  /* 0x0000e800ff0a7b82 */ /* 0x001e220000000a00 */
[----:B--2---:R-:W-:-:S06]  /*0740*/  IMAD.WIDE R12, R8, 0x4, R12 ;  /* 0x00000004080c7825 */ /* 0x004fcc00078e020c */
[----:B------:R-:W2:Y:S01]  /*0750*/  LDG.E R12, desc[UR6][R12.64] ;  /* 0x000000060c0c7981 */ /* 0x000ea2000c1e1900 */
[----:B------:R-:W-:Y:S01]  /*0760*/  IADD3 R28, PT, PT, R15, -0xd000000, RZ ;  /* 0xf30000000f1c7810 */ /* 0x000fe20007ffe0ff */
[----:B------:R1:W4:Y:S03]  /*0770*/  MUFU.RSQ R29, R15 ;  /* 0x0000000f001d7308 */ /* 0x0003260000001400 */
[----:B------:R-:W-:Y:S01]  /*0780*/  ISETP.GT.U32.AND P1, PT, R28, 0x727fffff, PT ;  /* 0x727fffff1c00780c */ /* 0x000fe20003f24070 */
[----:B------:R-:W-:Y:S01]  /*0790*/  BSSY.RECONVERGENT B2, `(.L_x_304) ;  /* 0x000000d000027945 */ /* 0x000fe20003800200 */
[----:B--2---:R-:W-:-:S04]  /*07a0*/  IMAD.IADD R14, R7, 0x1, R12 ;  /* 0x00000001070e7824 */ /* 0x004fc800078e020c */
[----:B0-----:R-:W-:-:S05]  /*07b0*/  IMAD.WIDE R10, R14, 0x8, R10 ;  /* 0x000000080e0a7825 */ /* 0x001fca00078e020a */
[----:B---3--:R1:W-:Y:S02]  /*07c0*/  STG.E.64 desc[UR6][R10.64], R8 ;  /* 0x000000080a007986 */ /* 0x0083e4000c101b06 */
[----:B----4-:R-:W-:Y:S05]  /*07d0*/  @!P1 BRA `(.L_x_305) ;  /* 0x0000000000109947 */ /* 0x010fea0003800000 */
[----:B-1----:R-:W-:Y:S01]  /*07e0*/  IMAD.MOV.U32 R8, RZ, RZ, R15 ;  /* 0x000000ffff087224 */ /* 0x002fe200078e000f */
[----:B------:R-:W-:-:S07]  /*07f0*/  MOV R9, 0x810 ;  /* 0x0000081000097802 */ /* 0x000fce0000000f00 */
[----:B------:R-:W-:Y:S05]  /*0800*/  CALL.REL.NOINC `($__internal_4_$__cuda_sm20_sqrt_rn_f32_slowpath) ;  /* 0x0000000800987944 */ /* 0x000fea0003c00000 */
[----:B------:R-:W-:Y:S05]  /*0810*/  BRA `(.L_x_306) ;  /* 0x0000000000107947 */ /* 0x000fea0003800000 */
.L_x_305:
[----:B-1----:R-:W-:Y:S01]  /*0820*/  FMUL.FTZ R10, R15, R29 ;  /* 0x0000001d0f0a7220 */ /* 0x002fe20000410000 */
[----:B------:R-:W-:-:S03]  /*0830*/  FMUL.FTZ R8, R29, 0.5 ;  /* 0x3f0000001d087820 */ /* 0x000fc60000410000 */
[----:B------:R-:W-:-:S04]  /*0840*/  FFMA R15, -R10, R10, R15 ;  /* 0x0000000a0a0f7223 */ /* 0x000fc8000000010f */
[----:B------:R-:W-:-:S07]  /*0850*/  FFMA R10, R15, R8, R10 ;  /* 0x000000080f0a7223 */ /* 0x000fce000000000a */
.L_x_306:
[----:B------:R-:W-:Y:S05]  /*0860*/  BSYNC.RECONVERGENT B2 ;  /* 0x0000000000027941 */ /* 0x000fea0003800200 */
.L_x_304:
[----:B------:R-:W0:Y:S01]  /*0870*/  LDC.64 R8, c[0x0][0x3a8] ;  /* 0x0000ea00ff087b82 */ /* 0x000e220000000a00 */
[----:B------:R-:W-:Y:S01]  /*0880*/  IADD3 R7, PT, PT, R7, 0x1, RZ ;  /* 0x0000000107077810 */ /* 0x000fe20007ffe0ff */
[----:B0-----:R-:W-:-:S05]  /*0890*/  IMAD.WIDE R8, R14, 0x4, R8 ;  /* 0x000000040e087825 */ /* 0x001fca00078e0208 */
[----:B------:R0:W-:Y:S02]  /*08a0*/  STG.E desc[UR6][R8.64], R10 ;  /* 0x0000000a08007986 */ /* 0x0001e4000c101906 */
.L_x_303:
[----:B------:R-:W-:Y:S05]  /*08b0*/  BSYNC.RECONVERGENT B1 ;  /* 0x0000000000017941 */ /* 0x000fea0003800200 */
.L_x_302:
[----:B------:R-:W-:Y:S01]  /*08c0*/  VIADD R25, R25, 0x1 ;  /* 0x0000000119197836 */ /* 0x000fe20000000000 */
[----:B------:R-:W-:Y:S01]  /*08d0*/  IADD3 R26, PT, PT, R26, 0x1, RZ ;  /* 0x000000011a1a7810 */ /* 0x000fe20007ffe0ff */
[----:B------:R-:W-:-:S03]  /*08e0*/  VIADD R24, R24, 0x1 ;  /* 0x0000000118187836 */ /* 0x000fc60000000000 */
[----:B------:R-:W-:-:S13]  /*08f0*/  ISETP.NE.AND P1, PT, R25, RZ, PT ;  /* 0x000000ff1900720c */ /* 0x000fda0003f25270 */
[----:B------:R-:W-:Y:S05]  /*0900*/  @P1 BRA `(.L_x_307) ;  /* 0xfffffffc00241947 */ /* 0x000fea000383ffff */
.L_x_301:
[----:B------:R-:W-:Y:S05]  /*0910*/  BSYNC.RECONVERGENT B0 ;  /* 0x0000000000007941 */ /* 0x000fea0003800200 */
.L_x_300:
[----:B------:R-:W-:Y:S01]  /*0920*/  ISETP.LT.OR P1, PT, R0, RZ, !P0 ;  /* 0x000000ff0000720c */ /* 0x000fe20004721670 */
[----:B------:R-:W-:Y:S03]  /*0930*/  BSSY.RECONVERGENT B0, `(.L_x_308) ;  /* 0x0000043000007945 */ /* 0x000fe60003800200 */
[----:B------:R-:W-:-:S04]  /*0940*/  ISETP.GT.OR P1, PT, R4, 0xff, P1 ;  /* 0x000000ff0400780c */ /* 0x000fc80000f24670 */
[----:B------:R-:W-:-:S04]  /*0950*/  ISETP.GT.OR P1, PT, R20, 0xff, P1 ;  /* 0x000000ff1400780c */ /* 0x000fc80000f24670 */
[----:B------:R-:W-:-:S13]  /*0960*/  ISETP.GT.OR P1, PT, R0, 0xff, P1 ;  /* 0x000000ff0000780c */ /* 0x000fda0000f24670 */
[----:B------:R-:W-:Y:S05]  /*0970*/  @P1 BRA `(.L_x_309) ;  /* 0x0000000000f81947 */ /* 0x000fea0003800000 */
[----:B0-----:R-:W0:Y:S01]  /*0980*/  LDC.64 R8, c[0x0][0x390] ;  /* 0x0000e400ff087b82 */ /* 0x001e220000000a00 */
[----:B------:R-:W-:Y:S01]  /*0990*/  IADD3 R24, PT, PT, R0, R21, RZ ;  /* 0x0000001500187210 */ /* 0x000fe20007ffe0ff */
[----:B------:R-:W1:Y:S04]  /*09a0*/  LDCU UR4, c[0x0][0x3b8] ;  /* 0x00007700ff0477ac */ /* 0x000e680008000800 */
[----:B0-----:R-:W-:-:S05]  /*09b0*/  IMAD.WIDE.U32 R8, R24, 0x4, R8 ;  /* 0x0000000418087825 */ /* 0x001fca00078e0008 */
[----:B------:R-:W1:Y:S02]  /*09c0*/  LDG.E R25, desc[UR6][R8.64] ;  /* 0x0000000608197981 */ /* 0x000e64000c1e1900 */
[----:B-1----:R-:W-:-:S04]  /*09d0*/  ISETP.GE.AND P1, PT, R25, UR4, PT ;  /* 0x0000000419007c0c */ /* 0x002fc8000bf26270 */
[----:B------:R-:W-:-:S13]  /*09e0*/  ISETP.EQ.OR P1, PT, R25, -0x1, P1 ;  /* 0xffffffff1900780c */ /* 0x000fda0000f22670 */
[----:B------:R-:W-:Y:S05]  /*09f0*/  @P1 BRA `(.L_x_309) ;  /* 0x0000000000d81947 */ /* 0x000fea0003800000 */
[----:B------:R-:W0:Y:S02]  /*0a00*/  LDC.64 R26, c[0x0][0x380] ;  /* 0x0000e000ff1a7b82 */ /* 0x000e240000000a00 */
.L_x_315:
[----:B-1----:R-:W1:Y:S02]  /*0a10*/  LDC.64 R8, c[0x0][0x388] ;  /* 0x0000e200ff087b82 */ /* 0x002e640000000a00 */
[----:B-1----:R-:W-:-:S06]  /*0a20*/  IMAD.WIDE R8, R25, 0x4, R8 ;  /* 0x0000000419087825 */ /* 0x002fcc00078e0208 */
[----:B------:R-:W2:Y:S02]  /*0a30*/  LDG.E R9, desc[UR6][R8.64] ;  /* 0x0000000608097981 */ /* 0x000ea4000c1e1900 */
[----:B--2---:R-:W-:-:S13]  /*0a40*/  ISETP.NE.AND P1, PT, R9, R24, PT ;  /* 0x000000180900720c */ /* 0x004fda0003f25270 */
[----:B------:R-:W-:Y:S05]  /*0a50*/  @P1 BRA `(.L_x_309) ;  /* 0x0000000000c01947 */ /* 0x000fea0003800000 */
[----:B------:R-:W-:Y:S01]  /*0a60*/  ISETP.NE.AND P1, PT, R25, R17, PT ;  /* 0x000000111900720c */ /* 0x000fe20003f25270 */
[----:B------:R-:W-:-:S12]  /*0a70*/  BSSY.RECONVERGENT B1, `(.L_x_310) ;  /* 0x000002a000017945 */ /* 0x000fd80003800200 */
[----:B------:R-:W-:Y:S05]  /*0a80*/  @!P1 BRA `(.L_x_311) ;  /* 0x0000000000a09947 */ /* 0x000fea0003800000 */
[----:B0-----:R-:W-:Y:S01]  /*0a90*/  IMAD.WIDE R12, R25, 0x10, R26 ;  /* 0x00000010190c7825 */ /* 0x001fe200078e021a */
[----:B------:R-:W2:Y:S05]  /*0aa0*/  LDG.E.128 R8, desc[UR6][R22.64] ;  /* 0x0000000616087981 */ /* 0x000eaa000c1e1d00 */
[----:B------:R-:W2:Y:S02]  /*0ab0*/  LDG.E.128 R12, desc[UR6][R12.64] ;  /* 0x000000060c0c7981 */ /* 0x000ea4000c1e1d00 */
[----:B--2---:R-:W-:Y:S01]  /*0ac0*/  FADD R9, R13, -R9 ;  /* 0x800000090d097221 */ /* 0x004fe20000000000 */
[----:B------:R-:W-:Y:S01]  /*0ad0*/  FADD R8, R12, -R8 ;  /* 0x800000080c087221 */ /* 0x000fe20000000000 */
[----:B------:R-:W-:-:S02]  /*0ae0*/  FADD R10, R14, -R10 ;  /* 0x8000000a0e0a7221 */ /* 0x000fc40000000000 */
[----:B------:R-:W-:-:S04]  /*0af0*/  FMUL R9, R9, R9 ;  /* 0x0000000909097220 */ /* 0x000fc80000400000 */
        /* <DEDUP_REMOVED lines=8> */
[----:B------:R-:W3:Y:S01]  /*0b80*/  LDG.E R9, desc[UR6][R12.64] ;  /* 0x000000060c097981 */ /* 0x000ee2000c1e1900 */
[----:B--2---:R-:W-:-:S05]  /*0b90*/  IMAD.WIDE R10, R8, 0x4, R10 ;  /* 0x00000004080a7825 */ /* 0x004fca00078e020a */
[----:B------:R0:W2:Y:S02]  /*0ba0*/  LDG.E R14, desc[UR6][R10.64] ;  /* 0x000000060a0e7981 */ /* 0x0000a4000c1e1900 */
[----:B0-----:R-:W0:Y:S01]  /*0bb0*/  LDC.64 R10, c[0x0][0x3a0] ;  /* 0x0000e800ff0a7b82 */ /* 0x001e220000000a00 */
        /* <DEDUP_REMOVED lines=12> */
.L_x_313:
[----:B-1----:R-:W-:Y:S01]  /*0c80*/  FMUL.FTZ R10, R15, R29 ;  /* 0x0000001d0f0a7220 */ /* 0x002fe20000410000 */
[----:B------:R-:W-:-:S03]  /*0c90*/  FMUL.FTZ R8, R29, 0.5 ;  /* 0x3f0000001d087820 */ /* 0x000fc60000410000 */
[----:B------:R-:W-:-:S04]  /*0ca0*/  FFMA R15, -R10, R10, R15 ;  /* 0x0000000a0a0f7223 */ /* 0x000fc8000000010f */
[----:B------:R-:W-:-:S07]  /*0cb0*/  FFMA R10, R15, R8, R10 ;  /* 0x000000080f0a7223 */ /* 0x000fce000000000a */
.L_x_314:
[----:B------:R-:W-:Y:S05]  /*0cc0*/  BSYNC.RECONVERGENT B2 ;  /* 0x0000000000027941 */ /* 0x000fea0003800200 */
.L_x_312:
[----:B------:R-:W0:Y:S01]  /*0cd0*/  LDC.64 R8, c[0x0][0x3a8] ;  /* 0x0000ea00ff087b82 */ /* 0x000e220000000a00 */
[----:B------:R-:W-:Y:S01]  /*0ce0*/  IADD3 R7, PT, PT, R7, 0x1, RZ ;  /* 0x0000000107077810 */ /* 0x000fe20007ffe0ff */
[----:B0-----:R-:W-:-:S05]  /*0cf0*/  IMAD.WIDE R8, R14, 0x4, R8 ;  /* 0x000000040e087825 */ /* 0x001fca00078e0208 */
[----:B------:R1:W-:Y:S02]  /*0d00*/  STG.E desc[UR6][R8.64], R10 ;  /* 0x0000000a08007986 */ /* 0x0003e4000c101906 */
.L_x_311:
[----:B------:R-:W-:Y:S05]  /*0d10*/  BSYNC.RECONVERGENT B1 ;  /* 0x0000000000017941 */ /* 0x000fea0003800200 */
.L_x_310:
[----:B------:R-:W2:Y:S01]  /*0d20*/  LDCU UR4, c[0x0][0x3b8] ;  /* 0x00007700ff0477ac */ /* 0x000ea20008000800 */
[----:B------:R-:W-:-:S05]  /*0d30*/  VIADD R25, R25, 0x1 ;  /* 0x0000000119197836 */ /* 0x000fca0000000000 */
[----:B--2---:R-:W-:-:S13]  /*0d40*/  ISETP.NE.AND P1, PT, R25, UR4, PT ;  /* 0x0000000419007c0c */ /* 0x004fda000bf25270 */
[----:B------:R-:W-:Y:S05]  /*0d50*/  @P1 BRA `(.L_x_315) ;  /* 0xfffffffc002c1947 */ /* 0x000fea000383ffff */
.L_x_309:
[----:B------:R-:W-:Y:S05]  /*0d60*/  BSYNC.RECONVERGENT B0 ;  /* 0x0000000000007941 */ /* 0x000fea0003800200 */
.L_x_308:
[----:B------:R-:W-:Y:S01]  /*0d70*/  ISETP.LT.OR P0, PT, R0, -0x1, !P0 ;  /* 0xffffffff0000780c */ /* 0x000fe20004701670 */
[----:B------:R-:W-:Y:S03]  /*0d80*/  BSSY.RECONVERGENT B0, `(.L_x_316) ;  /* 0x0000043000007945 */ /* 0x000fe60003800200 */
[----:B------:R-:W-:-:S04]  /*0d90*/  ISETP.GT.OR P0, PT, R4, 0xff, P0 ;  /* 0x000000ff0400780c */ /* 0x000fc80000704670 */
[----:B------:R-:W-:-:S04]  /*0da0*/  ISETP.GT.OR P0, PT, R20, 0xff, P0 ;  /* 0x000000ff1400780c */ /* 0x000fc80000704670 */
[----:B------:R-:W-:-:S13]  /*0db0*/  ISETP.GT.OR P0, PT, R0, 0xfe, P0 ;  /* 0x000000fe0000780c */ /* 0x000fda0000704670 */
[----:B------:R-:W-:Y:S05]  /*0dc0*/  @P0 BRA `(.L_x_317) ;  /* 0x0000000000f80947 */ /* 0x000fea0003800000 */
[----:B01----:R-:W0:Y:S01]  /*0dd0*/  LDC.64 R8, c[0x0][0x390] ;  /* 0x0000e400ff087b82 */ /* 0x003e220000000a00 */
[----:B------:R-:W-:Y:S01]  /*0de0*/  IADD3 R21, PT, PT, R0, 0x1, R21 ;  /* 0x0000000100157810 */ /* 0x000fe20007ffe015 */
[----:B------:R-:W1:Y:S04]  /*0df0*/  LDCU UR4, c[0x0][0x3b8] ;  /* 0x00007700ff0477ac */ /* 0x000e680008000800 */
[----:B0-----:R-:W-:-:S05]  /*0e00*/  IMAD.WIDE.U32 R8, R21, 0x4, R8 ;  /* 0x0000000415087825 */ /* 0x001fca00078e0008 */
[----:B------:R-:W1:Y:S02]  /*0e10*/  LDG.E R20, desc[UR6][R8.64] ;  /* 0x0000000608147981 */ /* 0x000e64000c1e1900 */
[----:B-1----:R-:W-:-:S04]  /*0e20*/  ISETP.GE.AND P0, PT, R20, UR4, PT ;  /* 0x0000000414007c0c */ /* 0x002fc8000bf06270 */
[----:B------:R-:W-:-:S13]  /*0e30*/  ISETP.EQ.OR P0, PT, R20, -0x1, P0 ;  /* 0xffffffff1400780c */ /* 0x000fda0000702670 */
[----:B------:R-:W-:Y:S05]  /*0e40*/  @P0 BRA `(.L_x_317) ;  /* 0x0000000000d80947 */ /* 0x000fea0003800000 */
[----:B------:R-:W0:Y:S08]  /*0e50*/  LDC.64 R26, c[0x0][0x380] ;  /* 0x0000e000ff1a7b82 */ /* 0x000e300000000a00 */
[----:B------:R-:W1:Y:S08]  /*0e60*/  LDC.64 R24, c[0x0][0x3b0] ;  /* 0x0000ec00ff187b82 */ /* 0x000e700000000a00 */
[----:B------:R-:W2:Y:S02]  /*0e70*/  LDC.64 R28, c[0x0][0x388] ;  /* 0x0000e200ff1c7b82 */ /* 0x000ea40000000a00 */
.L_x_323:
[----:B--2---:R-:W-:-:S06]  /*0e80*/  IMAD.WIDE R8, R20, 0x4, R28 ;  /* 0x0000000414087825 */ /* 0x004fcc00078e021c */
        /* <DEDUP_REMOVED lines=18> */
[----:B------:R-:W2:Y:S02]  /*0fb0*/  LDC.64 R10, c[0x0][0x398] ;  /* 0x0000e600ff0a7b82 */ /* 0x000ea40000000a00 */
[----:B--2---:R-:W-:-:S05]  /*0fc0*/  IMAD.WIDE R10, R8, 0x4, R10 ;  /* 0x00000004080a7825 */ /* 0x004fca00078e020a */
[----:B------:R1:W2:Y:S02]  /*0fd0*/  LDG.E R14, desc[UR6][R10.64] ;  /* 0x000000060a0e7981 */ /* 0x0002a4000c1e1900 */
[----:B-1----:R-:W-:-:S05]  /*0fe0*/  IMAD.WIDE R10, R20, 0x4, R24 ;  /* 0x00000004140a7825 */ /* 0x002fca00078e0218 */
[----:B------:R0:W3:Y:S01]  /*0ff0*/  LDG.E R9, desc[UR6][R10.64] ;  /* 0x000000060a097981 */ /* 0x0000e2000c1e1900 */
[----:B------:R-:W-:Y:S01]  /*1000*/  VIADD R13, R12, 0xf3000000 ;  /* 0xf30000000c0d7836 */ /* 0x000fe20000000000 */
[----:B------:R1:W4:Y:S01]  /*1010*/  MUFU.RSQ R15, R12 ;  /* 0x0000000c000f7308 */ /* 0x0003220000001400 */
[----:B------:R-:W-:Y:S03]  /*1020*/  BSSY.RECONVERGENT B2, `(.L_x_320) ;  /* 0x000000f000027945 */ /* 0x000fe60003800200 */
[----:B------:R-:W-:Y:S01]  /*1030*/  ISETP.GT.U32.AND P0, PT, R13, 0x727fffff, PT ;  /* 0x727fffff0d00780c */ /* 0x000fe20003f04070 */
[----:B0-----:R-:W0:Y:S01]  /*1040*/  LDC.64 R10, c[0x0][0x3a0] ;  /* 0x0000e800ff0a7b82 */ /* 0x001e220000000a00 */
[----:B--2---:R-:W-:-:S05]  /*1050*/  IADD3 R14, PT, PT, R7, R14, RZ ;  /* 0x0000000e070e7210 */ /* 0x004fca0007ffe0ff */
[----:B0-----:R-:W-:-:S05]  /*1060*/  IMAD.WIDE R10, R14, 0x8, R10 ;  /* 0x000000080e0a7825 */ /* 0x001fca00078e020a */
[----:B---3--:R1:W-:Y:S01]  /*1070*/  STG.E.64 desc[UR6][R10.64], R8 ;  /* 0x000000080a007986 */ /* 0x0083e2000c101b06 */
[----:B----4-:R-:W-:Y:S05]  /*1080*/  @!P0 BRA `(.L_x_321) ;  /* 0x0000000000108947 */ /* 0x010fea0003800000 */
[----:B-1----:R-:W-:Y:S02]  /*1090*/  MOV R8, R12 ;  /* 0x0000000c00087202 */ /* 0x002fe40000000f00 */
[----:B------:R-:W-:-:S07]  /*10a0*/  MOV R9, 0x10c0 ;  /* 0x000010c000097802 */ /* 0x000fce0000000f00 */
[----:B------:R-:W-:Y:S05]  /*10b0*/  CALL.REL.NOINC `($__internal_4_$__cuda_sm20_sqrt_rn_f32_slowpath) ;  /* 0x00000000006c7944 */ /* 0x000fea0003c00000 */
[----:B------:R-:W-:Y:S05]  /*10c0*/  BRA `(.L_x_322) ;  /* 0x0000000000107947 */ /* 0x000fea0003800000 */
.L_x_321:
[----:B-1----:R-:W-:Y:S01]  /*10d0*/  FMUL.FTZ R9, R12, R15 ;  /* 0x0000000f0c097220 */ /* 0x002fe20000410000 */
[----:B------:R-:W-:-:S03]  /*10e0*/  FMUL.FTZ R8, R15, 0.5 ;  /* 0x3f0000000f087820 */ /* 0x000fc60000410000 */
[----:B------:R-:W-:-:S04]  /*10f0*/  FFMA R10, -R9, R9, R12 ;  /* 0x00000009090a7223 */ /* 0x000fc8000000010c */
[----:B------:R-:W-:-:S07]  /*1100*/  FFMA R10, R10, R8, R9 ;  /* 0x000000080a0a7223 */ /* 0x000fce0000000009 */
.L_x_322:
[----:B------:R-:W-:Y:S05]  /*1110*/  BSYNC.RECONVERGENT B2 ;  /* 0x0000000000027941 */ /* 0x000fea0003800200 */
.L_x_320:
[----:B------:R-:W0:Y:S01]  /*1120*/  LDC.64 R8, c[0x0][0x3a8] ;  /* 0x0000ea00ff087b82 */ /* 0x000e220000000a00 */
[----:B------:R-:W-:Y:S02]  /*1130*/  VIADD R7, R7, 0x1 ;  /* 0x0000000107077836 */ /* 0x000fe40000000000 */
[----:B0-----:R-:W-:-:S05]  /*1140*/  IMAD.WIDE R8, R14, 0x4, R8 ;  /* 0x000000040e087825 */ /* 0x001fca00078e0208 */
[----:B------:R2:W-:Y:S02]  /*1150*/  STG.E desc[UR6][R8.64], R10 ;  /* 0x0000000a08007986 */ /* 0x0005e4000c101906 */
.L_x_319:
[----:B------:R-:W-:Y:S05]  /*1160*/  BSYNC.RECONVERGENT B1 ;  /* 0x0000000000017941 */ /* 0x000fea0003800200 */
.L_x_318:
[----:B------:R-:W3:Y:S01]  /*1170*/  LDCU UR4, c[0x0][0x3b8] ;  /* 0x00007700ff0477ac */ /* 0x000ee20008000800 */
[----:B------:R-:W-:-:S04]  /*1180*/  IADD3 R20, PT, PT, R20, 0x1, RZ ;  /* 0x0000000114147810 */ /* 0x000fc80007ffe0ff */
[----:B---3--:R-:W-:-:S13]  /*1190*/  ISETP.NE.AND P0, PT, R20, UR4, PT ;  /* 0x0000000414007c0c */ /* 0x008fda000bf05270 */
[----:B------:R-:W-:Y:S05]  /*11a0*/  @P0 BRA `(.L_x_323) ;  /* 0xfffffffc00340947 */ /* 0x000fea000383ffff */
.L_x_317:
[----:B------:R-:W-:Y:S05]  /*11b0*/  BSYNC.RECONVERGENT B0 ;  /* 0x0000000000007941 */ /* 0x000fea0003800200 */
.L_x_316:
[----:B------:R-:W-:Y:S05]  /*11c0*/  @P3 BRA `(.L_x_324) ;  /* 0xfffffff000983947 */ /* 0x000fea000383ffff */
[----:B------:R-:W-:Y:S05]  /*11d0*/  @P2 BRA `(.L_x_325) ;  /* 0xfffffff000842947 */ /* 0x000fea000383ffff */
[----:B------:R-:W3:Y:S01]  /*11e0*/  LDCU UR4, c[0x0][0x360] ;  /* 0x00006c00ff0477ac */ /* 0x000ee20008000800 */
[----:B------:R-:W3:Y:S01]  /*11f0*/  LDC R0, c[0x0][0x370] ;  /* 0x0000dc00ff007b82 */ /* 0x000ee20000000800 */
[----:B------:R-:W-:Y:S01]  /*1200*/  VIADD R16, R16, 0x1 ;  /* 0x0000000110107836 */ /* 0x000fe20000000000 */
[----:B------:R-:W4:Y:S04]  /*1210*/  LDCU.64 UR8, c[0x0][0x3b8] ;  /* 0x00007700ff0877ac */ /* 0x000f280008000a00 */
[----:B----4-:R-:W-:Y:S01]  /*1220*/  ISETP.GE.AND P0, PT, R16, UR9, PT ;  /* 0x0000000910007c0c */ /* 0x010fe2000bf06270 */
[----:B---3--:R-:W-:-:S05]  /*1230*/  IMAD R17, R0, UR4, R17 ;  /* 0x0000000400117c24 */ /* 0x008fca000f8e0211 */
[----:B------:R-:W-:-:S13]  /*1240*/  ISETP.LT.AND P1, PT, R17, UR8, PT ;  /* 0x0000000811007c0c */ /* 0x000fda000bf21270 */
[----:B------:R-:W-:Y:S05]  /*1250*/  @!P0 BRA P1, `(.L_x_326) ;  /* 0xffffffec00988947 */ /* 0x000fea000083ffff */
[----:B------:R-:W-:Y:S05]  /*1260*/  EXIT ;  /* 0x000000000000794d */ /* 0x000fea0003800000 */
        .weak           $__internal_4_$__cuda_sm20_sqrt_rn_f32_slowpath
        .type           $__internal_4_$__cuda_sm20_sqrt_rn_f32_slowpath,@function
        .size           $__internal_4_$__cuda_sm20_sqrt_rn_f32_slowpath,($__internal_5_$__cuda_sm3x_div_rn_noftz_f32_slowpath - $__internal_4_$__cuda_sm20_sqrt_rn_f32_slowpath)
$__internal_4_$__cuda_sm20_sqrt_rn_f32_slowpath:
[----:B------:R-:W-:-:S13]  /*1270*/  LOP3.LUT P1, RZ, R8, 0x7fffffff, RZ, 0xc0, !PT ;  /* 0x7fffffff08ff7812 */ /* 0x000fda000782c0ff */
[----:B------:R-:W-:Y:S01]  /*1280*/  @!P1 MOV R10, R8 ;  /* 0x00000008000a9202 */ /* 0x000fe20000000f00 */
[----:B------:R-:W-:Y:S06]  /*1290*/  @!P1 BRA `(.L_x_327) ;  /* 0x0000000000409947 */ /* 0x000fec0003800000 */
[----:B------:R-:W-:-:S13]  /*12a0*/  FSETP.GEU.FTZ.AND P1, PT, R8, RZ, PT ;  /* 0x000000ff0800720b */ /* 0x000fda0003f3e000 */
[----:B------:R-:W-:Y:S01]  /*12b0*/  @!P1 IMAD.MOV.U32 R10, RZ, RZ, 0x7fffffff ;  /* 0x7fffffffff0a9424 */ /* 0x000fe200078e00ff */
        /* <DEDUP_REMOVED lines=10> */
[----:B------:R-:W-:-:S04]  /*1360*/  @P1 FFMA R13, R10, R13, R12 ;  /* 0x0000000d0a0d1223 */ /* 0x000fc8000000000c */
[----:B------:R-:W-:Y:S01]  /*1370*/  @P1 FFMA R11, R13, R11, R10 ;  /* 0x0000000b0d0b1223 */ /* 0x000fe2000000000a */
[----:B------:R-:W-:-:S03]  /*1380*/  @!P1 MOV R10, R8 ;  /* 0x00000008000a9202 */ /* 0x000fc60000000f00 */
[----:B------:R-:W-:-:S07]  /*1390*/  @P1 FMUL.FTZ R10, R11, 2.3283064365386962891e-10 ;  /* 0x2f8000000b0a1820 */ /* 0x000fce0000410000 */
.L_x_327:
[----:B------:R-:W-:Y:S02]  /*13a0*/  IMAD.MOV.U32 R8, RZ, RZ, R9 ;  /* 0x000000ffff087224 */ /* 0x000fe400078e0009 */
[----:B------:R-:W-:-:S04]  /*13b0*/  HFMA2 R9, -RZ, RZ, 0, 0 ;  /* 0x00000000ff097431 */ /* 0x000fc800000001ff */
[----:B------:R-:W-:Y:S05]  /*13c0*/  RET.REL.NODEC R8 `(_Z20InitialiseNeighboursP6float4PjPiS2_P5uint2PfS1_ii) ;  /* 0xffffffec080c7950 */ /* 0x000fea0003c3ffff */
        .weak           $__internal_5_$__cuda_sm3x_div_rn_noftz_f32_slowpath
        .type           $__internal_5_$__cuda_sm3x_div_rn_noftz_f32_slowpath,@function
        .size           $__internal_5_$__cuda_sm3x_div_rn_noftz_f32_slowpath,(.L_x_436 - $__internal_5_$__cuda_sm3x_div_rn_noftz_f32_slowpath)
$__internal_5_$__cuda_sm3x_div_rn_noftz_f32_slowpath:
[----:B------:R-:W-:Y:S01]  /*13d0*/  SHF.R.U32.HI R9, RZ, 0x17, R8 ;  /* 0x00000017ff097819 */ /* 0x000fe20000011608 */
[----:B------:R-:W-:Y:S01]  /*13e0*/  BSSY.RECONVERGENT B1, `(.L_x_328) ;  /* 0x0000064000017945 */ /* 0x000fe20003800200 */
[----:B------:R-:W-:Y:S01]  /*13f0*/  SHF.R.U32.HI R0, RZ, 0x17, R4 ;  /* 0x00000017ff007819 */ /* 0x000fe20000011604 */
[----:B------:R-:W-:Y:S01]  /*1400*/  IMAD.MOV.U32 R11, RZ, RZ, 0x40400000 ;  /* 0x40400000ff0b7424 */ /* 0x000fe200078e00ff */
[----:B------:R-:W-:Y:S02]  /*1410*/  LOP3.LUT R9, R9, 0xff, RZ, 0xc0, !PT ;  /* 0x000000ff09097812 */ /* 0x000fe400078ec0ff */
[----:B------:R-:W-:-:S03]  /*1420*/  LOP3.LUT R12, R0, 0xff, RZ, 0xc0, !PT ;  /* 0x000000ff000c7812 */ /* 0x000fc600078ec0ff */
[----:B------:R-:W-:Y:S01]  /*1430*/  VIADD R13, R9, 0xffffffff ;  /* 0xffffffff090d7836 */ /* 0x000fe20000000000 */
[----:B------:R-:W-:-:S04]  /*1440*/  IADD3 R14, PT, PT, R12, -0x1, RZ ;  /* 0xffffffff0c0e7810 */ /* 0x000fc80007ffe0ff */
[----:B------:R-:W-:-:S04]  /*1450*/  ISETP.GT.U32.AND P0, PT, R13, 0xfd, PT ;  /* 0x000000fd0d00780c */ /* 0x000fc80003f04070 */
[----:B------:R-:W-:-:S13]  /*1460*/  ISETP.GT.U32.OR P0, PT, R14, 0xfd, P0 ;  /* 0x000000fd0e00780c */ /* 0x000fda0000704470 */
[----:B------:R-:W-:Y:S01]  /*1470*/  @!P0 MOV R7, RZ ;  /* 0x000000ff00078202 */ /* 0x000fe20000000f00 */
[----:B------:R-:W-:Y:S06]  /*1480*/  @!P0 BRA `(.L_x_329) ;  /* 0x0000000000608947 */ /* 0x000fec0003800000 */
[----:B------:R-:W-:Y:S01]  /*1490*/  IMAD.MOV.U32 R0, RZ, RZ, 0x40400000 ;  /* 0x40400000ff007424 */ /* 0x000fe200078e00ff */
[----:B------:R-:W-:-:S04]  /*14a0*/  FSETP.GTU.FTZ.AND P0, PT, |R4|, +INF , PT ;  /* 0x7f8000000400780b */ /* 0x000fc80003f1c200 */
        /* <DEDUP_REMOVED lines=22> */
.L_x_329:
[----:B------:R-:W-:Y:S01]  /*1610*/  LEA R0, R9, 0xc0800000, 0x17 ;  /* 0xc080000009007811 */ /* 0x000fe200078eb8ff */
[----:B------:R-:W-:Y:S01]  /*1620*/  BSSY.RECONVERGENT B2, `(.L_x_334) ;  /* 0x0000036000027945 */ /* 0x000fe20003800200 */
[----:B------:R-:W-:-:S03]  /*1630*/  IADD3 R12, PT, PT, R12, -0x7f, RZ ;  /* 0xffffff810c0c7810 */ /* 0x000fc60007ffe0ff */
[----:B------:R-:W-:Y:S02]  /*1640*/  IMAD.IADD R13, R11, 0x1, -R0 ;  /* 0x000000010b0d7824 */ /* 0x000fe400078e0a00 */
[C---:B------:R-:W-:Y:S01]  /*1650*/  IMAD R0, R12.reuse, -0x800000, R4 ;  /* 0xff8000000c007824 */ /* 0x040fe200078e0204 */
[----:B------:R-:W-:Y:S01]  /*1660*/  IADD3 R12, PT, PT, R12, 0x7f, -R9 ;  /* 0x0000007f0c0c7810 */ /* 0x000fe20007ffe809 */
[----:B------:R-:W0:Y:S01]  /*1670*/  MUFU.RCP R11, R13 ;  /* 0x0000000d000b7308 */ /* 0x000e220000001000 */
[----:B------:R-:W-:-:S03]  /*1680*/  FADD.FTZ R15, -R13, -RZ ;  /* 0x800000ff0d0f7221 */ /* 0x000fc60000010100 */
        /* <DEDUP_REMOVED lines=22> */
[C---:B------:R-:W-:Y:S02]  /*17f0*/  IADD3 R12, PT, PT, R9.reuse, 0x20, RZ ;  /* 0x00000020090c7810 */ /* 0x040fe40007ffe0ff */
[----:B------:R-:W-:Y:S02]  /*1800*/  ISETP.NE.AND P2, PT, R9, RZ, PT ;  /* 0x000000ff0900720c */ /* 0x000fe40003f45270 */
[----:B------:R-:W-:Y:S01]  /*1810*/  LOP3.LUT R7, R4, 0x7fffff, RZ, 0xc0, !PT ;  /* 0x007fffff04077812 */ /* 0x000fe200078ec0ff */
[CCC-:B------:R-:W-:Y:S01]  /*1820*/  FFMA.RP R4, R11.reuse, R15.reuse, R14.reuse ;  /* 0x0000000f0b047223 */ /* 0x1c0fe2000000800e */
[----:B------:R-:W-:Y:S01]  /*1830*/  FFMA.RM R11, R11, R15, R14 ;  /* 0x0000000f0b0b7223 */ /* 0x000fe2000000400e */
[----:B------:R-:W-:Y:S01]  /*1840*/  ISETP.NE.AND P1, PT, R9, RZ, PT ;  /* 0x000000ff0900720c */ /* 0x000fe20003f25270 */
        /* <DEDUP_REMOVED lines=15> */
.L_x_336:
[----:B------:R-:W-:-:S04]  /*1940*/  LOP3.LUT R0, R0, 0x80000000, RZ, 0xc0, !PT ;  /* 0x8000000000007812 */ /* 0x000fc800078ec0ff */
[----:B------:R-:W-:Y:S01]  /*1950*/  LOP3.LUT R0, R0, 0x7f800000, RZ, 0xfc, !PT ;  /* 0x7f80000000007812 */ /* 0x000fe200078efcff */
[----:B------:R-:W-:Y:S06]  /*1960*/  BRA `(.L_x_337) ;  /* 0x0000000000047947 */ /* 0x000fec0003800000 */
.L_x_335:
[----:B------:R-:W-:-:S07]  /*1970*/  IMAD R0, R7, 0x800000, R0 ;  /* 0x0080000007007824 */ /* 0x000fce00078e0200 */
.L_x_337:
[----:B------:R-:W-:Y:S05]  /*1980*/  BSYNC.RECONVERGENT B2 ;  /* 0x0000000000027941 */ /* 0x000fea0003800200 */
.L_x_334:
[----:B------:R-:W-:Y:S05]  /*1990*/  BRA `(.L_x_338) ;  /* 0x0000000000207947 */ /* 0x000fea0003800000 */
.L_x_333:
[----:B------:R-:W-:-:S04]  /*19a0*/  LOP3.LUT R0, R11, 0x80000000, R4, 0x48, !PT ;  /* 0x800000000b007812 */ /* 0x000fc800078e4804 */
[----:B------:R-:W-:Y:S01]  /*19b0*/  LOP3.LUT R0, R0, 0x7f800000, RZ, 0xfc, !PT ;  /* 0x7f80000000007812 */ /* 0x000fe200078efcff */
[----:B------:R-:W-:Y:S06]  /*19c0*/  BRA `(.L_x_338) ;  /* 0x0000000000147947 */ /* 0x000fec0003800000 */
.L_x_332:
[----:B------:R-:W-:Y:S01]  /*19d0*/  LOP3.LUT R0, R11, 0x80000000, R4, 0x48, !PT ;  /* 0x800000000b007812 */ /* 0x000fe200078e4804 */
[----:B------:R-:W-:Y:S06]  /*19e0*/  BRA `(.L_x_338) ;  /* 0x00000000000c7947 */ /* 0x000fec0003800000 */
.L_x_331:
[----:B------:R-:W0:Y:S01]  /*19f0*/  MUFU.RSQ R0, -QNAN ;  /* 0xffc0000000007908 */ /* 0x000e220000001400 */
[----:B------:R-:W-:Y:S05]  /*1a00*/  BRA `(.L_x_338) ;  /* 0x0000000000047947 */ /* 0x000fea0003800000 */
.L_x_330:
[----:B------:R-:W-:-:S07]  /*1a10*/  FADD.FTZ R0, R4, R0 ;  /* 0x0000000004007221 */ /* 0x000fce0000010000 */
.L_x_338:
[----:B------:R-:W-:Y:S05]  /*1a20*/  BSYNC.RECONVERGENT B1 ;  /* 0x0000000000017941 */ /* 0x000fea0003800200 */
.L_x_328:
[----:B------:R-:W-:-:S04]  /*1a30*/  HFMA2 R11, -RZ, RZ, 0, 0 ;  /* 0x00000000ff0b7431 */ /* 0x000fc800000001ff */
[----:B0-----:R-:W-:Y:S05]  /*1a40*/  RET.REL.NODEC R10 `(_Z20InitialiseNeighboursP6float4PjPiS2_P5uint2PfS1_ii) ;  /* 0xffffffe40a6c7950 */ /* 0x001fea0003c3ffff */
.L_x_339:
        /* <DEDUP_REMOVED lines=11> */
.L_x_436:


//--------------------- .text._Z15CountNeighboursP6float4PjPiS2_S1_ii --------------------------
	.section	.text._Z15CountNeighboursP6float4PjPiS2_S1_ii,"ax",@progbits
	.align	128
        .global         _Z15CountNeighboursP6float4PjPiS2_S1_ii
        .type           _Z15CountNeighboursP6float4PjPiS2_S1_ii,@function
        .size           _Z15CountNeighboursP6float4PjPiS2_S1_ii,(.L_x_437 - _Z15CountNeighboursP6float4PjPiS2_S1_ii)
        .other          _Z15CountNeighboursP6float4PjPiS2_S1_ii,@"STO_CUDA_ENTRY STV_DEFAULT"
_Z15CountNeighboursP6float4PjPiS2_S1_ii:
.text._Z15CountNeighboursP6float4PjPiS2_S1_ii:
        /* <DEDUP_REMOVED lines=12> */
.L_x_361:
[----:B-1----:R-:W1:Y:S02]  /*00c0*/  LDC.64 R4, c[0x0][0x380] ;  /* 0x0000e000ff047b82 */ /* 0x002e640000000a00 */
[----:B-1----:R-:W-:-:S06]  /*00d0*/  IMAD.WIDE R4, R0, 0x10, R4 ;  /* 0x0000001000047825 */ /* 0x002fcc00078e0204 */
[----:B0-2---:R-:W2:Y:S01]  /*00e0*/  LDG.E.128 R4, desc[UR6][R4.64] ;  /* 0x0000000604047981 */ /* 0x005ea2000c1e1d00 */
[----:B------:R-:W-:Y:S01]  /*00f0*/  IMAD.MOV.U32 R8, RZ, RZ, 0x3eaaaaab ;  /* 0x3eaaaaabff087424 */ /* 0x000fe200078e00ff */
[----:B------:R-:W-:Y:S01]  /*0100*/  BSSY.RECONVERGENT B0, `(.L_x_340) ;  /* 0x000000d000007945 */ /* 0x000fe20003800200 */
[----:B------:R-:W-:-:S04]  /*0110*/  IMAD.MOV.U32 R10, RZ, RZ, 0x40400000 ;  /* 0x40400000ff0a7424 */ /* 0x000fc800078e00ff */
[----:B------:R-:W-:-:S04]  /*0120*/  FFMA R3, R8, -R10, 1 ;  /* 0x3f80000008037423 */ /* 0x000fc8000000080a */
[----:B------:R-:W-:Y:S01]  /*0130*/  FFMA R3, R3, R8, 0.3333333432674407959 ;  /* 0x3eaaaaab03037423 */ /* 0x000fe20000000008 */
[----:B--2---:R-:W0:Y:S03]  /*0140*/  FCHK P0, R4, 3 ;  /* 0x4040000004007902 */ /* 0x004e260000000000 */
[----:B------:R-:W-:-:S04]  /*0150*/  FFMA R7, R4, R3, RZ ;  /* 0x0000000304077223 */ /* 0x000fc800000000ff */
[----:B------:R-:W-:-:S04]  /*0160*/  FFMA R8, R7, -3, R4 ;  /* 0xc040000007087823 */ /* 0x000fc80000000004 */
[----:B------:R-:W-:Y:S01]  /*0170*/  FFMA R3, R3, R8, R7 ;  /* 0x0000000803037223 */ /* 0x000fe20000000007 */
[----:B0-----:R-:W-:Y:S06]  /*0180*/  @!P0 BRA `(.L_x_341) ;  /* 0x0000000000108947 */ /* 0x001fec0003800000 */
[----:B------:R-:W-:Y:S02]  /*0190*/  MOV R9, R4 ;  /* 0x0000000400097202 */ /* 0x000fe40000000f00 */
[----:B------:R-:W-:-:S07]  /*01a0*/  MOV R12, 0x1c0 ;  /* 0x000001c0000c7802 */ /* 0x000fce0000000f00 */
[----:B------:R-:W-:Y:S05]  /*01b0*/  CALL.REL.NOINC `($__internal_6_$__cuda_sm3x_div_rn_noftz_f32_slowpath) ;  /* 0x0000000800ec7944 */ /* 0x000fea0003c00000 */
[----:B------:R-:W-:-:S07]  /*01c0*/  IMAD.MOV.U32 R3, RZ, RZ, R8 ;  /* 0x000000ffff037224 */ /* 0x000fce00078e0008 */
.L_x_341:
[----:B------:R-:W-:Y:S05]  /*01d0*/  BSYNC.RECONVERGENT B0 ;  /* 0x0000000000007941 */ /* 0x000fea0003800200 */
.L_x_340:
        /* <DEDUP_REMOVED lines=10> */
[----:B------:R-:W-:Y:S01]  /*0280*/  IMAD.MOV.U32 R9, RZ, RZ, R5 ;  /* 0x000000ffff097224 */ /* 0x000fe200078e0005 */
[----:B------:R-:W-:-:S07]  /*0290*/  MOV R12, 0x2b0 ;  /* 0x000002b0000c7802 */ /* 0x000fce0000000f00 */
[----:B-1----:R-:W-:Y:S05]  /*02a0*/  CALL.REL.NOINC `($__internal_6_$__cuda_sm3x_div_rn_noftz_f32_slowpath) ;  /* 0x0000000800b07944 */ /* 0x002fea0003c00000 */
[----:B------:R-:W-:-:S07]  /*02b0*/  MOV R7, R8 ;  /* 0x0000000800077202 */ /* 0x000fce0000000f00 */
.L_x_343:
[----:B------:R-:W-:Y:S05]  /*02c0*/  BSYNC.RECONVERGENT B0 ;  /* 0x0000000000007941 */ /* 0x000fea0003800200 */
.L_x_342:
        /* <DEDUP_REMOVED lines=10> */
[----:B------:R-:W-:Y:S01]  /*0370*/  IMAD.MOV.U32 R9, RZ, RZ, R6 ;  /* 0x000000ffff097224 */ /* 0x000fe200078e0006 */
[----:B------:R-:W-:-:S07]  /*0380*/  MOV R12, 0x3a0 ;  /* 0x000003a0000c7802 */ /* 0x000fce0000000f00 */
[----:B-12---:R-:W-:Y:S05]  /*0390*/  CALL.REL.NOINC `($__internal_6_$__cuda_sm3x_div_rn_noftz_f32_slowpath) ;  /* 0x0000000800747944 */ /* 0x006fea0003c00000 */
[----:B------:R-:W-:-:S07]  /*03a0*/  IMAD.MOV.U32 R12, RZ, RZ, R8 ;  /* 0x000000ffff0c7224 */ /* 0x000fce00078e0008 */
.L_x_345:
[----:B------:R-:W-:Y:S05]  /*03b0*/  BSYNC.RECONVERGENT B0 ;  /* 0x0000000000007941 */ /* 0x000fea0003800200 */
.L_x_344:
[----:B------:R-:W0:Y:S01]  /*03c0*/  F2I.TRUNC.NTZ R12, R12 ;  /* 0x0000000c000c7305 */ /* 0x000e22000020f100 */
[----:B------:R-:W-:Y:S02]  /*03d0*/  HFMA2 R13, -RZ, RZ, 0, 0 ;  /* 0x00000000ff0d7431 */ /* 0x000fe400000001ff */
[----:B------:R-:W-:Y:S02]  /*03e0*/  IMAD.MOV.U32 R14, RZ, RZ, -0x1 ;  /* 0xffffffffff0e7424 */ /* 0x000fe400078e00ff */
[----:B0-----:R-:W-:-:S07]  /*03f0*/  VIADD R15, R12, 0x1 ;  /* 0x000000010c0f7836 */ /* 0x001fce0000000000 */
.L_x_360:
[----:B-1----:R-:W-:Y:S01]  /*0400*/  IMAD.IADD R16, R3, 0x1, R14 ;  /* 0x0000000103107824 */ /* 0x002fe200078e020e */
[----:B------:R-:W-:Y:S01]  /*0410*/  IADD3 R14, PT, PT, R14, 0x1, RZ ;  /* 0x000000010e0e7810 */ /* 0x000fe20007ffe0ff */
[----:B------:R-:W-:-:S03]  /*0420*/  IMAD.MOV.U32 R18, RZ, RZ, -0x1 ;  /* 0xffffffffff127424 */ /* 0x000fc600078e00ff */
[----:B------:R-:W-:-:S13]  /*0430*/  ISETP.NE.AND P2, PT, R14, 0x2, PT ;  /* 0x000000020e00780c */ /* 0x000fda0003f45270 */
.L_x_359:
[----:B--2---:R-:W-:Y:S01]  /*0440*/  IMAD.IADD R19, R7, 0x1, R18 ;  /* 0x0000000107137824 */ /* 0x004fe200078e0212 */
[----:B------:R-:W-:Y:S01]  /*0450*/  BSSY.RECONVERGENT B0, `(.L_x_346) ;  /* 0x000002e000007945 */ /* 0x000fe20003800200 */
[----:B------:R-:W-:-:S03]  /*0460*/  VIADD R18, R18, 0x1 ;  /* 0x0000000112127836 */ /* 0x000fc60000000000 */
[CC--:B------:R-:W-:Y:S02]  /*0470*/  LOP3.LUT R8, R16.reuse, R19.reuse, RZ, 0xfc, !PT ;  /* 0x0000001310087212 */ /* 0x0c0fe400078efcff */
[----:B------:R-:W-:Y:S02]  /*0480*/  LEA R17, R16, R19, 0x8 ;  /* 0x0000001310117211 */ /* 0x000fe400078e40ff */
[----:B------:R-:W-:Y:S02]  /*0490*/  ISETP.GE.AND P0, PT, R8, RZ, PT ;  /* 0x000000ff0800720c */ /* 0x000fe40003f06270 */
[----:B------:R-:W-:Y:S01]  /*04a0*/  ISETP.NE.AND P3, PT, R18, 0x2, PT ;  /* 0x000000021200780c */ /* 0x000fe20003f65270 */
[----:B------:R-:W-:Y:S01]  /*04b0*/  IMAD.SHL.U32 R17, R17, 0x100, RZ ;  /* 0x0000010011117824 */ /* 0x000fe200078e00ff */
[----:B------:R-:W-:-:S04]  /*04c0*/  ISETP.LT.OR P1, PT, R12, 0x1, !P0 ;  /* 0x000000010c00780c */ /* 0x000fc80004721670 */
[----:B------:R-:W-:-:S04]  /*04d0*/  ISETP.GT.OR P1, PT, R16, 0xff, P1 ;  /* 0x000000ff1000780c */ /* 0x000fc80000f24670 */
[----:B------:R-:W-:-:S04]  /*04e0*/  ISETP.GT.OR P1, PT, R19, 0xff, P1 ;  /* 0x000000ff1300780c */ /* 0x000fc80000f24670 */
[----:B------:R-:W-:-:S13]  /*04f0*/  ISETP.GT.OR P1, PT, R12, 0x100, P1 ;  /* 0x000001000c00780c */ /* 0x000fda0000f24670 */
[----:B-1----:R-:W-:Y:S05]  /*0500*/  @P1 BRA `(.L_x_347) ;  /* 0x0000000000881947 */ /* 0x002fea0003800000 */
        /* <DEDUP_REMOVED lines=8> */
[C---:B------:R-:W-:Y:S02]  /*0590*/  IMAD.IADD R22, R21.reuse, 0x1, -R22 ;  /* 0x0000000115167824 */ /* 0x040fe400078e0a16 */
[----:B------:R-:W-:-:S07]  /*05a0*/  IMAD.IADD R23, R21, 0x1, -R0 ;  /* 0x0000000115177824 */ /* 0x000fce00078e0a00 */
.L_x_348:
[----:B------:R-:W0:Y:S02]  /*05b0*/  LDC.64 R8, c[0x0][0x388] ;  /* 0x0000e200ff087b82 */ /* 0x000e240000000a00 */
[----:B0-----:R-:W-:-:S06]  /*05c0*/  IMAD.WIDE R8, R21, 0x4, R8 ;  /* 0x0000000415087825 */ /* 0x001fcc00078e0208 */
[----:B------:R-:W2:Y:S02]  /*05d0*/  LDG.E R9, desc[UR6][R8.64] ;  /* 0x0000000608097981 */ /* 0x000ea4000c1e1900 */
[----:B--2---:R-:W-:-:S13]  /*05e0*/  ISETP.NE.AND P1, PT, R9, R20, PT ;  /* 0x000000140900720c */ /* 0x004fda0003f25270 */
[----:B------:R-:W-:Y:S05]  /*05f0*/  @P1 BRA `(.L_x_347) ;  /* 0x00000000004c1947 */ /* 0x000fea0003800000 */
[----:B------:R-:W-:-:S13]  /*0600*/  ISETP.NE.AND P1, PT, R23, RZ, PT ;  /* 0x000000ff1700720c */ /* 0x000fda0003f25270 */
[----:B------:R-:W0:Y:S02]  /*0610*/  @P1 LDC.64 R8, c[0x0][0x380] ;  /* 0x0000e000ff081b82 */ /* 0x000e240000000a00 */
[----:B0-----:R-:W-:-:S06]  /*0620*/  @P1 IMAD.WIDE R8, R21, 0x10, R8 ;  /* 0x0000001015081825 */ /* 0x001fcc00078e0208 */
[----:B------:R-:W2:Y:S01]  /*0630*/  @P1 LDG.E.128 R8, desc[UR6][R8.64] ;  /* 0x0000000608081981 */ /* 0x000ea2000c1e1d00 */
[----:B------:R-:W-:Y:S01]  /*0640*/  IADD3 R22, PT, PT, R22, 0x1, RZ ;  /* 0x0000000116167810 */ /* 0x000fe20007ffe0ff */
[----:B------:R-:W-:Y:S02]  /*0650*/  VIADD R23, R23, 0x1 ;  /* 0x0000000117177836 */ /* 0x000fe40000000000 */
[----:B------:R-:W-:Y:S01]  /*0660*/  VIADD R21, R21, 0x1 ;  /* 0x0000000115157836 */ /* 0x000fe20000000000 */
[----:B------:R-:W-:Y:S01]  /*0670*/  ISETP.NE.AND P4, PT, R22, RZ, PT ;  /* 0x000000ff1600720c */ /* 0x000fe20003f85270 */
[----:B--2---:R-:W-:Y:S01]  /*0680*/  @P1 FADD R24, -R5, R9 ;  /* 0x0000000905181221 */ /* 0x004fe20000000100 */
[----:B------:R-:W-:Y:S01]  /*0690*/  @P1 FADD R11, -R4, R8 ;  /* 0x00000008040b1221 */ /* 0x000fe20000000100 */
[----:B------:R-:W-:Y:S02]  /*06a0*/  @P1 FADD R10, -R6, R10 ;  /* 0x0000000a060a1221 */ /* 0x000fe40000000100 */
[----:B------:R-:W-:-:S04]  /*06b0*/  @P1 FMUL R24, R24, R24 ;  /* 0x0000001818181220 */ /* 0x000fc80000400000 */
[----:B------:R-:W-:-:S04]  /*06c0*/  @P1 FFMA R11, R11, R11, R24 ;  /* 0x0000000b0b0b1223 */ /* 0x000fc80000000018 */
[----:B------:R-:W-:Y:S01]  /*06d0*/  @P1 FFMA R11, R10, R10, R11 ;  /* 0x0000000a0a0b1223 */ /* 0x000fe2000000000b */
[----:B------:R-:W-:-:S04]  /*06e0*/  @P1 VIADD R10, R13, 0x1 ;  /* 0x000000010d0a1836 */ /* 0x000fc80000000000 */
[----:B------:R-:W-:-:S13]  /*06f0*/  FSETP.GEU.AND P5, PT, R11, 2.0999999046325683594, P1 ;  /* 0x400666660b00780b */ /* 0x000fda0000fae000 */
[----:B------:R-:W-:-:S05]  /*0700*/  @P5 IMAD.MOV R10, RZ, RZ, R13 ;  /* 0x000000ffff0a5224 */ /* 0x000fca00078e020d */
[----:B------:R-:W-:Y:S01]  /*0710*/  @P1 MOV R13, R10 ;  /* 0x0000000a000d1202 */ /* 0x000fe20000000f00 */
[----:B------:R-:W-:Y:S06]  /*0720*/  @P4 BRA `(.L_x_348) ;  /* 0xfffffffc00a04947 */ /* 0x000fec000383ffff */
.L_x_347:
[----:B------:R-:W-:Y:S05]  /*0730*/  BSYNC.RECONVERGENT B0 ;  /* 0x0000000000007941 */ /* 0x000fea0003800200 */
.L_x_346:
        /* <DEDUP_REMOVED lines=14> */
[----:B------:R-:W0:Y:S08]  /*0820*/  LDC.64 R22, c[0x0][0x388] ;  /* 0x0000e200ff167b82 */ /* 0x000e300000000a00 */
[----:B------:R-:W1:Y:S02]  /*0830*/  LDC.64 R20, c[0x0][0x380] ;  /* 0x0000e000ff147b82 */ /* 0x000e640000000a00 */
.L_x_353:
[----:B0-----:R-:W-:-:S06]  /*0840*/  IMAD.WIDE R8, R25, 0x4, R22 ;  /* 0x0000000419087825 */ /* 0x001fcc00078e0216 */
[----:B------:R-:W2:Y:S02]  /*0850*/  LDG.E R9, desc[UR6][R8.64] ;  /* 0x0000000608097981 */ /* 0x000ea4000c1e1900 */
[----:B--2---:R-:W-:-:S13]  /*0860*/  ISETP.NE.AND P1, PT, R9, R24, PT ;  /* 0x000000180900720c */ /* 0x004fda0003f25270 */
[----:B------:R-:W-:Y:S05]  /*0870*/  @P1 BRA `(.L_x_350) ;  /* 0x0000000000501947 */ /* 0x000fea0003800000 */
[----:B------:R-:W-:Y:S01]  /*0880*/  ISETP.NE.AND P1, PT, R25, R0, PT ;  /* 0x000000001900720c */ /* 0x000fe20003f25270 */
[----:B------:R-:W-:-:S12]  /*0890*/  BSSY.RECONVERGENT B1, `(.L_x_351) ;  /* 0x000000e000017945 */ /* 0x000fd80003800200 */
[----:B------:R-:W-:Y:S05]  /*08a0*/  @!P1 BRA `(.L_x_352) ;  /* 0x0000000000309947 */ /* 0x000fea0003800000 */
[----:B-1----:R-:W-:-:S06]  /*08b0*/  IMAD.WIDE R8, R25, 0x10, R20 ;  /* 0x0000001019087825 */ /* 0x002fcc00078e0214 */
[----:B------:R-:W2:Y:S02]  /*08c0*/  LDG.E.128 R8, desc[UR6][R8.64] ;  /* 0x0000000608087981 */ /* 0x000ea4000c1e1d00 */
[----:B--2---:R-:W-:Y:S01]  /*08d0*/  FADD R26, -R5, R9 ;  /* 0x00000009051a7221 */ /* 0x004fe20000000100 */
[----:B------:R-:W-:Y:S01]  /*08e0*/  FADD R11, -R4, R8 ;  /* 0x00000008040b7221 */ /* 0x000fe20000000100 */
[----:B------:R-:W-:Y:S02]  /*08f0*/  FADD R10, -R6, R10 ;  /* 0x0000000a060a7221 */ /* 0x000fe40000000100 */
[----:B------:R-:W-:-:S04]  /*0900*/  FMUL R26, R26, R26 ;  /* 0x0000001a1a1a7220 */ /* 0x000fc80000400000 */
[----:B------:R-:W-:-:S04]  /*0910*/  FFMA R11, R11, R11, R26 ;  /* 0x0000000b0b0b7223 */ /* 0x000fc8000000001a */
[----:B------:R-:W-:Y:S01]  /*0920*/  FFMA R11, R10, R10, R11 ;  /* 0x0000000a0a0b7223 */ /* 0x000fe2000000000b */
[----:B------:R-:W-:-:S04]  /*0930*/  VIADD R10, R13, 0x1 ;  /* 0x000000010d0a7836 */ /* 0x000fc80000000000 */
[----:B------:R-:W-:-:S13]  /*0940*/  FSETP.GEU.AND P1, PT, R11, 2.0999999046325683594, PT ;  /* 0x400666660b00780b */ /* 0x000fda0003f2e000 */
[----:B------:R-:W-:-:S05]  /*0950*/  @P1 IADD3 R10, PT, PT, R13, RZ, RZ ;  /* 0x000000ff0d0a1210 */ /* 0x000fca0007ffe0ff */
[----:B------:R-:W-:-:S07]  /*0960*/  IMAD.MOV.U32 R13, RZ, RZ, R10 ;  /* 0x000000ffff0d7224 */ /* 0x000fce00078e000a */
.L_x_352:
[----:B------:R-:W-:Y:S05]  /*0970*/  BSYNC.RECONVERGENT B1 ;  /* 0x0000000000017941 */ /* 0x000fea0003800200 */
.L_x_351:
[----:B------:R-:W0:Y:S01]  /*0980*/  LDCU UR4, c[0x0][0x3a8] ;  /* 0x00007500ff0477ac */ /* 0x000e220008000800 */
[----:B------:R-:W-:-:S05]  /*0990*/  VIADD R25, R25, 0x1 ;  /* 0x0000000119197836 */ /* 0x000fca0000000000 */
[----:B0-----:R-:W-:-:S13]  /*09a0*/  ISETP.NE.AND P1, PT, R25, UR4, PT ;  /* 0x0000000419007c0c */ /* 0x001fda000bf25270 */
[----:B------:R-:W-:Y:S05]  /*09b0*/  @P1 BRA `(.L_x_353) ;  /* 0xfffffffc00a01947 */ /* 0x000fea000383ffff */
.L_x_350:
[----:B------:R-:W-:Y:S05]  /*09c0*/  BSYNC.RECONVERGENT B0 ;  /* 0x0000000000007941 */ /* 0x000fea0003800200 */
.L_x_349:
[----:B------:R-:W-:Y:S01]  /*09d0*/  ISETP.LT.OR P0, PT, R12, -0x1, !P0 ;  /* 0xffffffff0c00780c */ /* 0x000fe20004701670 */
[----:B------:R-:W-:Y:S03]  /*09e0*/  BSSY.RECONVERGENT B0, `(.L_x_354) ;  /* 0x0000027000007945 */ /* 0x000fe60003800200 */
[----:B------:R-:W-:-:S04]  /*09f0*/  ISETP.GT.OR P0, PT, R16, 0xff, P0 ;  /* 0x000000ff1000780c */ /* 0x000fc80000704670 */
[----:B------:R-:W-:-:S04]  /*0a00*/  ISETP.GT.OR P0, PT, R19, 0xff, P0 ;  /* 0x000000ff1300780c */ /* 0x000fc80000704670 */
[----:B------:R-:W-:-:S13]  /*0a10*/  ISETP.GT.OR P0, PT, R12, 0xfe, P0 ;  /* 0x000000fe0c00780c */ /* 0x000fda0000704670 */
[----:B------:R-:W-:Y:S05]  /*0a20*/  @P0 BRA `(.L_x_355) ;  /* 0x0000000000880947 */ /* 0x000fea0003800000 */
[----:B------:R-:W0:Y:S01]  /*0a30*/  LDC.64 R8, c[0x0][0x390] ;  /* 0x0000e400ff087b82 */ /* 0x000e220000000a00 */
[----:B------:R-:W-:Y:S01]  /*0a40*/  IMAD.IADD R17, R15, 0x1, R17 ;  /* 0x000000010f117824 */ /* 0x000fe200078e0211 */
[----:B------:R-:W2:Y:S03]  /*0a50*/  LDCU UR4, c[0x0][0x3a8] ;  /* 0x00007500ff0477ac */ /* 0x000ea60008000800 */
[----:B0-----:R-:W-:-:S05]  /*0a60*/  IMAD.WIDE.U32 R8, R17, 0x4, R8 ;  /* 0x0000000411087825 */ /* 0x001fca00078e0008 */
[----:B------:R-:W2:Y:S02]  /*0a70*/  LDG.E R19, desc[UR6][R8.64] ;  /* 0x0000000608137981 */ /* 0x000ea4000c1e1900 */
[----:B--2---:R-:W-:-:S04]  /*0a80*/  ISETP.GE.AND P0, PT, R19, UR4, PT ;  /* 0x0000000413007c0c */ /* 0x004fc8000bf06270 */
[----:B------:R-:W-:-:S13]  /*0a90*/  ISETP.EQ.OR P0, PT, R19, -0x1, P0 ;  /* 0xffffffff1300780c */ /* 0x000fda0000702670 */
[----:B------:R-:W-:Y:S05]  /*0aa0*/  @P0 BRA `(.L_x_355) ;  /* 0x0000000000680947 */ /* 0x000fea0003800000 */
[----:B------:R-:W0:Y:S08]  /*0ab0*/  LDC.64 R22, c[0x0][0x388] ;  /* 0x0000e200ff167b82 */ /* 0x000e300000000a00 */
[----:B-1----:R-:W1:Y:S02]  /*0ac0*/  LDC.64 R20, c[0x0][0x380] ;  /* 0x0000e000ff147b82 */ /* 0x002e640000000a00 */
.L_x_358:
        /* <DEDUP_REMOVED lines=15> */
[----:B------:R-:W-:-:S04]  /*0bc0*/  IADD3 R10, PT, PT, R13, 0x1, RZ ;  /* 0x000000010d0a7810 */ /* 0x000fc80007ffe0ff */
[----:B------:R-:W-:-:S13]  /*0bd0*/  FSETP.GEU.AND P0, PT, R11, 2.0999999046325683594, PT ;  /* 0x400666660b00780b */ /* 0x000fda0003f0e000 */
[----:B------:R-:W-:-:S04]  /*0be0*/  @P0 IMAD.MOV R10, RZ, RZ, R13 ;  /* 0x000000ffff0a0224 */ /* 0x000fc800078e020d */
[----:B------:R-:W-:-:S07]  /*0bf0*/  IMAD.MOV.U32 R13, RZ, RZ, R10 ;  /* 0x000000ffff0d7224 */ /* 0x000fce00078e000a */
.L_x_357:
[----:B------:R-:W-:Y:S05]  /*0c00*/  BSYNC.RECONVERGENT B1 ;  /* 0x0000000000017941 */ /* 0x000fea0003800200 */
.L_x_356:
[----:B------:R-:W0:Y:S01]  /*0c10*/  LDCU UR4, c[0x0][0x3a8] ;  /* 0x00007500ff0477ac */ /* 0x000e220008000800 */
[----:B------:R-:W-:-:S04]  /*0c20*/  IADD3 R19, PT, PT, R19, 0x1, RZ ;  /* 0x0000000113137810 */ /* 0x000fc80007ffe0ff */
[----:B0-----:R-:W-:-:S13]  /*0c30*/  ISETP.NE.AND P0, PT, R19, UR4, PT ;  /* 0x0000000413007c0c */ /* 0x001fda000bf05270 */
[----:B------:R-:W-:Y:S05]  /*0c40*/  @P0 BRA `(.L_x_358) ;  /* 0xfffffffc00a00947 */ /* 0x000fea000383ffff */
.L_x_355:
[----:B------:R-:W-:Y:S05]  /*0c50*/  BSYNC.RECONVERGENT B0 ;  /* 0x0000000000007941 */ /* 0x000fea0003800200 */
.L_x_354:
[----:B------:R-:W-:Y:S05]  /*0c60*/  @P3 BRA `(.L_x_359) ;  /* 0xfffffff400f43947 */ /* 0x000fea000383ffff */
[----:B------:R-:W-:Y:S05]  /*0c70*/  @P2 BRA `(.L_x_360) ;  /* 0xfffffff400e02947 */ /* 0x000fea000383ffff */
[----:B------:R-:W0:Y:S01]  /*0c80*/  LDC.64 R4, c[0x0][0x3a0] ;  /* 0x0000e800ff047b82 */ /* 0x000e220000000a00 */
[----:B------:R-:W2:Y:S01]  /*0c90*/  LDCU UR4, c[0x0][0x360] ;  /* 0x00006c00ff0477ac */ /* 0x000ea20008000800 */
[----:B------:R-:W3:Y:S06]  /*0ca0*/  LDCU.64 UR8, c[0x0][0x3a8] ;  /* 0x00007500ff0877ac */ /* 0x000eec0008000a00 */
[----:B------:R-:W4:Y:S01]  /*0cb0*/  LDC.64 R6, c[0x0][0x398] ;  /* 0x0000e600ff067b82 */ /* 0x000f220000000a00 */
[----:B0-----:R-:W-:-:S06]  /*0cc0*/  IMAD.WIDE R4, R0, 0x4, R4 ;  /* 0x0000000400047825 */ /* 0x001fcc00078e0204 */
[----:B------:R-:W4:Y:S01]  /*0cd0*/  LDG.E R5, desc[UR6][R4.64] ;  /* 0x0000000604057981 */ /* 0x000f22000c1e1900 */
[----:B------:R-:W2:Y:S01]  /*0ce0*/  LDC R3, c[0x0][0x370] ;  /* 0x0000dc00ff037b82 */ /* 0x000ea20000000800 */
[----:B------:R-:W-:-:S05]  /*0cf0*/  VIADD R2, R2, 0x1 ;  /* 0x0000000102027836 */ /* 0x000fca0000000000 */
[----:B---3--:R-:W-:Y:S01]  /*0d00*/  ISETP.GE.AND P0, PT, R2, UR9, PT ;  /* 0x0000000902007c0c */ /* 0x008fe2000bf06270 */
[----:B--2---:R-:W-:-:S05]  /*0d10*/  IMAD R0, R3, UR4, R0 ;  /* 0x0000000403007c24 */ /* 0x004fca000f8e0200 */
[----:B------:R-:W-:Y:S01]  /*0d20*/  ISETP.LT.AND P1, PT, R0, UR8, PT ;  /* 0x0000000800007c0c */ /* 0x000fe2000bf21270 */
[----:B----4-:R-:W-:-:S05]  /*0d30*/  IMAD.WIDE.U32 R6, R5, 0x4, R6 ;  /* 0x0000000405067825 */ /* 0x010fca00078e0006 */
[----:B------:R2:W-:Y:S07]  /*0d40*/  STG.E desc[UR6][R6.64], R13 ;  /* 0x0000000d06007986 */ /* 0x0005ee000c101906 */
[----:B------:R-:W-:Y:S05]  /*0d50*/  @!P0 BRA P1, `(.L_x_361) ;  /* 0xfffffff000d88947 */ /* 0x000fea000083ffff */
[----:B------:R-:W-:Y:S05]  /*0d60*/  EXIT ;  /* 0x000000000000794d */ /* 0x000fea0003800000 */
        .weak           $__internal_6_$__cuda_sm3x_div_rn_noftz_f32_slowpath
        .type           $__internal_6_$__cuda_sm3x_div_rn_noftz_f32_slowpath,@function
        .size           $__internal_6_$__cuda_sm3x_div_rn_noftz_f32_slowpath,(.L_x_437 - $__internal_6_$__cuda_sm3x_div_rn_noftz_f32_slowpath)
$__internal_6_$__cuda_sm3x_div_rn_noftz_f32_slowpath:
        /* <DEDUP_REMOVED lines=10> */
[----:B------:R-:W-:Y:S01]  /*0e10*/  @!P0 IMAD.MOV.U32 R11, RZ, RZ, RZ ;  /* 0x000000ffff0b8224 */ /* 0x000fe200078e00ff */
[----:B------:R-:W-:Y:S06]  /*0e20*/  @!P0 BRA `(.L_x_363) ;  /* 0x0000000000608947 */ /* 0x000fec0003800000 */
[----:B------:R-:W-:Y:S01]  /*0e30*/  HFMA2 R8, -RZ, RZ, 2.125, 0 ;  /* 0x40400000ff087431 */ /* 0x000fe200000001ff */
[----:B------:R-:W-:-:S04]  /*0e40*/  FSETP.GTU.FTZ.AND P0, PT, |R9|, +INF , PT ;  /* 0x7f8000000900780b */ /* 0x000fc80003f1c200 */
        /* <DEDUP_REMOVED lines=17> */
[----:B------:R-:W-:Y:S02]  /*0f60*/  @P0 IMAD.MOV.U32 R11, RZ, RZ, RZ ;  /* 0x000000ffff0b0224 */ /* 0x000fe400078e00ff */
[----:B------:R-:W-:Y:S01]  /*0f70*/  @!P0 FFMA R9, R9, 1.84467440737095516160e+19, RZ ;  /* 0x5f80000009098823 */ /* 0x000fe200000000ff */
[----:B------:R-:W-:Y:S02]  /*0f80*/  @!P0 IMAD.MOV.U32 R11, RZ, RZ, -0x40 ;  /* 0xffffffc0ff0b8424 */ /* 0x000fe400078e00ff */
[----:B------:R-:W-:-:S03]  /*0f90*/  @!P1 FFMA R14, R8, 1.84467440737095516160e+19, RZ ;  /* 0x5f800000080e9823 */ /* 0x000fc600000000ff */
[----:B------:R-:W-:-:S07]  /*0fa0*/  @!P1 IADD3 R11, PT, PT, R11, 0x40, RZ ;  /* 0x000000400b0b9810 */ /* 0x000fce0007ffe0ff */
.L_x_363:
[----:B------:R-:W-:Y:S01]  /*0fb0*/  LEA R15, R13, 0xc0800000, 0x17 ;  /* 0xc08000000d0f7811 */ /* 0x000fe200078eb8ff */
[----:B------:R-:W-:Y:S04]  /*0fc0*/  BSSY.RECONVERGENT B2, `(.L_x_368) ;  /* 0x0000036000027945 */ /* 0x000fe80003800200 */
[----:B------:R-:W-:Y:S02]  /*0fd0*/  IMAD.IADD R15, R14, 0x1, -R15 ;  /* 0x000000010e0f7824 */ /* 0x000fe400078e0a0f */
[----:B------:R-:W-:Y:S02]  /*0fe0*/  VIADD R14, R18, 0xffffff81 ;  /* 0xffffff81120e7836 */ /* 0x000fe40000000000 */
[----:B------:R-:W0:Y:S01]  /*0ff0*/  MUFU.RCP R16, R15 ;  /* 0x0000000f00107308 */ /* 0x000e220000001000 */
[----:B------:R-:W-:Y:S01]  /*1000*/  FADD.FTZ R17, -R15, -RZ ;  /* 0x800000ff0f117221 */ /* 0x000fe20000010100 */
[C---:B------:R-:W-:Y:S01]  /*1010*/  IMAD R8, R14.reuse, -0x800000, R9 ;  /* 0xff8000000e087824 */ /* 0x040fe200078e0209 */
[----:B------:R-:W-:-:S04]  /*1020*/  IADD3 R14, PT, PT, R14, 0x7f, -R13 ;  /* 0x0000007f0e0e7810 */ /* 0x000fc80007ffe80d */
[----:B------:R-:W-:Y:S01]  /*1030*/  IADD3 R14, PT, PT, R14, R11, RZ ;  /* 0x0000000b0e0e7210 */ /* 0x000fe20007ffe0ff */
        /* <DEDUP_REMOVED lines=8> */
[----:B------:R-:W-:-:S05]  /*10c0*/  LOP3.LUT R9, R9, 0xff, RZ, 0xc0, !PT ;  /* 0x000000ff09097812 */ /* 0x000fca00078ec0ff */
[----:B------:R-:W-:-:S04]  /*10d0*/  IMAD.IADD R13, R9, 0x1, R14 ;  /* 0x00000001090d7824 */ /* 0x000fc800078e020e */
        /* <DEDUP_REMOVED lines=11> */
[CCC-:B------:R-:W-:Y:S01]  /*1190*/  FFMA.RM R14, R18.reuse, R16.reuse, R19.reuse ;  /* 0x00000010120e7223 */ /* 0x1c0fe20000004013 */
[C---:B------:R-:W-:Y:S02]  /*11a0*/  ISETP.NE.AND P2, PT, R13.reuse, RZ, PT ;  /* 0x000000ff0d00720c */ /* 0x040fe40003f45270 */
[----:B------:R-:W-:Y:S02]  /*11b0*/  ISETP.NE.AND P1, PT, R13, RZ, PT ;  /* 0x000000ff0d00720c */ /* 0x000fe40003f25270 */
[----:B------:R-:W-:Y:S01]  /*11c0*/  LOP3.LUT R11, R9, 0x7fffff, RZ, 0xc0, !PT ;  /* 0x007fffff090b7812 */ /* 0x000fe200078ec0ff */
[----:B------:R-:W-:Y:S01]  /*11d0*/  FFMA.RP R9, R18, R16, R19 ;  /* 0x0000001012097223 */ /* 0x000fe20000008013 */
        /* <DEDUP_REMOVED lines=12> */
[----:B------:R-:W-:-:S05]  /*12a0*/  LOP3.LUT R9, R9, R14, RZ, 0xc0, !PT ;  /* 0x0000000e09097212 */ /* 0x000fca00078ec0ff */
[----:B------:R-:W-:-:S05]  /*12b0*/  IMAD.IADD R9, R16, 0x1, R9 ;  /* 0x0000000110097824 */ /* 0x000fca00078e0209 */
[----:B------:R-:W-:Y:S01]  /*12c0*/  LOP3.LUT R8, R9, R8, RZ, 0xfc, !PT ;  /* 0x0000000809087212 */ /* 0x000fe200078efcff */
[----:B------:R-:W-:Y:S06]  /*12d0*/  BRA `(.L_x_371) ;  /* 0x0000000000107947 */ /* 0x000fec0003800000 */
.L_x_370:
[----:B------:R-:W-:-:S04]  /*12e0*/  LOP3.LUT R8, R8, 0x80000000, RZ, 0xc0, !PT ;  /* 0x8000000008087812 */ /* 0x000fc800078ec0ff */
[----:B------:R-:W-:Y:S01]  /*12f0*/  LOP3.LUT R8, R8, 0x7f800000, RZ, 0xfc, !PT ;  /* 0x7f80000008087812 */ /* 0x000fe200078efcff */
[----:B------:R-:W-:Y:S06]  /*1300*/  BRA `(.L_x_371) ;  /* 0x0000000000047947 */ /* 0x000fec0003800000 */
.L_x_369:
[----:B------:R-:W-:-:S07]  /*1310*/  LEA R8, R14, R8, 0x17 ;  /* 0x000000080e087211 */ /* 0x000fce00078eb8ff */
.L_x_371:
[----:B------:R-:W-:Y:S05]  /*1320*/  BSYNC.RECONVERGENT B2 ;  /* 0x0000000000027941 */ /* 0x000fea0003800200 */
.L_x_368:
[----:B------:R-:W-:Y:S05]  /*1330*/  BRA `(.L_x_372) ;  /* 0x0000000000207947 */ /* 0x000fea0003800000 */
.L_x_367:
[----:B------:R-:W-:-:S04]  /*1340*/  LOP3.LUT R8, R14, 0x80000000, R9, 0x48, !PT ;  /* 0x800000000e087812 */ /* 0x000fc800078e4809 */
[----:B------:R-:W-:Y:S01]  /*1350*/  LOP3.LUT R8, R8, 0x7f800000, RZ, 0xfc, !PT ;  /* 0x7f80000008087812 */ /* 0x000fe200078efcff */
[----:B------:R-:W-:Y:S06]  /*1360*/  BRA `(.L_x_372) ;  /* 0x0000000000147947 */ /* 0x000fec0003800000 */
.L_x_366:
[----:B------:R-:W-:Y:S01]  /*1370*/  LOP3.LUT R8, R14, 0x80000000, R9, 0x48, !PT ;  /* 0x800000000e087812 */ /* 0x000fe200078e4809 */
[----:B------:R-:W-:Y:S06]  /*1380*/  BRA `(.L_x_372) ;  /* 0x00000000000c7947 */ /* 0x000fec0003800000 */
.L_x_365:
[----:B------:R-:W0:Y:S01]  /*1390*/  MUFU.RSQ R8, -QNAN ;  /* 0xffc0000000087908 */ /* 0x000e220000001400 */
[----:B------:R-:W-:Y:S05]  /*13a0*/  BRA `(.L_x_372) ;  /* 0x0000000000047947 */ /* 0x000fea0003800000 */
.L_x_364:
[----:B------:R-:W-:-:S07]  /*13b0*/  FADD.FTZ R8, R9, R8 ;  /* 0x0000000809087221 */ /* 0x000fce0000010000 */
.L_x_372:
[----:B------:R-:W-:Y:S05]  /*13c0*/  BSYNC.RECONVERGENT B1 ;  /* 0x0000000000017941 */ /* 0x000fea0003800200 */
.L_x_362:
[----:B------:R-:W-:-:S04]  /*13d0*/  IMAD.MOV.U32 R13, RZ, RZ, 0x0 ;  /* 0x00000000ff0d7424 */ /* 0x000fc800078e00ff */
[----:B0-----:R-:W-:Y:S05]  /*13e0*/  RET.REL.NODEC R12 `(_Z15CountNeighboursP6float4PjPiS2_S1_ii) ;  /* 0xffffffec0c047950 */ /* 0x001fea0003c3ffff */
.L_x_373:
        /* <DEDUP_REMOVED lines=9> */
.L_x_437:


//--------------------- .text._Z12ParticleMoveP6float4S0_S0_S0_S0_PjS1_S1_iiii --------------------------
	.section	.text._Z12ParticleMoveP6float4S0_S0_S0_S0_PjS1_S1_iiii,"ax",@progbits
	.align	128
        .global         _Z12ParticleMoveP6float4S0_S0_S0_S0_PjS1_S1_iiii
        .type           _Z12ParticleMoveP6float4S0_S0_S0_S0_PjS1_S1_iiii,@function
        .size           _Z12ParticleMoveP6float4S0_S0_S0_S0_PjS1_S1_iiii,(.L_x_439 - _Z12ParticleMoveP6float4S0_S0_S0_S0_PjS1_S1_iiii)
        .other          _Z12ParticleMoveP6float4S0_S0_S0_S0_PjS1_S1_iiii,@"STO_CUDA_ENTRY STV_DEFAULT"
_Z12ParticleMoveP6float4S0_S0_S0_S0_PjS1_S1_iiii:
.text._Z12ParticleMoveP6float4S0_S0_S0_S0_PjS1_S1_iiii:
        /* <DEDUP_REMOVED lines=12> */
[----:B------:R-:W-:Y:S01]  /*00c0*/  HFMA2 R2, -RZ, RZ, 0, 0 ;  /* 0x00000000ff027431 */ /* 0x000fe200000001ff */
[----:B------:R-:W2:Y:S05]  /*00d0*/  LDCU.64 UR6, c[0x0][0x358] ;  /* 0x00006b00ff0677ac */ /* 0x000eaa0008000a00 */
[----:B------:R-:W3:Y:S01]  /*00e0*/  LDC.64 R26, c[0x0][0x390] ;  /* 0x0000e400ff1a7b82 */ /* 0x000ee20000000a00 */
[----:B------:R-:W4:Y:S01]  /*00f0*/  LDCU UR8, c[0x0][0x3c8] ;  /* 0x00007900ff0877ac */ /* 0x000f220008000800 */
[----:B------:R-:W0:Y:S06]  /*0100*/  LDCU.64 UR10, c[0x0][0x3c0] ;  /* 0x00007800ff0a77ac */ /* 0x000e2c0008000a00 */
[----:B------:R-:W0:Y:S01]  /*0110*/  LDC.64 R4, c[0x0][0x3a0] ;  /* 0x0000e800ff047b82 */ /* 0x000e220000000a00 */
[----:B-1----:R-:W-:-:S07]  /*0120*/  UIMAD UR4, UR5, UR4, URZ ;  /* 0x00000004050472a4 */ /* 0x002fce000f8e02ff */
[----:B------:R-:W1:Y:S08]  /*0130*/  LDC.64 R6, c[0x0][0x3a8] ;  /* 0x0000ea00ff067b82 */ /* 0x000e700000000a00 */
[----:B------:R-:W0:Y:S08]  /*0140*/  LDC.64 R8, c[0x0][0x3b8] ;  /* 0x0000ee00ff087b82 */ /* 0x000e300000000a00 */
[----:B------:R-:W0:Y:S08]  /*0150*/  LDC.64 R22, c[0x0][0x380] ;  /* 0x0000e000ff167b82 */ /* 0x000e300000000a00 */
[----:B--2-4-:R-:W0:Y:S02]  /*0160*/  LDC.64 R24, c[0x0][0x388] ;  /* 0x0000e200ff187b82 */ /* 0x014e240000000a00 */
.L_x_387:
[----:B---3--:R-:W-:-:S04]  /*0170*/  IMAD.WIDE R10, R0, 0x10, R26 ;  /* 0x00000010000a7825 */ /* 0x008fc800078e021a */
[C---:B0-----:R-:W-:Y:S01]  /*0180*/  IMAD.WIDE R20, R0.reuse, 0x10, R24 ;  /* 0x0000001000147825 */ /* 0x041fe200078e0218 */
[----:B------:R-:W2:Y:S04]  /*0190*/  LDG.E.128 R12, desc[UR6][R10.64] ;  /* 0x000000060a0c7981 */ /* 0x000ea8000c1e1d00 */
[----:B------:R-:W2:Y:S01]  /*01a0*/  LDG.E.128 R16, desc[UR6][R20.64] ;  /* 0x0000000614107981 */ /* 0x000ea2000c1e1d00 */
[----:B------:R-:W-:-:S04]  /*01b0*/  IMAD.WIDE R36, R0, 0x4, R28 ;  /* 0x0000000400247825 */ /* 0x000fc800078e021c */
[----:B------:R-:W-:Y:S01]  /*01c0*/  IMAD.WIDE R30, R0, 0x10, R22 ;  /* 0x00000010001e7825 */ /* 0x000fe200078e0216 */
[----:B------:R-:W3:Y:S03]  /*01d0*/  LDG.E R3, desc[UR6][R36.64] ;  /* 0x0000000624037981 */ /* 0x000ee6000c1e1900 */
[----:B--2---:R-:W-:Y:S01]  /*01e0*/  FADD R12, R12, R16 ;  /* 0x000000100c0c7221 */ /* 0x004fe20000000000 */
[----:B------:R-:W-:Y:S01]  /*01f0*/  FADD R13, R13, R17 ;  /* 0x000000110d0d7221 */ /* 0x000fe20000000000 */
[----:B------:R-:W-:Y:S02]  /*0200*/  FADD R14, R14, R18 ;  /* 0x000000120e0e7221 */ /* 0x000fe40000000000 */
[----:B------:R-:W-:Y:S01]  /*0210*/  FMUL R32, R12, 0.89999997615814208984 ;  /* 0x3f6666660c207820 */ /* 0x000fe20000400000 */
[----:B------:R-:W-:Y:S01]  /*0220*/  FMUL R33, R13, 0.89999997615814208984 ;  /* 0x3f6666660d217820 */ /* 0x000fe20000400000 */
[----:B------:R-:W-:-:S04]  /*0230*/  FMUL R17, R14, 0.89999997615814208984 ;  /* 0x3f6666660e117820 */ /* 0x000fc80000400000 */
[----:B------:R-:W-:Y:S04]  /*0240*/  STG.E.64 desc[UR6][R20.64], R32 ;  /* 0x0000002014007986 */ /* 0x000fe8000c101b06 */
[----:B------:R0:W-:Y:S04]  /*0250*/  STG.E desc[UR6][R20.64+0x8], R17 ;  /* 0x0000081114007986 */ /* 0x0001e8000c101906 */
[----:B------:R-:W2:Y:S01]  /*0260*/  LDG.E.128 R12, desc[UR6][R30.64] ;  /* 0x000000061e0c7981 */ /* 0x000ea2000c1e1d00 */
[----:B------:R-:W-:Y:S02]  /*0270*/  MOV R16, RZ ;  /* 0x000000ff00107202 */ /* 0x000fe40000000f00 */
[----:B------:R-:W-:-:S02]  /*0280*/  CS2R R18, SRZ ;  /* 0x0000000000127805 */ /* 0x000fc4000001ff00 */
[----:B---3--:R-:W-:Y:S01]  /*0290*/  ISETP.GE.U32.AND P0, PT, R3, UR8, PT ;  /* 0x0000000803007c0c */ /* 0x008fe2000bf06070 */
[----:B--2---:R-:W-:Y:S01]  /*02a0*/  FADD R34, R32, R12 ;  /* 0x0000000c20227221 */ /* 0x004fe20000000000 */
[----:B------:R-:W-:Y:S01]  /*02b0*/  FADD R35, R33, R13 ;  /* 0x0000000d21237221 */ /* 0x000fe20000000000 */
[----:B------:R-:W-:Y:S01]  /*02c0*/  FADD R37, R17, R14 ;  /* 0x0000000e11257221 */ /* 0x000fe20000000000 */
[----:B0-----:R-:W-:-:S03]  /*02d0*/  IMAD.MOV.U32 R17, RZ, RZ, -0x80000000 ;  /* 0x80000000ff117424 */ /* 0x001fc600078e00ff */
[----:B------:R0:W-:Y:S04]  /*02e0*/  STG.E.64 desc[UR6][R30.64], R34 ;  /* 0x000000221e007986 */ /* 0x0001e8000c101b06 */
[----:B------:R0:W-:Y:S04]  /*02f0*/  STG.E desc[UR6][R30.64+0x8], R37 ;  /* 0x000008251e007986 */ /* 0x0001e8000c101906 */
[----:B------:R0:W-:Y:S04]  /*0300*/  STG.E.128 desc[UR6][R10.64], R16 ;  /* 0x000000100a007986 */ /* 0x0001e8000c101d06 */
[----:B------:R0:W5:Y:S01]  /*0310*/  LDG.E.128 R12, desc[UR6][R30.64] ;  /* 0x000000061e0c7981 */ /* 0x000162000c1e1d00 */
[----:B------:R-:W-:Y:S04]  /*0320*/  BSSY.RECONVERGENT B0, `(.L_x_374) ;  /* 0x000002f000007945 */ /* 0x000fe80003800200 */
[----:B------:R-:W-:Y:S05]  /*0330*/  @P0 BRA `(.L_x_375) ;  /* 0x0000000000b40947 */ /* 0x000fea0003800000 */
[----:B0-----:R-:W-:-:S06]  /*0340*/  IMAD.WIDE.U32 R18, R3, 0x10, R4 ;  /* 0x0000001003127825 */ /* 0x001fcc00078e0004 */
[----:B------:R-:W2:Y:S01]  /*0350*/  LDG.E.128 R16, desc[UR6][R18.64] ;  /* 0x0000000612107981 */ /* 0x000ea2000c1e1d00 */
[----:B------:R-:W-:Y:S01]  /*0360*/  BSSY.RECONVERGENT B1, `(.L_x_376) ;  /* 0x0000012000017945 */ /* 0x000fe20003800200 */
[----:B--2--5:R-:W-:Y:S01]  /*0370*/  FADD R13, R17, -R13 ;  /* 0x8000000d110d7221 */ /* 0x024fe20000000000 */
[----:B------:R-:W-:Y:S01]  /*0380*/  FADD R16, -R12, R16 ;  /* 0x000000100c107221 */ /* 0x000fe20000000100 */
[----:B------:R-:W-:Y:S02]  /*0390*/  FADD R14, R18, -R14 ;  /* 0x8000000e120e7221 */ /* 0x000fe40000000000 */
[----:B------:R-:W-:-:S04]  /*03a0*/  FMUL R3, R13, R13 ;  /* 0x0000000d0d037220 */ /* 0x000fc80000400000 */
[----:B------:R-:W-:-:S04]  /*03b0*/  FFMA R3, R16, R16, R3 ;  /* 0x0000001010037223 */ /* 0x000fc80000000003 */
[----:B------:R-:W-:-:S04]  /*03c0*/  FFMA R32, R14, R14, R3 ;  /* 0x0000000e0e207223 */ /* 0x000fc80000000003 */
[----:B------:R-:W-:Y:S01]  /*03d0*/  VIADD R3, R32, 0xf3000000 ;  /* 0xf300000020037836 */ /* 0x000fe20000000000 */
[----:B------:R0:W2:Y:S04]  /*03e0*/  MUFU.RSQ R17, R32 ;  /* 0x0000002000117308 */ /* 0x0000a80000001400 */
[----:B------:R-:W-:-:S13]  /*03f0*/  ISETP.GT.U32.AND P0, PT, R3, 0x727fffff, PT ;  /* 0x727fffff0300780c */ /* 0x000fda0003f04070 */
[----:B0-2---:R-:W-:Y:S05]  /*0400*/  @!P0 BRA `(.L_x_377) ;  /* 0x00000000000c8947 */ /* 0x005fea0003800000 */
[----:B------:R-:W-:-:S07]  /*0410*/  MOV R18, 0x430 ;  /* 0x0000043000127802 */ /* 0x000fce0000000f00 */
[----:B-1----:R-:W-:Y:S05]  /*0420*/  CALL.REL.NOINC `($__internal_7_$__cuda_sm20_sqrt_rn_f32_slowpath) ;  /* 0x0000000400e07944 */ /* 0x002fea0003c00000 */
[----:B------:R-:W-:Y:S05]  /*0430*/  BRA `(.L_x_378) ;  /* 0x0000000000107947 */ /* 0x000fea0003800000 */
.L_x_377:
[----:B------:R-:W-:Y:S01]  /*0440*/  FMUL.FTZ R15, R32, R17 ;  /* 0x00000011200f7220 */ /* 0x000fe20000410000 */
[----:B------:R-:W-:-:S03]  /*0450*/  FMUL.FTZ R3, R17, 0.5 ;  /* 0x3f00000011037820 */ /* 0x000fc60000410000 */
[----:B------:R-:W-:-:S04]  /*0460*/  FFMA R18, -R15, R15, R32 ;  /* 0x0000000f0f127223 */ /* 0x000fc80000000120 */
[----:B------:R-:W-:-:S07]  /*0470*/  FFMA R15, R18, R3, R15 ;  /* 0x00000003120f7223 */ /* 0x000fce000000000f */
.L_x_378:
[----:B------:R-:W-:Y:S05]  /*0480*/  BSYNC.RECONVERGENT B1 ;  /* 0x0000000000017941 */ /* 0x000fea0003800200 */
.L_x_376:
[----:B------:R-:W-:-:S13]  /*0490*/  FSETP.GT.AND P0, PT, R15, 0.10000000149011611938, PT ;  /* 0x3dcccccd0f00780b */ /* 0x000fda0003f04000 */
[----:B------:R-:W-:Y:S05]  /*04a0*/  @!P0 BRA `(.L_x_375) ;  /* 0x0000000000588947 */ /* 0x000fea0003800000 */
[----:B------:R-:W0:Y:S01]  /*04b0*/  MUFU.RCP R12, R15 ;  /* 0x0000000f000c7308 */ /* 0x000e220000001000 */
[----:B------:R-:W-:Y:S01]  /*04c0*/  UMOV UR5, 0x3c23d70a ;  /* 0x3c23d70a00057882 */ /* 0x000fe20000000000 */
[----:B------:R-:W-:Y:S01]  /*04d0*/  BSSY.RECONVERGENT B1, `(.L_x_379) ;  /* 0x000000d000017945 */ /* 0x000fe20003800200 */
[----:B------:R-:W-:-:S05]  /*04e0*/  MOV R18, UR5 ;  /* 0x0000000500127c02 */ /* 0x000fca0008000f00 */
[----:B------:R-:W2:Y:S01]  /*04f0*/  FCHK P0, R18, R15 ;  /* 0x0000000f12007302 */ /* 0x000ea20000000000 */
[----:B0-----:R-:W-:-:S04]  /*0500*/  FFMA R3, R12, -R15, 1 ;  /* 0x3f8000000c037423 */ /* 0x001fc8000000080f */
[----:B------:R-:W-:-:S04]  /*0510*/  FFMA R3, R12, R3, R12 ;  /* 0x000000030c037223 */ /* 0x000fc8000000000c */
[----:B------:R-:W-:-:S04]  /*0520*/  FFMA R12, R3, 0.0099999997764825820923, RZ ;  /* 0x3c23d70a030c7823 */ /* 0x000fc800000000ff */
[----:B------:R-:W-:-:S04]  /*0530*/  FFMA R17, R12, -R15, 0.0099999997764825820923 ;  /* 0x3c23d70a0c117423 */ /* 0x000fc8000000080f */
[----:B------:R-:W-:Y:S01]  /*0540*/  FFMA R3, R3, R17, R12 ;  /* 0x0000001103037223 */ /* 0x000fe2000000000c */
[----:B--2---:R-:W-:Y:S06]  /*0550*/  @!P0 BRA `(.L_x_380) ;  /* 0x0000000000108947 */ /* 0x004fec0003800000 */
[----:B------:R-:W-:Y:S02]  /*0560*/  HFMA2 R3, -RZ, RZ, 1.0341796875, -112.625 ;  /* 0x3c23d70aff037431 */ /* 0x000fe400000001ff */
[----:B------:R-:W-:Y:S01]  /*0570*/  IMAD.MOV.U32 R12, RZ, RZ, R15 ;  /* 0x000000ffff0c7224 */ /* 0x000fe200078e000f */
[----:B------:R-:W-:-:S07]  /*0580*/  MOV R18, 0x5a0 ;  /* 0x000005a000127802 */ /* 0x000fce0000000f00 */
[----:B-1----:R-:W-:Y:S05]  /*0590*/  CALL.REL.NOINC `($__internal_8_$__cuda_sm3x_div_rn_noftz_f32_slowpath) ;  /* 0x0000000400dc7944 */ /* 0x002fea0003c00000 */
.L_x_380:
[----:B------:R-:W-:Y:S05]  /*05a0*/  BSYNC.RECONVERGENT B1 ;  /* 0x0000000000017941 */ /* 0x000fea0003800200 */
.L_x_379:
[-C--:B------:R-:W-:Y:S01]  /*05b0*/  FFMA R16, R16, R3.reuse, RZ ;  /* 0x0000000310107223 */ /* 0x080fe200000000ff */
[-C--:B------:R-:W-:Y:S01]  /*05c0*/  FMUL R17, R13, R3.reuse ;  /* 0x000000030d117220 */ /* 0x080fe20000400000 */
[----:B------:R-:W-:-:S04]  /*05d0*/  FFMA R3, R14, R3, RZ ;  /* 0x000000030e037223 */ /* 0x000fc800000000ff */
[----:B------:R2:W-:Y:S04]  /*05e0*/  STG.E.64 desc[UR6][R10.64], R16 ;  /* 0x000000100a007986 */ /* 0x0005e8000c101b06 */
[----:B------:R2:W-:Y:S04]  /*05f0*/  STG.E desc[UR6][R10.64+0x8], R3 ;  /* 0x000008030a007986 */ /* 0x0005e8000c101906 */
[----:B------:R2:W5:Y:S02]  /*0600*/  LDG.E R12, desc[UR6][R30.64] ;  /* 0x000000061e0c7981 */ /* 0x000564000c1e1900 */
.L_x_375:
[----:B------:R-:W-:Y:S05]  /*0610*/  BSYNC.RECONVERGENT B0 ;  /* 0x0000000000007941 */ /* 0x000fea0003800200 */
.L_x_374:
[----:B-----5:R-:W-:-:S13]  /*0620*/  FSETP.GE.AND P0, PT, R12, 767.989990234375, PT ;  /* 0x443fff5c0c00780b */ /* 0x020fda0003f06000 */
[----:B0-2---:R-:W-:-:S05]  /*0630*/  @P0 IMAD.MOV.U32 R11, RZ, RZ, 0x443fff5c ;  /* 0x443fff5cff0b0424 */ /* 0x005fca00078e00ff */
[----:B------:R0:W-:Y:S04]  /*0640*/  @P0 STG.E desc[UR6][R30.64], R11 ;  /* 0x0000000b1e000986 */ /* 0x0001e8000c101906 */
[----:B------:R-:W-:Y:S04]  /*0650*/  @P0 STG.E desc[UR6][R20.64], RZ ;  /* 0x000000ff14000986 */ /* 0x000fe8000c101906 */
[----:B------:R-:W2:Y:S02]  /*0660*/  LDG.E R3, desc[UR6][R30.64+0x4] ;  /* 0x000004061e037981 */ /* 0x000ea4000c1e1900 */
[----:B--2---:R-:W-:-:S13]  /*0670*/  FSETP.GE.AND P0, PT, R3, 767.989990234375, PT ;  /* 0x443fff5c0300780b */ /* 0x004fda0003f06000 */
[----:B------:R-:W-:-:S05]  /*0680*/  @P0 MOV R13, 0x443fff5c ;  /* 0x443fff5c000d0802 */ /* 0x000fca0000000f00 */
[----:B------:R2:W-:Y:S04]  /*0690*/  @P0 STG.E desc[UR6][R30.64+0x4], R13 ;  /* 0x0000040d1e000986 */ /* 0x0005e8000c101906 */
[----:B------:R3:W-:Y:S04]  /*06a0*/  @P0 STG.E desc[UR6][R20.64+0x4], RZ ;  /* 0x000004ff14000986 */ /* 0x0007e8000c101906 */
[----:B------:R-:W4:Y:S02]  /*06b0*/  LDG.E R3, desc[UR6][R30.64+0x8] ;  /* 0x000008061e037981 */ /* 0x000f24000c1e1900 */
[----:B----4-:R-:W-:-:S13]  /*06c0*/  FSETP.GE.AND P0, PT, R3, 767.989990234375, PT ;  /* 0x443fff5c0300780b */ /* 0x010fda0003f06000 */
[----:B------:R-:W-:-:S05]  /*06d0*/  @P0 IMAD.MOV.U32 R15, RZ, RZ, 0x443fff5c ;  /* 0x443fff5cff0f0424 */ /* 0x000fca00078e00ff */
[----:B------:R3:W-:Y:S04]  /*06e0*/  @P0 STG.E desc[UR6][R30.64+0x8], R15 ;  /* 0x0000080f1e000986 */ /* 0x0007e8000c101906 */
[----:B------:R3:W-:Y:S04]  /*06f0*/  @P0 STG.E desc[UR6][R20.64+0x8], RZ ;  /* 0x000008ff14000986 */ /* 0x0007e8000c101906 */
[----:B------:R-:W4:Y:S02]  /*0700*/  LDG.E R3, desc[UR6][R30.64] ;  /* 0x000000061e037981 */ /* 0x000f24000c1e1900 */
[----:B----4-:R-:W-:-:S13]  /*0710*/  FSETP.GEU.AND P0, PT, R3, RZ, PT ;  /* 0x000000ff0300720b */ /* 0x010fda0003f0e000 */
[----:B------:R3:W-:Y:S04]  /*0720*/  @!P0 STG.E desc[UR6][R30.64], RZ ;  /* 0x000000ff1e008986 */ /* 0x0007e8000c101906 */
[----:B------:R3:W-:Y:S04]  /*0730*/  @!P0 STG.E desc[UR6][R20.64], RZ ;  /* 0x000000ff14008986 */ /* 0x0007e8000c101906 */
        /* <DEDUP_REMOVED lines=8> */
[----:B0-----:R-:W4:Y:S01]  /*07c0*/  LDG.E.64 R10, desc[UR6][R30.64] ;  /* 0x000000061e0a7981 */ /* 0x001f22000c1e1b00 */
[----:B------:R-:W-:Y:S02]  /*07d0*/  HFMA2 R12, -RZ, RZ, 1.666015625, -0.052093505859375 ;  /* 0x3eaaaaabff0c7431 */ /* 0x000fe400000001ff */
[----:B------:R-:W-:Y:S01]  /*07e0*/  IMAD.MOV.U32 R3, RZ, RZ, 0x40400000 ;  /* 0x40400000ff037424 */ /* 0x000fe200078e00ff */
[----:B------:R3:W5:Y:S01]  /*07f0*/  @!P0 LDG.E R14, desc[UR6][R30.64+0x8] ;  /* 0x000008061e0e8981 */ /* 0x000762000c1e1900 */
[----:B------:R-:W-:Y:S02]  /*0800*/  BSSY.RECONVERGENT B0, `(.L_x_381) ;  /* 0x000000c000007945 */ /* 0x000fe40003800200 */
[----:B------:R-:W-:-:S04]  /*0810*/  FFMA R3, R12, -R3, 1 ;  /* 0x3f8000000c037423 */ /* 0x000fc80000000803 */
[----:B------:R-:W-:Y:S01]  /*0820*/  FFMA R3, R3, R12, 0.3333333432674407959 ;  /* 0x3eaaaaab03037423 */ /* 0x000fe2000000000c */
[----:B----4-:R-:W0:Y:S03]  /*0830*/  FCHK P0, R10, 3 ;  /* 0x404000000a007902 */ /* 0x010e260000000000 */
[----:B------:R-:W-:-:S04]  /*0840*/  FFMA R12, R10, R3, RZ ;  /* 0x000000030a0c7223 */ /* 0x000fc800000000ff */
[----:B--2---:R-:W-:-:S04]  /*0850*/  FFMA R13, R12, -3, R10 ;  /* 0xc04000000c0d7823 */ /* 0x004fc8000000000a */
[----:B------:R-:W-:Y:S01]  /*0860*/  FFMA R3, R3, R13, R12 ;  /* 0x0000000d03037223 */ /* 0x000fe2000000000c */
[----:B0--3--:R-:W-:Y:S06]  /*0870*/  @!P0 BRA `(.L_x_382) ;  /* 0x0000000000108947 */ /* 0x009fec0003800000 */
[----:B------:R-:W-:Y:S01]  /*0880*/  MOV R3, R10 ;  /* 0x0000000a00037202 */ /* 0x000fe20000000f00 */
[----:B------:R-:W-:Y:S01]  /*0890*/  IMAD.MOV.U32 R12, RZ, RZ, 0x40400000 ;  /* 0x40400000ff0c7424 */ /* 0x000fe200078e00ff */
[----:B------:R-:W-:-:S07]  /*08a0*/  MOV R18, 0x8c0 ;  /* 0x000008c000127802 */ /* 0x000fce0000000f00 */
[----:B-1---5:R-:W-:Y:S05]  /*08b0*/  CALL.REL.NOINC `($__internal_8_$__cuda_sm3x_div_rn_noftz_f32_slowpath) ;  /* 0x0000000400147944 */ /* 0x022fea0003c00000 */
.L_x_382:
[----:B------:R-:W-:Y:S05]  /*08c0*/  BSYNC.RECONVERGENT B0 ;  /* 0x0000000000007941 */ /* 0x000fea0003800200 */
.L_x_381:
[----:B------:R-:W-:Y:S01]  /*08d0*/  MOV R12, 0x3eaaaaab ;  /* 0x3eaaaaab000c7802 */ /* 0x000fe20000000f00 */
[----:B------:R-:W-:Y:S01]  /*08e0*/  IMAD.MOV.U32 R13, RZ, RZ, 0x40400000 ;  /* 0x40400000ff0d7424 */ /* 0x000fe200078e00ff */
[----:B------:R-:W0:Y:S01]  /*08f0*/  FCHK P0, R11, 3 ;  /* 0x404000000b007902 */ /* 0x000e220000000000 */
[----:B------:R-:W-:Y:S02]  /*0900*/  BSSY.RECONVERGENT B0, `(.L_x_383) ;  /* 0x000000d000007945 */ /* 0x000fe40003800200 */
[----:B------:R-:W-:-:S04]  /*0910*/  FFMA R13, R12, -R13, 1 ;  /* 0x3f8000000c0d7423 */ /* 0x000fc8000000080d */
[----:B------:R-:W-:Y:S01]  /*0920*/  FFMA R15, R13, R12, 0.3333333432674407959 ;  /* 0x3eaaaaab0d0f7423 */ /* 0x000fe2000000000c */
[----:B------:R2:W3:Y:S03]  /*0930*/  F2I.TRUNC.NTZ R10, R3 ;  /* 0x00000003000a7305 */ /* 0x0004e6000020f100 */
[----:B------:R-:W-:-:S04]  /*0940*/  FFMA R12, R11, R15, RZ ;  /* 0x0000000f0b0c7223 */ /* 0x000fc800000000ff */
[----:B------:R-:W-:-:S04]  /*0950*/  FFMA R13, R12, -3, R11 ;  /* 0xc04000000c0d7823 */ /* 0x000fc8000000000b */
[----:B------:R-:W-:Y:S01]  /*0960*/  FFMA R12, R15, R13, R12 ;  /* 0x0000000d0f0c7223 */ /* 0x000fe2000000000c */
[----:B0-2---:R-:W-:Y:S06]  /*0970*/  @!P0 BRA `(.L_x_384) ;  /* 0x0000000000148947 */ /* 0x005fec0003800000 */
[----:B------:R-:W-:Y:S01]  /*0980*/  MOV R3, R11 ;  /* 0x0000000b00037202 */ /* 0x000fe20000000f00 */
[----:B------:R-:W-:Y:S01]  /*0990*/  IMAD.MOV.U32 R12, RZ, RZ, 0x40400000 ;  /* 0x40400000ff0c7424 */ /* 0x000fe200078e00ff */
[----:B------:R-:W-:-:S07]  /*09a0*/  MOV R18, 0x9c0 ;  /* 0x000009c000127802 */ /* 0x000fce0000000f00 */
[----:B-1-3-5:R-:W-:Y:S05]  /*09b0*/  CALL.REL.NOINC `($__internal_8_$__cuda_sm3x_div_rn_noftz_f32_slowpath) ;  /* 0x0000000000d47944 */ /* 0x02afea0003c00000 */
[----:B------:R-:W-:-:S07]  /*09c0*/  MOV R12, R3 ;  /* 0x00000003000c7202 */ /* 0x000fce0000000f00 */
.L_x_384:
[----:B------:R-:W-:Y:S05]  /*09d0*/  BSYNC.RECONVERGENT B0 ;  /* 0x0000000000007941 */ /* 0x000fea0003800200 */
.L_x_383:
[----:B------:R-:W-:Y:S02]  /*09e0*/  HFMA2 R16, -RZ, RZ, 2.125, 0 ;  /* 0x40400000ff107431 */ /* 0x000fe400000001ff */
[----:B------:R-:W-:Y:S01]  /*09f0*/  IMAD.MOV.U32 R3, RZ, RZ, 0x3eaaaaab ;  /* 0x3eaaaaabff037424 */ /* 0x000fe200078e00ff */
[----:B-----5:R-:W-:Y:S01]  /*0a00*/  FCHK P0, R14, 3 ;  /* 0x404000000e007902 */ /* 0x020fe20000000000 */
[----:B------:R-:W-:Y:S02]  /*0a10*/  BSSY.RECONVERGENT B0, `(.L_x_385) ;  /* 0x000000d000007945 */ /* 0x000fe40003800200 */
[----:B------:R-:W-:-:S05]  /*0a20*/  FFMA R16, R3, -R16, 1 ;  /* 0x3f80000003107423 */ /* 0x000fca0000000810 */
[----:B------:R-:W3:Y:S01]  /*0a30*/  F2I.TRUNC.NTZ R11, R12 ;  /* 0x0000000c000b7305 */ /* 0x000ee2000020f100 */
[----:B------:R-:W-:-:S04]  /*0a40*/  FFMA R3, R16, R3, 0.3333333432674407959 ;  /* 0x3eaaaaab10037423 */ /* 0x000fc80000000003 */
[----:B------:R-:W-:-:S04]  /*0a50*/  FFMA R13, R3, R14, RZ ;  /* 0x0000000e030d7223 */ /* 0x000fc800000000ff */
[----:B------:R-:W-:Y:S01]  /*0a60*/  FFMA R16, R13, -3, R14 ;  /* 0xc04000000d107823 */ /* 0x000fe2000000000e */
[----:B---3--:R-:W-:-:S03]  /*0a70*/  IMAD R10, R10, 0x100, R11 ;  /* 0x000001000a0a7824 */ /* 0x008fc600078e020b */
[----:B------:R-:W-:Y:S01]  /*0a80*/  FFMA R3, R3, R16, R13 ;  /* 0x0000001003037223 */ /* 0x000fe2000000000d */
[----:B------:R-:W-:Y:S06]  /*0a90*/  @!P0 BRA `(.L_x_386) ;  /* 0x0000000000108947 */ /* 0x000fec0003800000 */
[----:B------:R-:W-:Y:S01]  /*0aa0*/  MOV R3, R14 ;  /* 0x0000000e00037202 */ /* 0x000fe20000000f00 */
[----:B------:R-:W-:Y:S01]  /*0ab0*/  IMAD.MOV.U32 R12, RZ, RZ, 0x40400000 ;  /* 0x40400000ff0c7424 */ /* 0x000fe200078e00ff */
[----:B------:R-:W-:-:S07]  /*0ac0*/  MOV R18, 0xae0 ;  /* 0x00000ae000127802 */ /* 0x000fce0000000f00 */
[----:B-1----:R-:W-:Y:S05]  /*0ad0*/  CALL.REL.NOINC `($__internal_8_$__cuda_sm3x_div_rn_noftz_f32_slowpath) ;  /* 0x00000000008c7944 */ /* 0x002fea0003c00000 */
.L_x_386:
[----:B------:R-:W-:Y:S05]  /*0ae0*/  BSYNC.RECONVERGENT B0 ;  /* 0x0000000000007941 */ /* 0x000fea0003800200 */
.L_x_385:
[----:B------:R-:W0:Y:S01]  /*0af0*/  F2I.TRUNC.NTZ R3, R3 ;  /* 0x0000000300037305 */ /* 0x000e22000020f100 */
[----:B-1----:R-:W-:-:S04]  /*0b00*/  IMAD.WIDE R12, R0, 0x4, R6 ;  /* 0x00000004000c7825 */ /* 0x002fc800078e0206 */
[----:B------:R-:W-:-:S05]  /*0b10*/  VIADD R2, R2, 0x1 ;  /* 0x0000000102027836 */ /* 0x000fca0000000000 */
[----:B------:R-:W-:Y:S02]  /*0b20*/  ISETP.GE.AND P0, PT, R2, UR11, PT ;  /* 0x0000000b02007c0c */ /* 0x000fe4000bf06270 */
[----:B0-----:R-:W-:Y:S01]  /*0b30*/  LEA R15, R10, R3, 0x8 ;  /* 0x000000030a0f7211 */ /* 0x001fe200078e40ff */
[----:B------:R-:W-:-:S04]  /*0b40*/  IMAD.WIDE R10, R0, 0x4, R8 ;  /* 0x00000004000a7825 */ /* 0x000fc800078e0208 */
[----:B------:R-:W-:Y:S04]  /*0b50*/  STG.E desc[UR6][R12.64], R15 ;  /* 0x0000000f0c007986 */ /* 0x000fe8000c101906 */
[----:B------:R0:W-:Y:S02]  /*0b60*/  STG.E desc[UR6][R10.64], R0 ;  /* 0x000000000a007986 */ /* 0x0001e4000c101906 */
[----:B0-----:R-:W-:-:S04]  /*0b70*/  IADD3 R0, PT, PT, R0, UR4, RZ ;  /* 0x0000000400007c10 */ /* 0x001fc8000fffe0ff */
[----:B------:R-:W-:-:S13]  /*0b80*/  ISETP.LT.AND P1, PT, R0, UR10, PT ;  /* 0x0000000a00007c0c */ /* 0x000fda000bf21270 */
[----:B------:R-:W-:Y:S05]  /*0b90*/  @!P0 BRA P1, `(.L_x_387) ;  /* 0xfffffff400748947 */ /* 0x000fea000083ffff */
[----:B------:R-:W-:Y:S05]  /*0ba0*/  EXIT ;  /* 0x000000000000794d */ /* 0x000fea0003800000 */
        .weak           $__internal_7_$__cuda_sm20_sqrt_rn_f32_slowpath
        .type           $__internal_7_$__cuda_sm20_sqrt_rn_f32_slowpath,@function
        .size           $__internal_7_$__cuda_sm20_sqrt_rn_f32_slowpath,($__internal_8_$__cuda_sm3x_div_rn_noftz_f32_slowpath - $__internal_7_$__cuda_sm20_sqrt_rn_f32_slowpath)
$__internal_7_$__cuda_sm20_sqrt_rn_f32_slowpath:
[----:B------:R-:W-:-:S13]  /*0bb0*/  LOP3.LUT P0, RZ, R32, 0x7fffffff, RZ, 0xc0, !PT ;  /* 0x7fffffff20ff7812 */ /* 0x000fda000780c0ff */
[----:B------:R-:W-:Y:S01]  /*0bc0*/  @!P0 IMAD.MOV.U32 R15, RZ, RZ, R32 ;  /* 0x000000ffff0f8224 */ /* 0x000fe200078e0020 */
[----:B------:R-:W-:Y:S06]  /*0bd0*/  @!P0 BRA `(.L_x_388) ;  /* 0x0000000000448947 */ /* 0x000fec0003800000 */
[----:B------:R-:W-:Y:S02]  /*0be0*/  FSETP.GEU.FTZ.AND P0, PT, R32, RZ, PT ;  /* 0x000000ff2000720b */ /* 0x000fe40003f1e000 */
[----:B------:R-:W-:-:S11]  /*0bf0*/  MOV R3, R32 ;  /* 0x0000002000037202 */ /* 0x000fd60000000f00 */
        /* <DEDUP_REMOVED lines=15> */
.L_x_388:
[----:B------:R-:W-:-:S04]  /*0cf0*/  IMAD.MOV.U32 R19, RZ, RZ, 0x0 ;  /* 0x00000000ff137424 */ /* 0x000fc800078e00ff */
[----:B------:R-:W-:Y:S05]  /*0d00*/  RET.REL.NODEC R18 `(_Z12ParticleMoveP6float4S0_S0_S0_S0_PjS1_S1_iiii) ;  /* 0xfffffff012bc7950 */ /* 0x000fea0003c3ffff */
        .weak           $__internal_8_$__cuda_sm3x_div_rn_noftz_f32_slowpath
        .type           $__internal_8_$__cuda_sm3x_div_rn_noftz_f32_slowpath,@function
        .size           $__internal_8_$__cuda_sm3x_div_rn_noftz_f32_slowpath,(.L_x_439 - $__internal_8_$__cuda_sm3x_div_rn_noftz_f32_slowpath)
$__internal_8_$__cuda_sm3x_div_rn_noftz_f32_slowpath:
[----:B------:R-:W-:Y:S01]  /*0d10*/  SHF.R.U32.HI R17, RZ, 0x17, R12 ;  /* 0x00000017ff117819 */ /* 0x000fe2000001160c */
[----:B------:R-:W-:Y:S01]  /*0d20*/  BSSY.RECONVERGENT B2, `(.L_x_389) ;  /* 0x0000062000027945 */ /* 0x000fe20003800200 */
[----:B------:R-:W-:Y:S02]  /*0d30*/  SHF.R.U32.HI R19, RZ, 0x17, R3 ;  /* 0x00000017ff137819 */ /* 0x000fe40000011603 */
[----:B------:R-:W-:Y:S02]  /*0d40*/  LOP3.LUT R17, R17, 0xff, RZ, 0xc0, !PT ;  /* 0x000000ff11117812 */ /* 0x000fe400078ec0ff */
[----:B------:R-:W-:Y:S02]  /*0d50*/  LOP3.LUT R19, R19, 0xff, RZ, 0xc0, !PT ;  /* 0x000000ff13137812 */ /* 0x000fe400078ec0ff */
[----:B------:R-:W-:-:S03]  /*0d60*/  IADD3 R33, PT, PT, R17, -0x1, RZ ;  /* 0xffffffff11217810 */ /* 0x000fc60007ffe0ff */
[----:B------:R-:W-:Y:S01]  /*0d70*/  VIADD R32, R19, 0xffffffff ;  /* 0xffffffff13207836 */ /* 0x000fe20000000000 */
[----:B------:R-:W-:-:S04]  /*0d80*/  ISETP.GT.U32.AND P0, PT, R33, 0xfd, PT ;  /* 0x000000fd2100780c */ /* 0x000fc80003f04070 */
[----:B------:R-:W-:-:S13]  /*0d90*/  ISETP.GT.U32.OR P0, PT, R32, 0xfd, P0 ;  /* 0x000000fd2000780c */ /* 0x000fda0000704470 */
[----:B------:R-:W-:Y:S01]  /*0da0*/  @!P0 MOV R15, RZ ;  /* 0x000000ff000f8202 */ /* 0x000fe20000000f00 */
        /* <DEDUP_REMOVED lines=19> */
[----:B------:R-:W-:Y:S01]  /*0ee0*/  @P0 IMAD.MOV.U32 R15, RZ, RZ, RZ ;  /* 0x000000ffff0f0224 */ /* 0x000fe200078e00ff */
[----:B------:R-:W-:Y:S01]  /*0ef0*/  @!P0 MOV R15, 0xffffffc0 ;  /* 0xffffffc0000f8802 */ /* 0x000fe20000000f00 */
[----:B------:R-:W-:Y:S01]  /*0f00*/  @!P0 FFMA R3, R3, 1.84467440737095516160e+19, RZ ;  /* 0x5f80000003038823 */ /* 0x000fe200000000ff */
[----:B------:R-:W-:-:S03]  /*0f10*/  @!P1 FFMA R12, R12, 1.84467440737095516160e+19, RZ ;  /* 0x5f8000000c0c9823 */ /* 0x000fc600000000ff */
[----:B------:R-:W-:-:S07]  /*0f20*/  @!P1 VIADD R15, R15, 0x40 ;  /* 0x000000400f0f9836 */ /* 0x000fce0000000000 */
.L_x_390:
[----:B------:R-:W-:Y:S01]  /*0f30*/  LEA R33, R17, 0xc0800000, 0x17 ;  /* 0xc080000011217811 */ /* 0x000fe200078eb8ff */
[----:B------:R-:W-:Y:S01]  /*0f40*/  VIADD R34, R19, 0xffffff81 ;  /* 0xffffff8113227836 */ /* 0x000fe20000000000 */
[----:B------:R-:W-:Y:S02]  /*0f50*/  BSSY.RECONVERGENT B3, `(.L_x_395) ;  /* 0x0000035000037945 */ /* 0x000fe40003800200 */
[----:B------:R-:W-:Y:S01]  /*0f60*/  IADD3 R35, PT, PT, -R33, R12, RZ ;  /* 0x0000000c21237210 */ /* 0x000fe20007ffe1ff */
[C---:B------:R-:W-:Y:S01]  /*0f70*/  IMAD R3, R34.reuse, -0x800000, R3 ;  /* 0xff80000022037824 */ /* 0x040fe200078e0203 */
[----:B------:R-:W-:Y:S02]  /*0f80*/  IADD3 R34, PT, PT, R34, 0x7f, -R17 ;  /* 0x0000007f22227810 */ /* 0x000fe40007ffe811 */
[----:B------:R-:W0:Y:S01]  /*0f90*/  MUFU.RCP R33, R35 ;  /* 0x0000002300217308 */ /* 0x000e220000001000 */
[----:B------:R-:W-:Y:S01]  /*0fa0*/  FADD.FTZ R12, -R35, -RZ ;  /* 0x800000ff230c7221 */ /* 0x000fe20000010100 */
[----:B------:R-:W-:-:S03]  /*0fb0*/  IADD3 R34, PT, PT, R34, R15, RZ ;  /* 0x0000000f22227210 */ /* 0x000fc60007ffe0ff */
        /* <DEDUP_REMOVED lines=9> */
[----:B------:R-:W-:-:S05]  /*1050*/  IMAD.IADD R15, R15, 0x1, R34 ;  /* 0x000000010f0f7824 */ /* 0x000fca00078e0222 */
        /* <DEDUP_REMOVED lines=14> */
[----:B------:R-:W-:Y:S02]  /*1140*/  ISETP.NE.AND P2, PT, R15, RZ, PT ;  /* 0x000000ff0f00720c */ /* 0x000fe40003f45270 */
        /* <DEDUP_REMOVED lines=13> */
[----:B------:R-:W-:-:S05]  /*1220*/  LOP3.LUT R15, R15, R12, RZ, 0xc0, !PT ;  /* 0x0000000c0f0f7212 */ /* 0x000fca00078ec0ff */
[----:B------:R-:W-:-:S05]  /*1230*/  IMAD.IADD R32, R32, 0x1, R15 ;  /* 0x0000000120207824 */ /* 0x000fca00078e020f */
[----:B------:R-:W-:Y:S01]  /*1240*/  LOP3.LUT R3, R32, R3, RZ, 0xfc, !PT ;  /* 0x0000000320037212 */ /* 0x000fe200078efcff */
[----:B------:R-:W-:Y:S06]  /*1250*/  BRA `(.L_x_398) ;  /* 0x0000000000107947 */ /* 0x000fec0003800000 */
.L_x_397:
[----:B------:R-:W-:-:S04]  /*1260*/  LOP3.LUT R3, R3, 0x80000000, RZ, 0xc0, !PT ;  /* 0x8000000003037812 */ /* 0x000fc800078ec0ff */
[----:B------:R-:W-:Y:S01]  /*1270*/  LOP3.LUT R3, R3, 0x7f800000, RZ, 0xfc, !PT ;  /* 0x7f80000003037812 */ /* 0x000fe200078efcff */
[----:B------:R-:W-:Y:S06]  /*1280*/  BRA `(.L_x_398) ;  /* 0x0000000000047947 */ /* 0x000fec0003800000 */
.L_x_396:
[----:B------:R-:W-:-:S07]  /*1290*/  LEA R3, R34, R3, 0x17 ;  /* 0x0000000322037211 */ /* 0x000fce00078eb8ff */
.L_x_398:
[----:B------:R-:W-:Y:S05]  /*12a0*/  BSYNC.RECONVERGENT B3 ;  /* 0x0000000000037941 */ /* 0x000fea0003800200 */
.L_x_395:
[----:B------:R-:W-:Y:S05]  /*12b0*/  BRA `(.L_x_399) ;  /* 0x0000000000207947 */ /* 0x000fea0003800000 */
.L_x_394:
[----:B------:R-:W-:-:S04]  /*12c0*/  LOP3.LUT R3, R12, 0x80000000, R3, 0x48, !PT ;  /* 0x800000000c037812 */ /* 0x000fc800078e4803 */
[----:B------:R-:W-:Y:S01]  /*12d0*/  LOP3.LUT R3, R3, 0x7f800000, RZ, 0xfc, !PT ;  /* 0x7f80000003037812 */ /* 0x000fe200078efcff */
[----:B------:R-:W-:Y:S06]  /*12e0*/  BRA `(.L_x_399) ;  /* 0x0000000000147947 */ /* 0x000fec0003800000 */
.L_x_393:
[----:B------:R-:W-:Y:S01]  /*12f0*/  LOP3.LUT R3, R12, 0x80000000, R3, 0x48, !PT ;  /* 0x800000000c037812 */ /* 0x000fe200078e4803 */
[----:B------:R-:W-:Y:S06]  /*1300*/  BRA `(.L_x_399) ;  /* 0x00000000000c7947 */ /* 0x000fec0003800000 */
.L_x_392:
[----:B------:R-:W0:Y:S01]  /*1310*/  MUFU.RSQ R3, -QNAN ;  /* 0xffc0000000037908 */ /* 0x000e220000001400 */
[----:B------:R-:W-:Y:S05]  /*1320*/  BRA `(.L_x_399) ;  /* 0x0000000000047947 */ /* 0x000fea0003800000 */
.L_x_391:
[----:B------:R-:W-:-:S07]  /*1330*/  FADD.FTZ R3, R3, R12 ;  /* 0x0000000c03037221 */ /* 0x000fce0000010000 */
.L_x_399:
[----:B------:R-:W-:Y:S05]  /*1340*/  BSYNC.RECONVERGENT B2 ;  /* 0x0000000000027941 */ /* 0x000fea0003800200 */
.L_x_389:
[----:B------:R-:W-:-:S04]  /*1350*/  HFMA2 R19, -RZ, RZ, 0, 0 ;  /* 0x00000000ff137431 */ /* 0x000fc800000001ff */
[----:B0-----:R-:W-:Y:S05]  /*1360*/  RET.REL.NODEC R18 `(_Z12ParticleMoveP6float4S0_S0_S0_S0_PjS1_S1_iiii) ;  /* 0xffffffec12247950 */ /* 0x001fea0003c3ffff */
.L_x_400:
        /* <DEDUP_REMOVED lines=9> */
.L_x_439:


//--------------------- .text._Z16UpdateTrackIndexPjS_S_S_ii --------------------------
	.section	.text._Z16UpdateTrackIndexPjS_S_S_ii,"ax",@progbits
	.align	128
        .global         _Z16UpdateTrackIndexPjS_S_S_ii
        .type           _Z16UpdateTrackIndexPjS_S_S_ii,@function
        .size           _Z16UpdateTrackIndexPjS_S_S_ii,(.L_x_451 - _Z16UpdateTrackIndexPjS_S_S_ii)
        .other          _Z16UpdateTrackIndexPjS_S_S_ii,@"STO_CUDA_ENTRY STV_DEFAULT"
_Z16UpdateTrackIndexPjS_S_S_ii:
.text._Z16UpdateTrackIndexPjS_S_S_ii:
        /* <DEDUP_REMOVED lines=13> */
[----:B------:R-:W-:Y:S01]  /*00d0*/  MOV R21, R5 ;  /* 0x0000000500157202 */ /* 0x000fe20000000f00 */
[----:B------:R-:W2:Y:S04]  /*00e0*/  LDCU.64 UR6, c[0x0][0x358] ;  /* 0x00006b00ff0677ac */ /* 0x000ea80008000a00 */
[----:B------:R-:W3:Y:S08]  /*00f0*/  LDC.64 R14, c[0x0][0x388] ;  /* 0x0000e200ff0e7b82 */ /* 0x000ef00000000a00 */
[----:B------:R-:W4:Y:S01]  /*0100*/  LDC.64 R16, c[0x0][0x390] ;  /* 0x0000e400ff107b82 */ /* 0x000f220000000a00 */
[----:B-1----:R-:W-:-:S07]  /*0110*/  UIMAD UR4, UR5, UR4, URZ ;  /* 0x00000004050472a4 */ /* 0x002fce000f8e02ff */
[----:B--2---:R-:W1:Y:S05]  /*0120*/  LDC.64 R18, c[0x0][0x398] ;  /* 0x0000e600ff127b82 */ /* 0x004e6a0000000a00 */
.L_x_401:
[----:B0-----:R-:W-:-:S06]  /*0130*/  IMAD.WIDE R4, R21, 0x4, R12 ;  /* 0x0000000415047825 */ /* 0x001fcc00078e020c */
[----:B------:R-:W3:Y:S02]  /*0140*/  LDG.E R5, desc[UR6][R4.64] ;  /* 0x0000000604057981 */ /* 0x000ee4000c1e1900 */
[----:B---3--:R-:W-:-:S06]  /*0150*/  IMAD.WIDE.U32 R6, R5, 0x4, R14 ;  /* 0x0000000405067825 */ /* 0x008fcc00078e000e */
[----:B------:R-:W1:Y:S01]  /*0160*/  LDG.E R7, desc[UR6][R6.64] ;  /* 0x0000000606077981 */ /* 0x000e62000c1e1900 */
[----:B----4-:R-:W-:Y:S01]  /*0170*/  IMAD.WIDE R8, R21, 0x4, R16 ;  /* 0x0000000415087825 */ /* 0x010fe200078e0210 */
[----:B------:R-:W-:-:S04]  /*0180*/  IADD3 R0, PT, PT, R0, 0x1, RZ ;  /* 0x0000000100007810 */ /* 0x000fc80007ffe0ff */
[----:B------:R-:W-:Y:S01]  /*0190*/  ISETP.GE.AND P0, PT, R0, R3, PT ;  /* 0x000000030000720c */ /* 0x000fe20003f06270 */
[----:B-1----:R-:W-:Y:S01]  /*01a0*/  IMAD.WIDE.U32 R10, R7, 0x4, R18 ;  /* 0x00000004070a7825 */ /* 0x002fe200078e0012 */
[----:B------:R-:W-:Y:S04]  /*01b0*/  STG.E desc[UR6][R8.64], R7 ;  /* 0x0000000708007986 */ /* 0x000fe8000c101906 */
[----:B------:R0:W-:Y:S02]  /*01c0*/  STG.E desc[UR6][R10.64], R21 ;  /* 0x000000150a007986 */ /* 0x0001e4000c101906 */
[----:B0-----:R-:W-:-:S04]  /*01d0*/  IADD3 R21, PT, PT, R21, UR4, RZ ;  /* 0x0000000415157c10 */ /* 0x001fc8000fffe0ff */
[----:B------:R-:W-:-:S13]  /*01e0*/  ISETP.LT.AND P1, PT, R21, R2, PT ;  /* 0x000000021500720c */ /* 0x000fda0003f21270 */
[----:B------:R-:W-:Y:S05]  /*01f0*/  @!P0 BRA P1, `(.L_x_401) ;  /* 0xfffffffc00cc8947 */ /* 0x000fea000083ffff */
[----:B------:R-:W-:Y:S05]  /*0200*/  EXIT ;  /* 0x000000000000794d */ /* 0x000fea0003800000 */
.L_x_402:
        /* <DEDUP_REMOVED lines=15> */
.L_x_451:


//--------------------- .text._Z9ArrayCopyP6float4S0_S0_S0_PjPiS1_ii --------------------------
	.section	.text._Z9ArrayCopyP6float4S0_S0_S0_PjPiS1_ii,"ax",@progbits
	.align	128
        .global         _Z9ArrayCopyP6float4S0_S0_S0_PjPiS1_ii
        .type           _Z9ArrayCopyP6float4S0_S0_S0_PjPiS1_ii,@function
        .size           _Z9ArrayCopyP6float4S0_S0_S0_PjPiS1_ii,(.L_x_452 - _Z9ArrayCopyP6float4S0_S0_S0_PjPiS1_ii)
        .other          _Z9ArrayCopyP6float4S0_S0_S0_PjPiS1_ii,@"STO_CUDA_ENTRY STV_DEFAULT"
_Z9ArrayCopyP6float4S0_S0_S0_PjPiS1_ii:
.text._Z9ArrayCopyP6float4S0_S0_S0_PjPiS1_ii:
        /* <DEDUP_REMOVED lines=15> */
[----:B------:R-:W4:Y:S07]  /*00f0*/  LDCU.64 UR8, c[0x0][0x3b8] ;  /* 0x00007700ff0877ac */ /* 0x000f2e0008000a00 */
[----:B------:R-:W0:Y:S01]  /*0100*/  LDC.64 R18, c[0x0][0x3a8] ;  /* 0x0000ea00ff127b82 */ /* 0x000e220000000a00 */
[----:B-1----:R-:W-:-:S07]  /*0110*/  UIMAD UR4, UR5, UR4, URZ ;  /* 0x00000004050472a4 */ /* 0x002fce000f8e02ff */
[----:B------:R-:W1:Y:S08]  /*0120*/  LDC.64 R16, c[0x0][0x380] ;  /* 0x0000e000ff107b82 */ /* 0x000e700000000a00 */
[----:B------:R-:W0:Y:S08]  /*0130*/  LDC.64 R14, c[0x0][0x388] ;  /* 0x0000e200ff0e7b82 */ /* 0x000e300000000a00 */
[----:B------:R-:W0:Y:S08]  /*0140*/  LDC.64 R12, c[0x0][0x390] ;  /* 0x0000e400ff0c7b82 */ /* 0x000e300000000a00 */
[----:B--2-4-:R-:W0:Y:S02]  /*0150*/  LDC.64 R2, c[0x0][0x398] ;  /* 0x0000e600ff027b82 */ /* 0x014e240000000a00 */
.L_x_408:
[----:B---3--:R-:W-:-:S06]  /*0160*/  IMAD.WIDE R26, R25, 0x4, R20 ;  /* 0x00000004191a7825 */ /* 0x008fcc00078e0214 */
[----:B------:R-:W1:Y:S02]  /*0170*/  LDG.E R27, desc[UR6][R26.64] ;  /* 0x000000061a1b7981 */ /* 0x000e64000c1e1900 */
[----:B-1----:R-:W-:-:S06]  /*0180*/  IMAD.WIDE.U32 R4, R27, 0x10, R16 ;  /* 0x000000101b047825 */ /* 0x002fcc00078e0010 */
[----:B------:R-:W2:Y:S01]  /*0190*/  LDG.E.128 R4, desc[UR6][R4.64] ;  /* 0x0000000604047981 */ /* 0x000ea2000c1e1d00 */
[----:B0-----:R-:W-:-:S04]  /*01a0*/  IMAD.WIDE R28, R25, 0x10, R14 ;  /* 0x00000010191c7825 */ /* 0x001fc800078e020e */
[----:B------:R-:W-:Y:S01]  /*01b0*/  IMAD.WIDE.U32 R8, R27, 0x10, R12 ;  /* 0x000000101b087825 */ /* 0x000fe200078e000c */
[----:B--2---:R0:W-:Y:S05]  /*01c0*/  STG.E.128 desc[UR6][R28.64], R4 ;  /* 0x000000041c007986 */ /* 0x0041ea000c101d06 */
[----:B------:R-:W2:Y:S01]  /*01d0*/  LDG.E.128 R8, desc[UR6][R8.64] ;  /* 0x0000000608087981 */ /* 0x000ea2000c1e1d00 */
[C---:B------:R-:W-:Y:S01]  /*01e0*/  IMAD.WIDE R26, R25.reuse, 0x10, R2 ;  /* 0x00000010191a7825 */ /* 0x040fe200078e0202 */
[----:B------:R-:W-:Y:S01]  /*01f0*/  ISETP.NE.AND P0, PT, R25, RZ, PT ;  /* 0x000000ff1900720c */ /* 0x000fe20003f05270 */
[----:B------:R-:W-:Y:S04]  /*0200*/  BSSY.RECONVERGENT B0, `(.L_x_403) ;  /* 0x0000011000007945 */ /* 0x000fe80003800200 */
[----:B------:R-:W-:Y:S01]  /*0210*/  BSSY.RELIABLE B1, `(.L_x_404) ;  /* 0x000000d000017945 */ /* 0x000fe20003800100 */
[----:B--2---:R0:W-:Y:S07]  /*0220*/  STG.E.128 desc[UR6][R26.64], R8 ;  /* 0x000000081a007986 */ /* 0x0041ee000c101d06 */
[----:B------:R-:W-:Y:S05]  /*0230*/  @P0 BRA `(.L_x_405) ;  /* 0x00000000000c0947 */ /* 0x000fea0003800000 */
[----:B0-----:R-:W-:-:S06]  /*0240*/  IMAD.WIDE R4, RZ, 0x4, R22 ;  /* 0x00000004ff047825 */ /* 0x001fcc00078e0216 */
[----:B------:R0:W5:Y:S01]  /*0250*/  LDG.E R5, desc[UR6][R4.64] ;  /* 0x0000000604057981 */ /* 0x000162000c1e1900 */
[----:B------:R-:W-:Y:S05]  /*0260*/  BRA `(.L_x_406) ;  /* 0x00000000001c7947 */ /* 0x000fea0003800000 */
.L_x_405:
[----:B0-----:R-:W-:-:S05]  /*0270*/  IMAD.WIDE R4, R25, 0x4, R22 ;  /* 0x0000000419047825 */ /* 0x001fca00078e0216 */
[----:B------:R-:W2:Y:S04]  /*0280*/  LDG.E R6, desc[UR6][R4.64] ;  /* 0x0000000604067981 */ /* 0x000ea8000c1e1900 */
[----:B------:R-:W2:Y:S02]  /*0290*/  LDG.E R7, desc[UR6][R4.64+-0x4] ;  /* 0xfffffc0604077981 */ /* 0x000ea4000c1e1900 */
[----:B--2---:R-:W-:-:S13]  /*02a0*/  ISETP.NE.AND P0, PT, R6, R7, PT ;  /* 0x000000070600720c */ /* 0x004fda0003f05270 */
[----:B------:R-:W-:Y:S05]  /*02b0*/  @!P0 BREAK.RELIABLE B1 ;  /* 0x0000000000018942 */ /* 0x000fea0003800100 */
[----:B------:R-:W-:Y:S05]  /*02c0*/  @!P0 BRA `(.L_x_407) ;  /* 0x0000000000108947 */ /* 0x000fea0003800000 */
[----:B------:R-:W-:-:S07]  /*02d0*/  MOV R5, R6 ;  /* 0x0000000600057202 */ /* 0x000fce0000000f00 */
.L_x_406:
[----:B------:R-:W-:Y:S05]  /*02e0*/  BSYNC.RELIABLE B1 ;  /* 0x0000000000017941 */ /* 0x000fea0003800100 */
.L_x_404:
[----:B0----5:R-:W-:-:S05]  /*02f0*/  IMAD.WIDE.U32 R4, R5, 0x4, R18 ;  /* 0x0000000405047825 */ /* 0x021fca00078e0012 */
[----:B------:R0:W-:Y:S02]  /*0300*/  STG.E desc[UR6][R4.64], R25 ;  /* 0x0000001904007986 */ /* 0x0001e4000c101906 */
.L_x_407:
[----:B------:R-:W-:Y:S05]  /*0310*/  BSYNC.RECONVERGENT B0 ;  /* 0x0000000000007941 */ /* 0x000fea0003800200 */
.L_x_403:
[----:B------:R-:W-:Y:S02]  /*0320*/  IADD3 R0, PT, PT, R0, 0x1, RZ ;  /* 0x0000000100007810 */ /* 0x000fe40007ffe0ff */
[----:B0-----:R-:W-:Y:S02]  /*0330*/  IADD3 R25, PT, PT, R25, UR4, RZ ;  /* 0x0000000419197c10 */ /* 0x001fe4000fffe0ff */
[----:B------:R-:W-:Y:S02]  /*0340*/  ISETP.GE.AND P0, PT, R0, UR9, PT ;  /* 0x0000000900007c0c */ /* 0x000fe4000bf06270 */
[----:B------:R-:W-:-:S13]  /*0350*/  ISETP.LT.AND P1, PT, R25, UR8, PT ;  /* 0x0000000819007c0c */ /* 0x000fda000bf21270 */
[----:B------:R-:W-:Y:S05]  /*0360*/  @!P0 BRA P1, `(.L_x_408) ;  /* 0xfffffffc007c8947 */ /* 0x000fea000083ffff */
[----:B------:R-:W-:Y:S05]  /*0370*/  EXIT ;  /* 0x000000000000794d */ /* 0x000fea0003800000 */
.L_x_409:
        /* <DEDUP_REMOVED lines=16> */
.L_x_452:


//--------------------- .text._Z13InitCellStartPii --------------------------
	.section	.text._Z13InitCellStartPii,"ax",@progbits
	.align	128
        .global         _Z13InitCellStartPii
        .type           _Z13InitCellStartPii,@function
        .size           _Z13InitCellStartPii,(.L_x_453 - _Z13InitCellStartPii)
        .other          _Z13InitCellStartPii,@"STO_CUDA_ENTRY STV_DEFAULT"
_Z13InitCellStartPii:
.text._Z13InitCellStartPii:
[----:B------:R-:W-:Y:S01]  /*0000*/  LDC R1, c[0x0][0x37c] ;  /* 0x0000df00ff017b82 */ /* 0x000fe20000000800 */
[----:B------:R-:W0:Y:S07]  /*0010*/  S2R R0, SR_TID.X ;  /* 0x0000000000007919 */ /* 0x000e2e0000002100 */
[----:B------:R-:W1:Y:S01]  /*0020*/  S2UR UR4, SR_CTAID.X ;  /* 0x00000000000479c3 */ /* 0x000e620000002500 */
[----:B------:R-:W1:Y:S07]  /*0030*/  LDCU UR5, c[0x0][0x360] ;  /* 0x00006c00ff0577ac */ /* 0x000e6e0008000800 */
[----:B------:R-:W0:Y:S01]  /*0040*/  LDC R7, c[0x0][0x388] ;  /* 0x0000e200ff077b82 */ /* 0x000e220000000800 */
[----:B-1----:R-:W-:-:S06]  /*0050*/  UIMAD UR4, UR5, UR4, URZ ;  /* 0x00000004050472a4 */ /* 0x002fcc000f8e02ff */
[----:B0-----:R-:W-:-:S05]  /*0060*/  IMAD R0, R7, UR4, R0 ;  /* 0x0000000407007c24 */ /* 0x001fca000f8e0200 */
[----:B------:R-:W-:-:S04]  /*0070*/  ISETP.GT.AND P0, PT, R0, 0xffffff, PT ;  /* 0x00ffffff0000780c */ /* 0x000fc80003f04270 */
[----:B------:R-:W-:-:S13]  /*0080*/  ISETP.LT.OR P0, PT, R7, 0x1, P0 ;  /* 0x000000010700780c */ /* 0x000fda0000701670 */
[----:B------:R-:W-:Y:S05]  /*0090*/  @P0 EXIT ;  /* 0x000000000000094d */ /* 0x000fea0003800000 */
[----:B------:R-:W0:Y:S01]  /*00a0*/  LDC.64 R4, c[0x0][0x380] ;  /* 0x0000e000ff047b82 */ /* 0x000e220000000a00 */
[----:B------:R-:W1:Y:S01]  /*00b0*/  LDCU UR4, c[0x0][0x370] ;  /* 0x00006e00ff0477ac */ /* 0x000e620008000800 */
[----:B------:R-:W-:Y:S02]  /*00c0*/  IMAD.MOV.U32 R6, RZ, RZ, RZ ;  /* 0x000000ffff067224 */ /* 0x000fe400078e00ff */
[----:B------:R-:W-:Y:S01]  /*00d0*/  IMAD.MOV.U32 R9, RZ, RZ, -0x1 ;  /* 0xffffffffff097424 */ /* 0x000fe200078e00ff */
[----:B------:R-:W2:Y:S01]  /*00e0*/  LDCU.64 UR6, c[0x0][0x358] ;  /* 0x00006b00ff0677ac */ /* 0x000ea20008000a00 */
[----:B-1----:R-:W-:-:S12]  /*00f0*/  UIMAD UR4, UR5, UR4, URZ ;  /* 0x00000004050472a4 */ /* 0x002fd8000f8e02ff */
.L_x_410:
[----:B0-----:R-:W-:Y:S01]  /*0100*/  IMAD.WIDE R2, R0, 0x4, R4 ;  /* 0x0000000400027825 */ /* 0x001fe200078e0204 */
[----:B------:R-:W-:-:S03]  /*0110*/  IADD3 R6, PT, PT, R6, 0x1, RZ ;  /* 0x0000000106067810 */ /* 0x000fc60007ffe0ff */
[----:B------:R-:W-:Y:S01]  /*0120*/  VIADD R0, R0, UR4 ;  /* 0x0000000400007c36 */ /* 0x000fe20008000000 */
[----:B--2---:R1:W-:Y:S01]  /*0130*/  STG.E desc[UR6][R2.64], R9 ;  /* 0x0000000902007986 */ /* 0x0043e2000c101906 */
[----:B------:R-:W-:-:S03]  /*0140*/  ISETP.GE.AND P0, PT, R6, R7, PT ;  /* 0x000000070600720c */ /* 0x000fc60003f06270 */
[----:B------:R-:W-:-:S13]  /*0150*/  ISETP.LT.AND P1, PT, R0, 0x1000000, PT ;  /* 0x010000000000780c */ /* 0x000fda0003f21270 */
[----:B-1----:R-:W-:Y:S05]  /*0160*/  @!P0 BRA P1, `(.L_x_410) ;  /* 0xfffffffc00e48947 */ /* 0x002fea000083ffff */
[----:B------:R-:W-:Y:S05]  /*0170*/  EXIT ;  /* 0x000000000000794d */ /* 0x000fea0003800000 */
.L_x_411:
        /* <DEDUP_REMOVED lines=16> */
.L_x_453:


//--------------------- .text._Z16InitialiseDeviceP6float4S0_PjS1_S1_S1_ii --------------------------
	.section	.text._Z16InitialiseDeviceP6float4S0_PjS1_S1_S1_ii,"ax",@progbits
	.align	128
        .global         _Z16InitialiseDeviceP6float4S0_PjS1_S1_S1_ii
        .type           _Z16InitialiseDeviceP6float4S0_PjS1_S1_S1_ii,@function
        .size           _Z16InitialiseDeviceP6float4S0_PjS1_S1_S1_ii,(.L_x_440 - _Z16InitialiseDeviceP6float4S0_PjS1_S1_S1_ii)
        .other          _Z16InitialiseDeviceP6float4S0_PjS1_S1_S1_ii,@"STO_CUDA_ENTRY STV_DEFAULT"
_Z16InitialiseDeviceP6float4S0_PjS1_S1_S1_ii:
.text._Z16InitialiseDeviceP6float4S0_PjS1_S1_S1_ii:
        /* <DEDUP_REMOVED lines=19> */
[----:B------:R-:W0:Y:S08]  /*0130*/  LDC.64 R10, c[0x0][0x3a0] ;  /* 0x0000e800ff0a7b82 */ /* 0x000e300000000a00 */
[----:B--2-4-:R-:W0:Y:S02]  /*0140*/  LDC.64 R8, c[0x0][0x3a8] ;  /* 0x0000ea00ff087b82 */ /* 0x014e240000000a00 */
.L_x_418:
[----:B0-----:R-:W-:-:S06]  /*0150*/  IMAD.WIDE R4, R21, 0x10, R18 ;  /* 0x0000001015047825 */ /* 0x001fcc00078e0212 */
[----:B------:R-:W2:Y:S01]  /*0160*/  LDG.E.128 R4, desc[UR6][R4.64] ;  /* 0x0000000604047981 */ /* 0x000ea2000c1e1d00 */
        /* <DEDUP_REMOVED lines=11> */
[----:B-1-3--:R-:W-:Y:S05]  /*0220*/  CALL.REL.NOINC `($__internal_9_$__cuda_sm3x_div_rn_noftz_f32_slowpath) ;  /* 0x0000000000c87944 */ /* 0x00afea0003c00000 */
[----:B------:R-:W-:-:S07]  /*0230*/  IMAD.MOV.U32 R24, RZ, RZ, R3 ;  /* 0x000000ffff187224 */ /* 0x000fce00078e0003 */
.L_x_413:
[----:B------:R-:W-:Y:S05]  /*0240*/  BSYNC.RECONVERGENT B0 ;  /* 0x0000000000007941 */ /* 0x000fea0003800200 */
.L_x_412:
[----:B------:R-:W-:Y:S01]  /*0250*/  HFMA2 R3, -RZ, RZ, 1.666015625, -0.052093505859375 ;  /* 0x3eaaaaabff037431 */ /* 0x000fe200000001ff */
[----:B------:R-:W0:Y:S01]  /*0260*/  FCHK P0, R5, 3 ;  /* 0x4040000005007902 */ /* 0x000e220000000000 */
[----:B------:R-:W-:Y:S07]  /*0270*/  BSSY.RECONVERGENT B0, `(.L_x_414) ;  /* 0x000000c000007945 */ /* 0x000fee0003800200 */
[----:B------:R-:W2:Y:S01]  /*0280*/  F2I.TRUNC.NTZ R24, R24 ;  /* 0x0000001800187305 */ /* 0x000ea2000020f100 */
[----:B------:R-:W-:-:S04]  /*0290*/  FFMA R0, R3, -R20, 1 ;  /* 0x3f80000003007423 */ /* 0x000fc80000000814 */
[----:B------:R-:W-:-:S04]  /*02a0*/  FFMA R7, R0, R3, 0.3333333432674407959 ;  /* 0x3eaaaaab00077423 */ /* 0x000fc80000000003 */
[----:B------:R-:W-:-:S04]  /*02b0*/  FFMA R0, R5, R7, RZ ;  /* 0x0000000705007223 */ /* 0x000fc800000000ff */
[----:B------:R-:W-:-:S04]  /*02c0*/  FFMA R3, R0, -3, R5 ;  /* 0xc040000000037823 */ /* 0x000fc80000000005 */
[----:B------:R-:W-:Y:S01]  /*02d0*/  FFMA R0, R7, R3, R0 ;  /* 0x0000000307007223 */ /* 0x000fe20000000000 */
[----:B0-2---:R-:W-:Y:S06]  /*02e0*/  @!P0 BRA `(.L_x_415) ;  /* 0x0000000000108947 */ /* 0x005fec0003800000 */
[----:B------:R-:W-:Y:S01]  /*02f0*/  IMAD.MOV.U32 R4, RZ, RZ, R5 ;  /* 0x000000ffff047224 */ /* 0x000fe200078e0005 */
[----:B------:R-:W-:-:S07]  /*0300*/  MOV R22, 0x320 ;  /* 0x0000032000167802 */ /* 0x000fce0000000f00 */
[----:B-1-3--:R-:W-:Y:S05]  /*0310*/  CALL.REL.NOINC `($__internal_9_$__cuda_sm3x_div_rn_noftz_f32_slowpath) ;  /* 0x00000000008c7944 */ /* 0x00afea0003c00000 */
[----:B------:R-:W-:-:S07]  /*0320*/  IMAD.MOV.U32 R0, RZ, RZ, R3 ;  /* 0x000000ffff007224 */ /* 0x000fce00078e0003 */
.L_x_415:
[----:B------:R-:W-:Y:S05]  /*0330*/  BSYNC.RECONVERGENT B0 ;  /* 0x0000000000007941 */ /* 0x000fea0003800200 */
.L_x_414:
[----:B------:R-:W-:Y:S01]  /*0340*/  IMAD.MOV.U32 R5, RZ, RZ, 0x3eaaaaab ;  /* 0x3eaaaaabff057424 */ /* 0x000fe200078e00ff */
[----:B------:R-:W-:Y:S01]  /*0350*/  FCHK P0, R6, 3 ;  /* 0x4040000006007902 */ /* 0x000fe20000000000 */
[----:B------:R-:W-:Y:S02]  /*0360*/  BSSY.RECONVERGENT B0, `(.L_x_416) ;  /* 0x000000c000007945 */ /* 0x000fe40003800200 */
[----:B------:R-:W-:-:S04]  /*0370*/  FFMA R4, R5, -R20, 1 ;  /* 0x3f80000005047423 */ /* 0x000fc80000000814 */
[----:B------:R-:W-:Y:S01]  /*0380*/  FFMA R22, R4, R5, 0.3333333432674407959 ;  /* 0x3eaaaaab04167423 */ /* 0x000fe20000000005 */
[----:B------:R-:W0:Y:S03]  /*0390*/  F2I.TRUNC.NTZ R3, R0 ;  /* 0x0000000000037305 */ /* 0x000e26000020f100 */
[----:B------:R-:W-:-:S04]  /*03a0*/  FFMA R5, R6, R22, RZ ;  /* 0x0000001606057223 */ /* 0x000fc800000000ff */
[----:B------:R-:W-:Y:S01]  /*03b0*/  FFMA R4, R5, -3, R6 ;  /* 0xc040000005047823 */ /* 0x000fe20000000006 */
[----:B0-----:R-:W-:-:S03]  /*03c0*/  LEA R24, R24, R3, 0x8 ;  /* 0x0000000318187211 */ /* 0x001fc600078e40ff */
[----:B------:R-:W-:Y:S01]  /*03d0*/  FFMA R3, R22, R4, R5 ;  /* 0x0000000416037223 */ /* 0x000fe20000000005 */
[----:B------:R-:W-:Y:S06]  /*03e0*/  @!P0 BRA `(.L_x_417) ;  /* 0x00000000000c8947 */ /* 0x000fec0003800000 */
[----:B------:R-:W-:Y:S01]  /*03f0*/  IMAD.MOV.U32 R4, RZ, RZ, R6 ;  /* 0x000000ffff047224 */ /* 0x000fe200078e0006 */
[----:B------:R-:W-:-:S07]  /*0400*/  MOV R22, 0x420 ;  /* 0x0000042000167802 */ /* 0x000fce0000000f00 */
[----:B-1-3--:R-:W-:Y:S05]  /*0410*/  CALL.REL.NOINC `($__internal_9_$__cuda_sm3x_div_rn_noftz_f32_slowpath) ;  /* 0x00000000004c7944 */ /* 0x00afea0003c00000 */
.L_x_417:
[----:B------:R-:W-:Y:S05]  /*0420*/  BSYNC.RECONVERGENT B0 ;  /* 0x0000000000007941 */ /* 0x000fea0003800200 */
.L_x_416:
[----:B------:R-:W0:Y:S01]  /*0430*/  F2I.TRUNC.NTZ R3, R3 ;  /* 0x0000000300037305 */ /* 0x000e22000020f100 */
[----:B------:R-:W-:-:S04]  /*0440*/  IMAD.WIDE R4, R21, 0x4, R14 ;  /* 0x0000000415047825 */ /* 0x000fc800078e020e */
[----:B-1----:R-:W-:-:S04]  /*0450*/  IMAD.WIDE R6, R21, 0x4, R12 ;  /* 0x0000000415067825 */ /* 0x002fc800078e020c */
[----:B------:R-:W-:-:S04]  /*0460*/  IMAD.WIDE R22, R21, 0x4, R10 ;  /* 0x0000000415167825 */ /* 0x000fc800078e020a */
[----:B---3--:R-:W-:-:S04]  /*0470*/  IMAD.WIDE R26, R21, 0x10, R16 ;  /* 0x00000010151a7825 */ /* 0x008fc800078e0210 */
[----:B0-----:R-:W-:Y:S02]  /*0480*/  IMAD.U32 R29, R24, 0x100, R3 ;  /* 0x00000100181d7824 */ /* 0x001fe400078e0003 */
[----:B------:R-:W-:-:S03]  /*0490*/  IMAD.WIDE R24, R21, 0x4, R8 ;  /* 0x0000000415187825 */ /* 0x000fc600078e0208 */
[----:B------:R-:W-:Y:S01]  /*04a0*/  STG.E desc[UR6][R4.64], R29 ;  /* 0x0000001d04007986 */ /* 0x000fe2000c101906 */
[----:B------:R-:W-:-:S03]  /*04b0*/  VIADD R2, R2, 0x1 ;  /* 0x0000000102027836 */ /* 0x000fc60000000000 */
[----:B------:R-:W-:Y:S02]  /*04c0*/  STG.E desc[UR6][R6.64], R21 ;  /* 0x0000001506007986 */ /* 0x000fe4000c101906 */
[----:B------:R-:W-:Y:S02]  /*04d0*/  ISETP.GE.AND P0, PT, R2, UR9, PT ;  /* 0x0000000902007c0c */ /* 0x000fe4000bf06270 */
[----:B------:R-:W-:Y:S04]  /*04e0*/  STG.E desc[UR6][R22.64], R21 ;  /* 0x0000001516007986 */ /* 0x000fe8000c101906 */
[----:B------:R0:W-:Y:S04]  /*04f0*/  STG.E desc[UR6][R24.64], R21 ;  /* 0x0000001518007986 */ /* 0x0001e8000c101906 */
[----:B------:R2:W-:Y:S01]  /*0500*/  STG.E.128 desc[UR6][R26.64], RZ ;  /* 0x000000ff1a007986 */ /* 0x0005e2000c101d06 */
[----:B0-----:R-:W-:-:S04]  /*0510*/  IADD3 R21, PT, PT, R21, UR4, RZ ;  /* 0x0000000415157c10 */ /* 0x001fc8000fffe0ff */
[----:B------:R-:W-:-:S13]  /*0520*/  ISETP.LT.AND P1, PT, R21, UR8, PT ;  /* 0x0000000815007c0c */ /* 0x000fda000bf21270 */
[----:B--2---:R-:W-:Y:S05]  /*0530*/  @!P0 BRA P1, `(.L_x_418) ;  /* 0xfffffffc00048947 */ /* 0x004fea000083ffff */
[----:B------:R-:W-:Y:S05]  /*0540*/  EXIT ;  /* 0x000000000000794d */ /* 0x000fea0003800000 */
        .weak           $__internal_9_$__cuda_sm3x_div_rn_noftz_f32_slowpath
        .type           $__internal_9_$__cuda_sm3x_div_rn_noftz_f32_slowpath,@function
        .size           $__internal_9_$__cuda_sm3x_div_rn_noftz_f32_slowpath,(.L_x_440 - $__internal_9_$__cuda_sm3x_div_rn_noftz_f32_slowpath)
$__internal_9_$__cuda_sm3x_div_rn_noftz_f32_slowpath:
[----:B------:R-:W-:Y:S01]  /*0550*/  SHF.R.U32.HI R7, RZ, 0x17, R20 ;  /* 0x00000017ff077819 */ /* 0x000fe20000011614 */
[----:B------:R-:W-:Y:S01]  /*0560*/  BSSY.RECONVERGENT B1, `(.L_x_419) ;  /* 0x0000065000017945 */ /* 0x000fe20003800200 */
[--C-:B------:R-:W-:Y:S01]  /*0570*/  SHF.R.U32.HI R0, RZ, 0x17, R4.reuse ;  /* 0x00000017ff007819 */ /* 0x100fe20000011604 */
[----:B------:R-:W-:Y:S01]  /*0580*/  IMAD.MOV.U32 R25, RZ, RZ, R4 ;  /* 0x000000ffff197224 */ /* 0x000fe200078e0004 */
[----:B------:R-:W-:Y:S02]  /*0590*/  LOP3.LUT R7, R7, 0xff, RZ, 0xc0, !PT ;  /* 0x000000ff07077812 */ /* 0x000fe400078ec0ff */
[----:B------:R-:W-:Y:S02]  /*05a0*/  LOP3.LUT R0, R0, 0xff, RZ, 0xc0, !PT ;  /* 0x000000ff00007812 */ /* 0x000fe400078ec0ff */
[----:B------:R-:W-:Y:S01]  /*05b0*/  MOV R26, 0x40400000 ;  /* 0x40400000001a7802 */ /* 0x000fe20000000f00 */
[----:B------:R-:W-:Y:S02]  /*05c0*/  VIADD R27, R7, 0xffffffff ;  /* 0xffffffff071b7836 */ /* 0x000fe40000000000 */
[----:B------:R-:W-:-:S03]  /*05d0*/  VIADD R28, R0, 0xffffffff ;  /* 0xffffffff001c7836 */ /* 0x000fc60000000000 */
[----:B------:R-:W-:-:S04]  /*05e0*/  ISETP.GT.U32.AND P0, PT, R27, 0xfd, PT ;  /* 0x000000fd1b00780c */ /* 0x000fc80003f04070 */
[----:B------:R-:W-:-:S13]  /*05f0*/  ISETP.GT.U32.OR P0, PT, R28, 0xfd, P0 ;  /* 0x000000fd1c00780c */ /* 0x000fda0000704470 */
[----:B------:R-:W-:Y:S01]  /*0600*/  @!P0 IMAD.MOV.U32 R23, RZ, RZ, RZ ;  /* 0x000000ffff178224 */ /* 0x000fe200078e00ff */
        /* <DEDUP_REMOVED lines=25> */
.L_x_420:
[----:B------:R-:W-:Y:S01]  /*07a0*/  LEA R3, R7, 0xc0800000, 0x17 ;  /* 0xc080000007037811 */ /* 0x000fe200078eb8ff */
[----:B------:R-:W-:Y:S01]  /*07b0*/  VIADD R4, R0, 0xffffff81 ;  /* 0xffffff8100047836 */ /* 0x000fe20000000000 */
[----:B------:R-:W-:Y:S03]  /*07c0*/  BSSY.RECONVERGENT B2, `(.L_x_425) ;  /* 0x0000035000027945 */ /* 0x000fe60003800200 */
[----:B------:R-:W-:Y:S02]  /*07d0*/  IMAD.IADD R27, R26, 0x1, -R3 ;  /* 0x000000011a1b7824 */ /* 0x000fe400078e0a03 */
[----:B------:R-:W-:Y:S02]  /*07e0*/  IMAD R0, R4, -0x800000, R25 ;  /* 0xff80000004007824 */ /* 0x000fe400078e0219 */
[----:B------:R-:W0:Y:S01]  /*07f0*/  MUFU.RCP R26, R27 ;  /* 0x0000001b001a7308 */ /* 0x000e220000001000 */
[----:B------:R-:W-:-:S04]  /*0800*/  FADD.FTZ R3, -R27, -RZ ;  /* 0x800000ff1b037221 */ /* 0x000fc80000010100 */
[----:B0-----:R-:W-:-:S04]  /*0810*/  FFMA R29, R26, R3, 1 ;  /* 0x3f8000001a1d7423 */ /* 0x001fc80000000003 */
[----:B------:R-:W-:-:S04]  /*0820*/  FFMA R26, R26, R29, R26 ;  /* 0x0000001d1a1a7223 */ /* 0x000fc8000000001a */
[----:B------:R-:W-:-:S04]  /*0830*/  FFMA R25, R0, R26, RZ ;  /* 0x0000001a00197223 */ /* 0x000fc800000000ff */
[----:B------:R-:W-:-:S04]  /*0840*/  FFMA R28, R3, R25, R0 ;  /* 0x00000019031c7223 */ /* 0x000fc80000000000 */
[----:B------:R-:W-:Y:S01]  /*0850*/  FFMA R25, R26, R28, R25 ;  /* 0x0000001c1a197223 */ /* 0x000fe20000000019 */
[----:B------:R-:W-:-:S03]  /*0860*/  IADD3 R28, PT, PT, R4, 0x7f, -R7 ;  /* 0x0000007f041c7810 */ /* 0x000fc60007ffe807 */
[----:B------:R-:W-:Y:S01]  /*0870*/  FFMA R0, R3, R25, R0 ;  /* 0x0000001903007223 */ /* 0x000fe20000000000 */
[----:B------:R-:W-:-:S03]  /*0880*/  IADD3 R28, PT, PT, R28, R23, RZ ;  /* 0x000000171c1c7210 */ /* 0x000fc60007ffe0ff */
        /* <DEDUP_REMOVED lines=36> */
.L_x_427:
[----:B------:R-:W-:-:S04]  /*0ad0*/  LOP3.LUT R3, R3, 0x80000000, RZ, 0xc0, !PT ;  /* 0x8000000003037812 */ /* 0x000fc800078ec0ff */
[----:B------:R-:W-:Y:S01]  /*0ae0*/  LOP3.LUT R3, R3, 0x7f800000, RZ, 0xfc, !PT ;  /* 0x7f80000003037812 */ /* 0x000fe200078efcff */
[----:B------:R-:W-:Y:S06]  /*0af0*/  BRA `(.L_x_428) ;  /* 0x0000000000047947 */ /* 0x000fec0003800000 */
.L_x_426:
[----:B------:R-:W-:-:S07]  /*0b00*/  LEA R3, R28, R3, 0x17 ;  /* 0x000000031c037211 */ /* 0x000fce00078eb8ff */
.L_x_428:
[----:B------:R-:W-:Y:S05]  /*0b10*/  BSYNC.RECONVERGENT B2 ;  /* 0x0000000000027941 */ /* 0x000fea0003800200 */
.L_x_425:
[----:B------:R-:W-:Y:S05]  /*0b20*/  BRA `(.L_x_429) ;  /* 0x0000000000207947 */ /* 0x000fea0003800000 */
.L_x_424:
[----:B------:R-:W-:-:S04]  /*0b30*/  LOP3.LUT R3, R26, 0x80000000, R25, 0x48, !PT ;  /* 0x800000001a037812 */ /* 0x000fc800078e4819 */
[----:B------:R-:W-:Y:S01]  /*0b40*/  LOP3.LUT R3, R3, 0x7f800000, RZ, 0xfc, !PT ;  /* 0x7f80000003037812 */ /* 0x000fe200078efcff */
[----:B------:R-:W-:Y:S06]  /*0b50*/  BRA `(.L_x_429) ;  /* 0x0000000000147947 */ /* 0x000fec0003800000 */
.L_x_423:
[----:B------:R-:W-:Y:S01]  /*0b60*/  LOP3.LUT R3, R26, 0x80000000, R25, 0x48, !PT ;  /* 0x800000001a037812 */ /* 0x000fe200078e4819 */
[----:B------:R-:W-:Y:S06]  /*0b70*/  BRA `(.L_x_429) ;  /* 0x00000000000c7947 */ /* 0x000fec0003800000 */
.L_x_422:
[----:B------:R-:W0:Y:S01]  /*0b80*/  MUFU.RSQ R3, -QNAN ;  /* 0xffc0000000037908 */ /* 0x000e220000001400 */
[----:B------:R-:W-:Y:S05]  /*0b90*/  BRA `(.L_x_429) ;  /* 0x0000000000047947 */ /* 0x000fea0003800000 */
.L_x_421:
[----:B------:R-:W-:-:S07]  /*0ba0*/  FADD.FTZ R3, R4, R3 ;  /* 0x0000000304037221 */ /* 0x000fce0000010000 */
.L_x_429:
[----:B------:R-:W-:Y:S05]  /*0bb0*/  BSYNC.RECONVERGENT B1 ;  /* 0x0000000000017941 */ /* 0x000fea0003800200 */
.L_x_419:
[----:B------:R-:W-:-:S04]  /*0bc0*/  IMAD.MOV.U32 R23, RZ, RZ, 0x0 ;  /* 0x00000000ff177424 */ /* 0x000fc800078e00ff */
[----:B0-----:R-:W-:Y:S05]  /*0bd0*/  RET.REL.NODEC R22 `(_Z16InitialiseDeviceP6float4S0_PjS1_S1_S1_ii) ;  /* 0xfffffff416087950 */ /* 0x001fea0003c3ffff */
.L_x_430:
        /* <DEDUP_REMOVED lines=10> */
.L_x_440:


//--------------------- .nv.shared._ZN3cub18CUB_300001_SM_10006detail10radix_sort29DeviceRadixSortOnesweepKernelINS1_5radix10policy_hubIjjyE10Policy1000ELNS0_9SortOrderE0EjjyiiNS1_21identity_decomposer_tEEEvPT5_SB_PT3_PKSC_PT1_PKSG_PT2_PKSK_T4_iiT6_ --------------------------
	.section	.nv.shared._ZN3cub18CUB_300001_SM_10006detail10radix_sort29DeviceRadixSortOnesweepKernelINS1_5radix10policy_hubIjjyE10Policy1000ELNS0_9SortOrderE0EjjyiiNS1_21identity_decomposer_tEEEvPT5_SB_PT3_PKSC_PT1_PKSG_PT2_PKSK_T4_iiT6_,"aw",@nobits
	.sectionflags	@""
	.align	16
.nv.shared._ZN3cub18CUB_300001_SM_10006detail10radix_sort29DeviceRadixSortOnesweepKernelINS1_5radix10policy_hubIjjyE10Policy1000ELNS0_9SortOrderE0EjjyiiNS1_21identity_decomposer_tEEEvPT5_SB_PT3_PKSC_PT1_PKSG_PT2_PKSK_T4_iiT6_:
	.zero		29184


//--------------------- .nv.shared.reserved.0     --------------------------
	.section	.nv.shared.reserved.0,"aw",@nobits
	.weak		__nv_reservedSMEM_offset_0_alias
	.size		__nv_reservedSMEM_offset_0_alias, 0, 64
	.other		__nv_reservedSMEM_offset_0_alias,@"STO_CUDA_RESERVED_SHARED STV_DEFAULT"
__nv_reservedSMEM_offset_0_alias:
	.zero		0
	.zero		64


//--------------------- .nv.global                --------------------------
	.section	.nv.global,"aw",@nobits
.nv.global:
	.type		_ZN34_INTERNAL_60f498e8_4_k_cu_3937fdce6thrust24THRUST_300001_SM_1000_NS12placeholders2_8E,@object
	.size		_ZN34_INTERNAL_60f498e8_4_k_cu_3937fdce6thrust24THRUST_300001_SM_1000_NS12placeholders2_8E,(_ZN34_INTERNAL_60f498e8_4_k_cu_3937fdce4cuda3std3__436_GLOBAL__N__60f498e8_4_k_cu_3937fdce6ignoreE - _ZN34_INTERNAL_60f498e8_4_k_cu_3937fdce6thrust24THRUST_300001_SM_1000_NS12placeholders2_8E)
_ZN34_INTERNAL_60f498e8_4_k_cu_3937fdce6thrust24THRUST_300001_SM_1000_NS12placeholders2_8E:
	.zero		1
	.type		_ZN34_INTERNAL_60f498e8_4_k_cu_3937fdce4cuda3std3__436_GLOBAL__N__60f498e8_4_k_cu_3937fdce6ignoreE,@object
	.size		_ZN34_INTERNAL_60f498e8_4_k_cu_3937fdce4cuda3std3__436_GLOBAL__N__60f498e8_4_k_cu_3937fdce6ignoreE,(_ZN34_INTERNAL_60f498e8_4_k_cu_3937fdce4cuda3std6ranges3__45__cpo4dataE - _ZN34_INTERNAL_60f498e8_4_k_cu_3937fdce4cuda3std3__436_GLOBAL__N__60f498e8_4_k_cu_3937fdce6ignoreE)
_ZN34_INTERNAL_60f498e8_4_k_cu_3937fdce4cuda3std3__436_GLOBAL__N__60f498e8_4_k_cu_3937fdce6ignoreE:
	.zero		1
	.type		_ZN34_INTERNAL_60f498e8_4_k_cu_3937fdce4cuda3std6ranges3__45__cpo4dataE,@object
	.size		_ZN34_INTERNAL_60f498e8_4_k_cu_3937fdce4cuda3std6ranges3__45__cpo4dataE,(_ZN34_INTERNAL_60f498e8_4_k_cu_3937fdce6thrust24THRUST_300001_SM_1000_NS6system3cpp3parE - _ZN34_INTERNAL_60f498e8_4_k_cu_3937fdce4cuda3std6ranges3__45__cpo4dataE)
_ZN34_INTERNAL_60f498e8_4_k_cu_3937fdce4cuda3std6ranges3__45__cpo4dataE:
	.zero		1
	.type		_ZN34_INTERNAL_60f498e8_4_k_cu_3937fdce6thrust24THRUST_300001_SM_1000_NS6system3cpp3parE,@object
	.size		_ZN34_INTERNAL_60f498e8_4_k_cu_3937fdce6thrust24THRUST_300001_SM_1000_NS6system3cpp3parE,(_ZN34_INTERNAL_60f498e8_4_k_cu_3937fdce4cuda3std3__45__cpo5beginE - _ZN34_INTERNAL_60f498e8_4_k_cu_3937fdce6thrust24THRUST_300001_SM_1000_NS6system3cpp3parE)
_ZN34_INTERNAL_60f498e8_4_k_cu_3937fdce6thrust24THRUST_300001_SM_1000_NS6system3cpp3parE:
	.zero		1
	.type		_ZN34_INTERNAL_60f498e8_4_k_cu_3937fdce4cuda3std3__45__cpo5beginE,@object
	.size		_ZN34_INTERNAL_60f498e8_4_k_cu_3937fdce4cuda3std3__45__cpo5beginE,(_ZN34_INTERNAL_60f498e8_4_k_cu_3937fdce4cuda3std6ranges3__45__cpo5beginE - _ZN34_INTERNAL_60f498e8_4_k_cu_3937fdce4cuda3std3__45__cpo5beginE)
_ZN34_INTERNAL_60f498e8_4_k_cu_3937fdce4cuda3std3__45__cpo5beginE:
	.zero		1
	.type		_ZN34_INTERNAL_60f498e8_4_k_cu_3937fdce4cuda3std6ranges3__45__cpo5beginE,@object
	.size		_ZN34_INTERNAL_60f498e8_4_k_cu_3937fdce4cuda3std6ranges3__45__cpo5beginE,(_ZN34_INTERNAL_60f498e8_4_k_cu_3937fdce6thrust24THRUST_300001_SM_1000_NS6deviceE - _ZN34_INTERNAL_60f498e8_4_k_cu_3937fdce4cuda3std6ranges3__45__cpo5beginE)
_ZN34_INTERNAL_60f498e8_4_k_cu_3937fdce4cuda3std6ranges3__45__cpo5beginE:
	.zero		1
	.type		_ZN34_INTERNAL_60f498e8_4_k_cu_3937fdce6thrust24THRUST_300001_SM_1000_NS6deviceE,@object
	.size		_ZN34_INTERNAL_60f498e8_4_k_cu_3937fdce6thrust24THRUST_300001_SM_1000_NS6deviceE,(_ZN34_INTERNAL_60f498e8_4_k_cu_3937fdce4cuda3std3__47nulloptE - _ZN34_INTERNAL_60f498e8_4_k_cu_3937fdce6thrust24THRUST_300001_SM_1000_NS6deviceE)
_ZN34_INTERNAL_60f498e8_4_k_cu_3937fdce6thrust24THRUST_300001_SM_1000_NS6deviceE:
	.zero		1
	.type		_ZN34_INTERNAL_60f498e8_4_k_cu_3937fdce4cuda3std3__47nulloptE,@object
	.size		_ZN34_INTERNAL_60f498e8_4_k_cu_3937fdce4cuda3std3__47nulloptE,(_ZN34_INTERNAL_60f498e8_4_k_cu_3937fdce4cuda3std6ranges3__45__cpo8distanceE - _ZN34_INTERNAL_60f498e8_4_k_cu_3937fdce4cuda3std3__47nulloptE)
_ZN34_INTERNAL_60f498e8_4_k_cu_3937fdce4cuda3std3__47nulloptE:
	.zero		1
	.type		_ZN34_INTERNAL_60f498e8_4_k_cu_3937fdce4cuda3std6ranges3__45__cpo8distanceE,@object
	.size		_ZN34_INTERNAL_60f498e8_4_k_cu_3937fdce4cuda3std6ranges3__45__cpo8distanceE,(_ZN34_INTERNAL_60f498e8_4_k_cu_3937fdce6thrust24THRUST_300001_SM_1000_NS12placeholders2_4E - _ZN34_INTERNAL_60f498e8_4_k_cu_3937fdce4cuda3std6ranges3__45__cpo8distanceE)
_ZN34_INTERNAL_60f498e8_4_k_cu_3937fdce4cuda3std6ranges3__45__cpo8distanceE:
	.zero		1
	.type		_ZN34_INTERNAL_60f498e8_4_k_cu_3937fdce6thrust24THRUST_300001_SM_1000_NS12placeholders2_4E,@object
	.size		_ZN34_INTERNAL_60f498e8_4_k_cu_3937fdce6thrust24THRUST_300001_SM_1000_NS12placeholders2_4E,(_ZN34_INTERNAL_60f498e8_4_k_cu_3937fdce4cuda3std3__45__cpo6rbeginE - _ZN34_INTERNAL_60f498e8_4_k_cu_3937fdce6thrust24THRUST_300001_SM_1000_NS12placeholders2_4E)
_ZN34_INTERNAL_60f498e8_4_k_cu_3937fdce6thrust24THRUST_300001_SM_1000_NS12placeholders2_4E:
	.zero		1
	.type		_ZN34_INTERNAL_60f498e8_4_k_cu_3937fdce4cuda3std3__45__cpo6rbeginE,@object
	.size		_ZN34_INTERNAL_60f498e8_4_k_cu_3937fdce4cuda3std3__45__cpo6rbeginE,(_ZN34_INTERNAL_60f498e8_4_k_cu_3937fdce4cuda3std6ranges3__45__cpo7advanceE - _ZN34_INTERNAL_60f498e8_4_k_cu_3937fdce4cuda3std3__45__cpo6rbeginE)
_ZN34_INTERNAL_60f498e8_4_k_cu_3937fdce4cuda3std3__45__cpo6rbeginE:
	.zero		1
	.type		_ZN34_INTERNAL_60f498e8_4_k_cu_3937fdce4cuda3std6ranges3__45__cpo7advanceE,@object
	.size		_ZN34_INTERNAL_60f498e8_4_k_cu_3937fdce4cuda3std6ranges3__45__cpo7advanceE,(_ZN34_INTERNAL_60f498e8_4_k_cu_3937fdce6thrust24THRUST_300001_SM_1000_NS12placeholders3_10E - _ZN34_INTERNAL_60f498e8_4_k_cu_3937fdce4cuda3std6ranges3__45__cpo7advanceE)
_ZN34_INTERNAL_60f498e8_4_k_cu_3937fdce4cuda3std6ranges3__45__cpo7advanceE:
	.zero		1
	.type		_ZN34_INTERNAL_60f498e8_4_k_cu_3937fdce6thrust24THRUST_300001_SM_1000_NS12placeholders3_10E,@object
	.size		_ZN34_INTERNAL_60f498e8_4_k_cu_3937fdce6thrust24THRUST_300001_SM_1000_NS12placeholders3_10E,(_ZN34_INTERNAL_60f498e8_4_k_cu_3937fdce4cuda3std3__48in_placeE - _ZN34_INTERNAL_60f498e8_4_k_cu_3937fdce6thrust24THRUST_300001_SM_1000_NS12placeholders3_10E)
_ZN34_INTERNAL_60f498e8_4_k_cu_3937fdce6thrust24THRUST_300001_SM_1000_NS12placeholders3_10E:
	.zero		1
	.type		_ZN34_INTERNAL_60f498e8_4_k_cu_3937fdce4cuda3std3__48in_placeE,@object
	.size		_ZN34_INTERNAL_60f498e8_4_k_cu_3937fdce4cuda3std3__48in_placeE,(_ZN34_INTERNAL_60f498e8_4_k_cu_3937fdce4cuda3std6ranges3__45__cpo4sizeE - _ZN34_INTERNAL_60f498e8_4_k_cu_3937fdce4cuda3std3__48in_placeE)
_ZN34_INTERNAL_60f498e8_4_k_cu_3937fdce4cuda3std3__48in_placeE:
	.zero		1
	.type		_ZN34_INTERNAL_60f498e8_4_k_cu_3937fdce4cuda3std6ranges3__45__cpo4sizeE,@object
	.size		_ZN34_INTERNAL_60f498e8_4_k_cu_3937fdce4cuda3std6ranges3__45__cpo4sizeE,(_ZN34_INTERNAL_60f498e8_4_k_cu_3937fdce6thrust24THRUST_300001_SM_1000_NS12placeholders2_2E - _ZN34_INTERNAL_60f498e8_4_k_cu_3937fdce4cuda3std6ranges3__45__cpo4sizeE)
_ZN34_INTERNAL_60f498e8_4_k_cu_3937fdce4cuda3std6ranges3__45__cpo4sizeE:
	.zero		1
	.type		_ZN34_INTERNAL_60f498e8_4_k_cu_3937fdce6thrust24THRUST_300001_SM_1000_NS12placeholders2_2E,@object
	.size		_ZN34_INTERNAL_60f498e8_4_k_cu_3937fdce6thrust24THRUST_300001_SM_1000_NS12placeholders2_2E,(_ZN34_INTERNAL_60f498e8_4_k_cu_3937fdce4cuda3std3__45__cpo6cbeginE - _ZN34_INTERNAL_60f498e8_4_k_cu_3937fdce6thrust24THRUST_300001_SM_1000_NS12placeholders2_2E)
_ZN34_INTERNAL_60f498e8_4_k_cu_3937fdce6thrust24THRUST_300001_SM_1000_NS12placeholders2_2E:
	.zero		1
	.type		_ZN34_INTERNAL_60f498e8_4_k_cu_3937fdce4cuda3std3__45__cpo6cbeginE,@object
	.size		_ZN34_INTERNAL_60f498e8_4_k_cu_3937fdce4cuda3std3__45__cpo6cbeginE,(_ZN34_INTERNAL_60f498e8_4_k_cu_3937fdce4cuda3std6ranges3__45__cpo6cbeginE - _ZN34_INTERNAL_60f498e8_4_k_cu_3937fdce4cuda3std3__45__cpo6cbeginE)
_ZN34_INTERNAL_60f498e8_4_k_cu_3937fdce4cuda3std3__45__cpo6cbeginE:
	.zero		1
	.type		_ZN34_INTERNAL_60f498e8_4_k_cu_3937fdce4cuda3std6ranges3__45__cpo6cbeginE,@object
	.size		_ZN34_INTERNAL_60f498e8_4_k_cu_3937fdce4cuda3std6ranges3__45__cpo6cbeginE,(_ZN34_INTERNAL_60f498e8_4_k_cu_3937fdce6thrust24THRUST_300001_SM_1000_NS12placeholders2_6E - _ZN34_INTERNAL_60f498e8_4_k_cu_3937fdce4cuda3std6ranges3__45__cpo6cbeginE)
_ZN34_INTERNAL_60f498e8_4_k_cu_3937fdce4cuda3std6ranges3__45__cpo6cbeginE:
	.zero		1
	.type		_ZN34_INTERNAL_60f498e8_4_k_cu_3937fdce6thrust24THRUST_300001_SM_1000_NS12placeholders2_6E,@object
	.size		_ZN34_INTERNAL_60f498e8_4_k_cu_3937fdce6thrust24THRUST_300001_SM_1000_NS12placeholders2_6E,(_ZN34_INTERNAL_60f498e8_4_k_cu_3937fdce4cuda3std3__45__cpo7crbeginE - _ZN34_INTERNAL_60f498e8_4_k_cu_3937fdce6thrust24THRUST_300001_SM_1000_NS12placeholders2_6E)
_ZN34_INTERNAL_60f498e8_4_k_cu_3937fdce6thrust24THRUST_300001_SM_1000_NS12placeholders2_6E:
	.zero		1
	.type		_ZN34_INTERNAL_60f498e8_4_k_cu_3937fdce4cuda3std3__45__cpo7crbeginE,@object
	.size		_ZN34_INTERNAL_60f498e8_4_k_cu_3937fdce4cuda3std3__45__cpo7crbeginE,(_ZN34_INTERNAL_60f498e8_4_k_cu_3937fdce4cuda3std6ranges3__45__cpo4nextE - _ZN34_INTERNAL_60f498e8_4_k_cu_3937fdce4cuda3std3__45__cpo7crbeginE)
_ZN34_INTERNAL_60f498e8_4_k_cu_3937fdce4cuda3std3__45__cpo7crbeginE:
	.zero		1
	.type		_ZN34_INTERNAL_60f498e8_4_k_cu_3937fdce4cuda3std6ranges3__45__cpo4nextE,@object
	.size		_ZN34_INTERNAL_60f498e8_4_k_cu_3937fdce4cuda3std6ranges3__45__cpo4nextE,(_ZN34_INTERNAL_60f498e8_4_k_cu_3937fdce4cuda3std6ranges3__45__cpo4swapE - _ZN34_INTERNAL_60f498e8_4_k_cu_3937fdce4cuda3std6ranges3__45__cpo4nextE)
_ZN34_INTERNAL_60f498e8_4_k_cu_3937fdce4cuda3std6ranges3__45__cpo4nextE:
	.zero		1
	.type		_ZN34_INTERNAL_60f498e8_4_k_cu_3937fdce4cuda3std6ranges3__45__cpo4swapE,@object
	.size		_ZN34_INTERNAL_60f498e8_4_k_cu_3937fdce4cuda3std6ranges3__45__cpo4swapE,(_ZN34_INTERNAL_60f498e8_4_k_cu_3937fdce6thrust24THRUST_300001_SM_1000_NS8cuda_cub10par_nosyncE - _ZN34_INTERNAL_60f498e8_4_k_cu_3937fdce4cuda3std6ranges3__45__cpo4swapE)
_ZN34_INTERNAL_60f498e8_4_k_cu_3937fdce4cuda3std6ranges3__45__cpo4swapE:
	.zero		1
	.type		_ZN34_INTERNAL_60f498e8_4_k_cu_3937fdce6thrust24THRUST_300001_SM_1000_NS8cuda_cub10par_nosyncE,@object
	.size		_ZN34_INTERNAL_60f498e8_4_k_cu_3937fdce6thrust24THRUST_300001_SM_1000_NS8cuda_cub10par_nosyncE,(_ZN34_INTERNAL_60f498e8_4_k_cu_3937fdce6thrust24THRUST_300001_SM_1000_NS3seqE - _ZN34_INTERNAL_60f498e8_4_k_cu_3937fdce6thrust24THRUST_300001_SM_1000_NS8cuda_cub10par_nosyncE)
_ZN34_INTERNAL_60f498e8_4_k_cu_3937fdce6thrust24THRUST_300001_SM_1000_NS8cuda_cub10par_nosyncE:
	.zero		1
	.type		_ZN34_INTERNAL_60f498e8_4_k_cu_3937fdce6thrust24THRUST_300001_SM_1000_NS3seqE,@object
	.size		_ZN34_INTERNAL_60f498e8_4_k_cu_3937fdce6thrust24THRUST_300001_SM_1000_NS3seqE,(_ZN34_INTERNAL_60f498e8_4_k_cu_3937fdce4cuda3std3__420unreachable_sentinelE - _ZN34_INTERNAL_60f498e8_4_k_cu_3937fdce6thrust24THRUST_300001_SM_1000_NS3seqE)
_ZN34_INTERNAL_60f498e8_4_k_cu_3937fdce6thrust24THRUST_300001_SM_1000_NS3seqE:
	.zero		1
	.type		_ZN34_INTERNAL_60f498e8_4_k_cu_3937fdce4cuda3std3__420unreachable_sentinelE,@object
	.size		_ZN34_INTERNAL_60f498e8_4_k_cu_3937fdce4cuda3std3__420unreachable_sentinelE,(_ZN34_INTERNAL_60f498e8_4_k_cu_3937fdce4cuda3std6ranges3__45__cpo5ssizeE - _ZN34_INTERNAL_60f498e8_4_k_cu_3937fdce4cuda3std3__420unreachable_sentinelE)
_ZN34_INTERNAL_60f498e8_4_k_cu_3937fdce4cuda3std3__420unreachable_sentinelE:
	.zero		1
	.type		_ZN34_INTERNAL_60f498e8_4_k_cu_3937fdce4cuda3std6ranges3__45__cpo5ssizeE,@object
	.size		_ZN34_INTERNAL_60f498e8_4_k_cu_3937fdce4cuda3std6ranges3__45__cpo5ssizeE,(_ZN34_INTERNAL_60f498e8_4_k_cu_3937fdce6thrust24THRUST_300001_SM_1000_NS12placeholders2_3E - _ZN34_INTERNAL_60f498e8_4_k_cu_3937fdce4cuda3std6ranges3__45__cpo5ssizeE)
_ZN34_INTERNAL_60f498e8_4_k_cu_3937fdce4cuda3std6ranges3__45__cpo5ssizeE:
	.zero		1
	.type		_ZN34_INTERNAL_60f498e8_4_k_cu_3937fdce6thrust24THRUST_300001_SM_1000_NS12placeholders2_3E,@object
	.size		_ZN34_INTERNAL_60f498e8_4_k_cu_3937fdce6thrust24THRUST_300001_SM_1000_NS12placeholders2_3E,(_ZN34_INTERNAL_60f498e8_4_k_cu_3937fdce4cuda3std3__45__cpo4cendE - _ZN34_INTERNAL_60f498e8_4_k_cu_3937fdce6thrust24THRUST_300001_SM_1000_NS12placeholders2_3E)
_ZN34_INTERNAL_60f498e8_4_k_cu_3937fdce6thrust24THRUST_300001_SM_1000_NS12placeholders2_3E:
	.zero		1
	.type		_ZN34_INTERNAL_60f498e8_4_k_cu_3937fdce4cuda3std3__45__cpo4cendE,@object
	.size		_ZN34_INTERNAL_60f498e8_4_k_cu_3937fdce4cuda3std3__45__cpo4cendE,(_ZN34_INTERNAL_60f498e8_4_k_cu_3937fdce4cuda3std6ranges3__45__cpo4cendE - _ZN34_INTERNAL_60f498e8_4_k_cu_3937fdce4cuda3std3__45__cpo4cendE)
_ZN34_INTERNAL_60f498e8_4_k_cu_3937fdce4cuda3std3__45__cpo4cendE:
	.zero		1
	.type		_ZN34_INTERNAL_60f498e8_4_k_cu_3937fdce4cuda3std6ranges3__45__cpo4cendE,@object
	.size		_ZN34_INTERNAL_60f498e8_4_k_cu_3937fdce4cuda3std6ranges3__45__cpo4cendE,(_ZN34_INTERNAL_60f498e8_4_k_cu_3937fdce6thrust24THRUST_300001_SM_1000_NS12placeholders2_7E - _ZN34_INTERNAL_60f498e8_4_k_cu_3937fdce4cuda3std6ranges3__45__cpo4cendE)
_ZN34_INTERNAL_60f498e8_4_k_cu_3937fdce4cuda3std6ranges3__45__cpo4cendE:
	.zero		1
	.type		_ZN34_INTERNAL_60f498e8_4_k_cu_3937fdce6thrust24THRUST_300001_SM_1000_NS12placeholders2_7E,@object
	.size		_ZN34_INTERNAL_60f498e8_4_k_cu_3937fdce6thrust24THRUST_300001_SM_1000_NS12placeholders2_7E,(_ZN34_INTERNAL_60f498e8_4_k_cu_3937fdce4cuda3std3__45__cpo5crendE - _ZN34_INTERNAL_60f498e8_4_k_cu_3937fdce6thrust24THRUST_300001_SM_1000_NS12placeholders2_7E)
_ZN34_INTERNAL_60f498e8_4_k_cu_3937fdce6thrust24THRUST_300001_SM_1000_NS12placeholders2_7E:
	.zero		1
	.type		_ZN34_INTERNAL_60f498e8_4_k_cu_3937fdce4cuda3std3__45__cpo5crendE,@object
	.size		_ZN34_INTERNAL_60f498e8_4_k_cu_3937fdce4cuda3std3__45__cpo5crendE,(_ZN34_INTERNAL_60f498e8_4_k_cu_3937fdce4cuda3std6ranges3__45__cpo4prevE - _ZN34_INTERNAL_60f498e8_4_k_cu_3937fdce4cuda3std3__45__cpo5crendE)
_ZN34_INTERNAL_60f498e8_4_k_cu_3937fdce4cuda3std3__45__cpo5crendE:
	.zero		1
	.type		_ZN34_INTERNAL_60f498e8_4_k_cu_3937fdce4cuda3std6ranges3__45__cpo4prevE,@object
	.size		_ZN34_INTERNAL_60f498e8_4_k_cu_3937fdce4cuda3std6ranges3__45__cpo4prevE,(_ZN34_INTERNAL_60f498e8_4_k_cu_3937fdce4cuda3std6ranges3__45__cpo9iter_moveE - _ZN34_INTERNAL_60f498e8_4_k_cu_3937fdce4cuda3std6ranges3__45__cpo4prevE)
_ZN34_INTERNAL_60f498e8_4_k_cu_3937fdce4cuda3std6ranges3__45__cpo4prevE:
	.zero		1
	.type		_ZN34_INTERNAL_60f498e8_4_k_cu_3937fdce4cuda3std6ranges3__45__cpo9iter_moveE,@object
	.size		_ZN34_INTERNAL_60f498e8_4_k_cu_3937fdce4cuda3std6ranges3__45__cpo9iter_moveE,(_ZN34_INTERNAL_60f498e8_4_k_cu_3937fdce6thrust24THRUST_300001_SM_1000_NS6system6detail10sequential3seqE - _ZN34_INTERNAL_60f498e8_4_k_cu_3937fdce4cuda3std6ranges3__45__cpo9iter_moveE)
_ZN34_INTERNAL_60f498e8_4_k_cu_3937fdce4cuda3std6ranges3__45__cpo9iter_moveE:
	.zero		1
	.type		_ZN34_INTERNAL_60f498e8_4_k_cu_3937fdce6thrust24THRUST_300001_SM_1000_NS6system6detail10sequential3seqE,@object
	.size		_ZN34_INTERNAL_60f498e8_4_k_cu_3937fdce6thrust24THRUST_300001_SM_1000_NS6system6detail10sequential3seqE,(_ZN34_INTERNAL_60f498e8_4_k_cu_3937fdce6thrust24THRUST_300001_SM_1000_NS12placeholders2_9E - _ZN34_INTERNAL_60f498e8_4_k_cu_3937fdce6thrust24THRUST_300001_SM_1000_NS6system6detail10sequential3seqE)
_ZN34_INTERNAL_60f498e8_4_k_cu_3937fdce6thrust24THRUST_300001_SM_1000_NS6system6detail10sequential3seqE:
	.zero		1
	.type		_ZN34_INTERNAL_60f498e8_4_k_cu_3937fdce6thrust24THRUST_300001_SM_1000_NS12placeholders2_9E,@object
	.size		_ZN34_INTERNAL_60f498e8_4_k_cu_3937fdce6thrust24THRUST_300001_SM_1000_NS12placeholders2_9E,(_ZN34_INTERNAL_60f498e8_4_k_cu_3937fdce4cuda3std3__419piecewise_constructE - _ZN34_INTERNAL_60f498e8_4_k_cu_3937fdce6thrust24THRUST_300001_SM_1000_NS12placeholders2_9E)
_ZN34_INTERNAL_60f498e8_4_k_cu_3937fdce6thrust24THRUST_300001_SM_1000_NS12placeholders2_9E:
	.zero		1
	.type		_ZN34_INTERNAL_60f498e8_4_k_cu_3937fdce4cuda3std3__419piecewise_constructE,@object
	.size		_ZN34_INTERNAL_60f498e8_4_k_cu_3937fdce4cuda3std3__419piecewise_constructE,(_ZN34_INTERNAL_60f498e8_4_k_cu_3937fdce4cuda3std6ranges3__45__cpo5cdataE - _ZN34_INTERNAL_60f498e8_4_k_cu_3937fdce4cuda3std3__419piecewise_constructE)
_ZN34_INTERNAL_60f498e8_4_k_cu_3937fdce4cuda3std3__419piecewise_constructE:
	.zero		1
	.type		_ZN34_INTERNAL_60f498e8_4_k_cu_3937fdce4cuda3std6ranges3__45__cpo5cdataE,@object
	.size		_ZN34_INTERNAL_60f498e8_4_k_cu_3937fdce4cuda3std6ranges3__45__cpo5cdataE,(_ZN34_INTERNAL_60f498e8_4_k_cu_3937fdce6thrust24THRUST_300001_SM_1000_NS12placeholders2_1E - _ZN34_INTERNAL_60f498e8_4_k_cu_3937fdce4cuda3std6ranges3__45__cpo5cdataE)
_ZN34_INTERNAL_60f498e8_4_k_cu_3937fdce4cuda3std6ranges3__45__cpo5cdataE:
	.zero		1
	.type		_ZN34_INTERNAL_60f498e8_4_k_cu_3937fdce6thrust24THRUST_300001_SM_1000_NS12placeholders2_1E,@object
	.size		_ZN34_INTERNAL_60f498e8_4_k_cu_3937fdce6thrust24THRUST_300001_SM_1000_NS12placeholders2_1E,(_ZN34_INTERNAL_60f498e8_4_k_cu_3937fdce4cuda3std3__45__cpo3endE - _ZN34_INTERNAL_60f498e8_4_k_cu_3937fdce6thrust24THRUST_300001_SM_1000_NS12placeholders2_1E)
_ZN34_INTERNAL_60f498e8_4_k_cu_3937fdce6thrust24THRUST_300001_SM_1000_NS12placeholders2_1E:
	.zero		1
	.type		_ZN34_INTERNAL_60f498e8_4_k_cu_3937fdce4cuda3std3__45__cpo3endE,@object
	.size		_ZN34_INTERNAL_60f498e8_4_k_cu_3937fdce4cuda3std3__45__cpo3endE,(_ZN34_INTERNAL_60f498e8_4_k_cu_3937fdce4cuda3std6ranges3__45__cpo3endE - _ZN34_INTERNAL_60f498e8_4_k_cu_3937fdce4cuda3std3__45__cpo3endE)
_ZN34_INTERNAL_60f498e8_4_k_cu_3937fdce4cuda3std3__45__cpo3endE:
	.zero		1
	.type		_ZN34_INTERNAL_60f498e8_4_k_cu_3937fdce4cuda3std6ranges3__45__cpo3endE,@object
	.size		_ZN34_INTERNAL_60f498e8_4_k_cu_3937fdce4cuda3std6ranges3__45__cpo3endE,(_ZN34_INTERNAL_60f498e8_4_k_cu_3937fdce6thrust24THRUST_300001_SM_1000_NS12placeholders2_5E - _ZN34_INTERNAL_60f498e8_4_k_cu_3937fdce4cuda3std6ranges3__45__cpo3endE)
_ZN34_INTERNAL_60f498e8_4_k_cu_3937fdce4cuda3std6ranges3__45__cpo3endE:
	.zero		1
	.type		_ZN34_INTERNAL_60f498e8_4_k_cu_3937fdce6thrust24THRUST_300001_SM_1000_NS12placeholders2_5E,@object
	.size		_ZN34_INTERNAL_60f498e8_4_k_cu_3937fdce6thrust24THRUST_300001_SM_1000_NS12placeholders2_5E,(_ZN34_INTERNAL_60f498e8_4_k_cu_3937fdce4cuda3std3__45__cpo4rendE - _ZN34_INTERNAL_60f498e8_4_k_cu_3937fdce6thrust24THRUST_300001_SM_1000_NS12placeholders2_5E)
_ZN34_INTERNAL_60f498e8_4_k_cu_3937fdce6thrust24THRUST_300001_SM_1000_NS12placeholders2_5E:
	.zero		1
	.type		_ZN34_INTERNAL_60f498e8_4_k_cu_3937fdce4cuda3std3__45__cpo4rendE,@object
	.size		_ZN34_INTERNAL_60f498e8_4_k_cu_3937fdce4cuda3std3__45__cpo4rendE,(_ZN34_INTERNAL_60f498e8_4_k_cu_3937fdce4cuda3std6ranges3__45__cpo9iter_swapE - _ZN34_INTERNAL_60f498e8_4_k_cu_3937fdce4cuda3std3__45__cpo4rendE)
_ZN34_INTERNAL_60f498e8_4_k_cu_3937fdce4cuda3std3__45__cpo4rendE:
	.zero		1
	.type		_ZN34_INTERNAL_60f498e8_4_k_cu_3937fdce4cuda3std6ranges3__45__cpo9iter_swapE,@object
	.size		_ZN34_INTERNAL_60f498e8_4_k_cu_3937fdce4cuda3std6ranges3__45__cpo9iter_swapE,(_ZN34_INTERNAL_60f498e8_4_k_cu_3937fdce4cuda3std3__48unexpectE - _ZN34_INTERNAL_60f498e8_4_k_cu_3937fdce4cuda3std6ranges3__45__cpo9iter_swapE)
_ZN34_INTERNAL_60f498e8_4_k_cu_3937fdce4cuda3std6ranges3__45__cpo9iter_swapE:
	.zero		1
	.type		_ZN34_INTERNAL_60f498e8_4_k_cu_3937fdce4cuda3std3__48unexpectE,@object
	.size		_ZN34_INTERNAL_60f498e8_4_k_cu_3937fdce4cuda3std3__48unexpectE,(_ZN34_INTERNAL_60f498e8_4_k_cu_3937fdce6thrust24THRUST_300001_SM_1000_NS8cuda_cub3parE - _ZN34_INTERNAL_60f498e8_4_k_cu_3937fdce4cuda3std3__48unexpectE)
_ZN34_INTERNAL_60f498e8_4_k_cu_3937fdce4cuda3std3__48unexpectE:
	.zero		1
	.type		_ZN34_INTERNAL_60f498e8_4_k_cu_3937fdce6thrust24THRUST_300001_SM_1000_NS8cuda_cub3parE,@object
	.size		_ZN34_INTERNAL_60f498e8_4_k_cu_3937fdce6thrust24THRUST_300001_SM_1000_NS8cuda_cub3parE,(.L_29 - _ZN34_INTERNAL_60f498e8_4_k_cu_3937fdce6thrust24THRUST_300001_SM_1000_NS8cuda_cub3parE)
_ZN34_INTERNAL_60f498e8_4_k_cu_3937fdce6thrust24THRUST_300001_SM_1000_NS8cuda_cub3parE:
	.zero		1
.L_29:


//--------------------- .nv.shared._ZN3cub18CUB_300001_SM_10006detail10radix_sort33DeviceRadixSortExclusiveSumKernelINS1_5radix10policy_hubIjjyE10Policy1000EyEEvPT0_ --------------------------
	.section	.nv.shared._ZN3cub18CUB_300001_SM_10006detail10radix_sort33DeviceRadixSortExclusiveSumKernelINS1_5radix10policy_hubIjjyE10Policy1000EyEEvPT0_,"aw",@nobits
	.sectionflags	@""
	.align	16
.nv.shared._ZN3cub18CUB_300001_SM_10006detail10radix_sort33DeviceRadixSortExclusiveSumKernelINS1_5radix10policy_hubIjjyE10Policy1000EyEEvPT0_:
	.zero		3360


//--------------------- .nv.shared._ZN3cub18CUB_300001_SM_10006detail10radix_sort30DeviceRadixSortHistogramKernelINS1_5radix10policy_hubIjjyE10Policy1000ELNS0_9SortOrderE0EjyNS1_21identity_decomposer_tEEEvPT2_PKT1_SA_iiT3_ --------------------------
	.section	.nv.shared._ZN3cub18CUB_300001_SM_10006detail10radix_sort30DeviceRadixSortHistogramKernelINS1_5radix10policy_hubIjjyE10Policy1000ELNS0_9SortOrderE0EjyNS1_21identity_decomposer_tEEEvPT2_PKT1_SA_iiT3_,"aw",@nobits
	.sectionflags	@""
	.align	4
.nv.shared._ZN3cub18CUB_300001_SM_10006detail10radix_sort30DeviceRadixSortHistogramKernelINS1_5radix10policy_hubIjjyE10Policy1000ELNS0_9SortOrderE0EjyNS1_21identity_decomposer_tEEEvPT2_PKT1_SA_iiT3_:
	.zero		5120


//--------------------- .nv.shared._ZN3cub18CUB_300001_SM_10006detail10radix_sort31DeviceRadixSortSingleTileKernelINS1_5radix10policy_hubIjjyE10Policy1000ELNS0_9SortOrderE0EjjyNS1_21identity_decomposer_tEEEvPKT1_PSA_PKT2_PSE_T3_iiT4_ --------------------------
	.section	.nv.shared._ZN3cub18CUB_300001_SM_10006detail10radix_sort31DeviceRadixSortSingleTileKernelINS1_5radix10policy_hubIjjyE10Policy1000ELNS0_9SortOrderE0EjjyNS1_21identity_decomposer_tEEEvPKT1_PSA_PKT2_PSE_T3_iiT4_,"aw",@nobits
	.sectionflags	@""
	.align	16
.nv.shared._ZN3cub18CUB_300001_SM_10006detail10radix_sort31DeviceRadixSortSingleTileKernelINS1_5radix10policy_hubIjjyE10Policy1000ELNS0_9SortOrderE0EjjyNS1_21identity_decomposer_tEEEvPKT1_PSA_PKT2_PSE_T3_iiT4_:
	.zero		34880


//--------------------- .nv.constant0._ZN3cub18CUB_300001_SM_10006detail10radix_sort29DeviceRadixSortOnesweepKernelINS1_5radix10policy_hubIjjyE10Policy1000ELNS0_9SortOrderE0EjjyiiNS1_21identity_decomposer_tEEEvPT5_SB_PT3_PKSC_PT1_PKSG_PT2_PKSK_T4_iiT6_ --------------------------
	.section	.nv.constant0._ZN3cub18CUB_300001_SM_10006detail10radix_sort29DeviceRadixSortOnesweepKernelINS1_5radix10policy_hubIjjyE10Policy1000ELNS0_9SortOrderE0EjjyiiNS1_21identity_decomposer_tEEEvPT5_SB_PT3_PKSC_PT1_PKSG_PT2_PKSK_T4_iiT6_,"a",@progbits
	.sectionflags	@""
	.align	4
.nv.constant0._ZN3cub18CUB_300001_SM_10006detail10radix_sort29DeviceRadixSortOnesweepKernelINS1_5radix10policy_hubIjjyE10Policy1000ELNS0_9SortOrderE0EjjyiiNS1_21identity_decomposer_tEEEvPT5_SB_PT3_PKSC_PT1_PKSG_PT2_PKSK_T4_iiT6_:
	.zero		973


//--------------------- .nv.constant0._ZN3cub18CUB_300001_SM_10006detail10radix_sort33DeviceRadixSortExclusiveSumKernelINS1_5radix10policy_hubIjjyE10Policy1000EyEEvPT0_ --------------------------
	.section	.nv.constant0._ZN3cub18CUB_300001_SM_10006detail10radix_sort33DeviceRadixSortExclusiveSumKernelINS1_5radix10policy_hubIjjyE10Policy1000EyEEvPT0_,"a",@progbits
	.sectionflags	@""
	.align	4
.nv.constant0._ZN3cub18CUB_300001_SM_10006detail10radix_sort33DeviceRadixSortExclusiveSumKernelINS1_5radix10policy_hubIjjyE10Policy1000EyEEvPT0_:
	.zero		904


//--------------------- .nv.constant0._ZN3cub18CUB_300001_SM_10006detail10radix_sort30DeviceRadixSortHistogramKernelINS1_5radix10policy_hubIjjyE10Policy1000ELNS0_9SortOrderE0EjyNS1_21identity_decomposer_tEEEvPT2_PKT1_SA_iiT3_ --------------------------
	.section	.nv.constant0._ZN3cub18CUB_300001_SM_10006detail10radix_sort30DeviceRadixSortHistogramKernelINS1_5radix10policy_hubIjjyE10Policy1000ELNS0_9SortOrderE0EjyNS1_21identity_decomposer_tEEEvPT2_PKT1_SA_iiT3_,"a",@progbits
	.sectionflags	@""
	.align	4
.nv.constant0._ZN3cub18CUB_300001_SM_10006detail10radix_sort30DeviceRadixSortHistogramKernelINS1_5radix10policy_hubIjjyE10Policy1000ELNS0_9SortOrderE0EjyNS1_21identity_decomposer_tEEEvPT2_PKT1_SA_iiT3_:
	.zero		929


//--------------------- .nv.constant0._ZN3cub18CUB_300001_SM_10006detail10radix_sort31DeviceRadixSortSingleTileKernelINS1_5radix10policy_hubIjjyE10Policy1000ELNS0_9SortOrderE0EjjyNS1_21identity_decomposer_tEEEvPKT1_PSA_PKT2_PSE_T3_iiT4_ --------------------------
	.section	.nv.constant0._ZN3cub18CUB_300001_SM_10006detail10radix_sort31DeviceRadixSortSingleTileKernelINS1_5radix10policy_hubIjjyE10Policy1000ELNS0_9SortOrderE0EjjyNS1_21identity_decomposer_tEEEvPKT1_PSA_PKT2_PSE_T3_iiT4_,"a",@progbits
	.sectionflags	@""
	.align	4
.nv.constant0._ZN3cub18CUB_300001_SM_10006detail10radix_sort31DeviceRadixSortSingleTileKernelINS1_5radix10policy_hubIjjyE10Policy1000ELNS0_9SortOrderE0EjjyNS1_21identity_decomposer_tEEEvPKT1_PSA_PKT2_PSE_T3_iiT4_:
	.zero		945


//--------------------- .nv.constant0._ZN3cub18CUB_300001_SM_10006detail11EmptyKernelIvEEvv --------------------------
	.section	.nv.constant0._ZN3cub18CUB_300001_SM_10006detail11EmptyKernelIvEEvv,"a",@progbits
	.sectionflags	@""
	.align	4
.nv.constant0._ZN3cub18CUB_300001_SM_10006detail11EmptyKernelIvEEvv:
	.zero		896


//--------------------- .nv.constant0._Z13ConnectForcesP6float4S0_S0_PjPiP5uint2PfiiS1_i --------------------------
	.section	.nv.constant0._Z13ConnectForcesP6float4S0_S0_PjPiP5uint2PfiiS1_i,"a",@progbits
	.sectionflags	@""
	.align	4
.nv.constant0._Z13ConnectForcesP6float4S0_S0_PjPiP5uint2PfiiS1_i:
	.zero		972


//--------------------- .nv.constant0._Z14ParticleForcesP6float4S0_S0_PjPiiiS1_ --------------------------
	.section	.nv.constant0._Z14ParticleForcesP6float4S0_S0_PjPiiiS1_,"a",@progbits
	.sectionflags	@""
	.align	4
.nv.constant0._Z14ParticleForcesP6float4S0_S0_PjPiiiS1_:
	.zero		952


//--------------------- .nv.constant0._Z20InitialiseNeighboursP6float4PjPiS2_P5uint2PfS1_ii --------------------------
	.section	.nv.constant0._Z20InitialiseNeighboursP6float4PjPiS2_P5uint2PfS1_ii,"a",@progbits
	.sectionflags	@""
	.align	4
.nv.constant0._Z20InitialiseNeighboursP6float4PjPiS2_P5uint2PfS1_ii:
	.zero		960


//--------------------- .nv.constant0._Z15CountNeighboursP6float4PjPiS2_S1_ii --------------------------
	.section	.nv.constant0._Z15CountNeighboursP6float4PjPiS2_S1_ii,"a",@progbits
	.sectionflags	@""
	.align	4
.nv.constant0._Z15CountNeighboursP6float4PjPiS2_S1_ii:
	.zero		944


//--------------------- .nv.constant0._Z12ParticleMoveP6float4S0_S0_S0_S0_PjS1_S1_iiii --------------------------
	.section	.nv.constant0._Z12ParticleMoveP6float4S0_S0_S0_S0_PjS1_S1_iiii,"a",@progbits
	.sectionflags	@""
	.align	4
.nv.constant0._Z12ParticleMoveP6float4S0_S0_S0_S0_PjS1_S1_iiii:
	.zero		976


//--------------------- .nv.constant0._Z16UpdateTrackIndexPjS_S_S_ii --------------------------
	.section	.nv.constant0._Z16UpdateTrackIndexPjS_S_S_ii,"a",@progbits
	.sectionflags	@""
	.align	4
.nv.constant0._Z16UpdateTrackIndexPjS_S_S_ii:
	.zero		936


//--------------------- .nv.constant0._Z9ArrayCopyP6float4S0_S0_S0_PjPiS1_ii --------------------------
	.section	.nv.constant0._Z9ArrayCopyP6float4S0_S0_S0_PjPiS1_ii,"a",@progbits
	.sectionflags	@""
	.align	4
.nv.constant0._Z9ArrayCopyP6float4S0_S0_S0_PjPiS1_ii:
	.zero		960


//--------------------- .nv.constant0._Z13InitCellStartPii --------------------------
	.section	.nv.constant0._Z13InitCellStartPii,"a",@progbits
	.sectionflags	@""
	.align	4
.nv.constant0._Z13InitCellStartPii:
	.zero		908


//--------------------- .nv.constant0._Z16InitialiseDeviceP6float4S0_PjS1_S1_S1_ii --------------------------
	.section	.nv.constant0._Z16InitialiseDeviceP6float4S0_PjS1_S1_S1_ii,"a",@progbits
	.sectionflags	@""
	.align	4
.nv.constant0._Z16InitialiseDeviceP6float4S0_PjS1_S1_S1_ii:
	.zero		952


//--------------------- SYMBOLS --------------------------

	.type		.nv.reservedSmem.offset0,@object
	.size		.nv.reservedSmem.offset0,0x4
	.type		.nv.reservedSmem.cap,@object
	.size		.nv.reservedSmem.cap,0x4
